// auto-generated by cutlass_sweep.conv — config: {"arch": "sm_100", "cluster_m": 2, "cluster_n": 1, "conv_kind": "wgrad", "dtype": "tf32", "ndim": 2, "tile_k": 32, "tile_m": 256, "tile_n": 64}
#include "cutlass/cutlass.h"
#include "cute/tensor.hpp"
#include "cutlass/kernel_hardware_info.hpp"
#include "cutlass/conv/convolution.h"
#include "cutlass/conv/dispatch_policy.hpp"
#include "cutlass/conv/collective/collective_builder.hpp"
#include "cutlass/conv/kernel/conv_universal.hpp"
#include "cutlass/conv/device/conv_universal_adapter.hpp"
#include "cutlass/epilogue/collective/collective_builder.hpp"

using namespace cute;
using Elem = cutlass::tfloat32_t;
using Acc  = float;
using LayoutAB = cutlass::layout::TensorNHWC;
using LayoutC  = cutlass::layout::TensorKCSR;
constexpr auto ConvOp = cutlass::conv::Operator::kWgrad;
using TileShape    = Shape<_256, Shape<_64>, Shape<_32>>;
using ClusterShape = Shape<_2, _1, _1>;

using CollectiveEpilogue = typename cutlass::epilogue::collective::CollectiveBuilder<
    cutlass::arch::Sm100, cutlass::arch::OpClassTensorOp,
    TileShape, ClusterShape,
    cutlass::epilogue::collective::EpilogueTileAuto,
    Acc, Acc,
    Elem, LayoutC, 128 / cutlass::sizeof_bits<Elem>::value,
    Elem, LayoutC, 128 / cutlass::sizeof_bits<Elem>::value,
    cutlass::epilogue::collective::EpilogueScheduleAuto
  >::CollectiveOp;

using CollectiveMainloop = typename cutlass::conv::collective::CollectiveBuilder<
    cutlass::arch::Sm100, cutlass::arch::OpClassTensorOp, ConvOp,
    Elem, LayoutAB, 128 / cutlass::sizeof_bits<Elem>::value,
    Elem, LayoutAB, 128 / cutlass::sizeof_bits<Elem>::value,
    Acc,
    TileShape, ClusterShape,
    cutlass::conv::collective::StageCountAutoCarveout<
        static_cast<int>(sizeof(typename CollectiveEpilogue::SharedStorage))>,
    cutlass::conv::collective::KernelScheduleAuto
  >::CollectiveOp;

using ProblemShape = cutlass::conv::ConvProblemShape<
    ConvOp, CollectiveMainloop::DispatchPolicy::NumSpatialDimensions>;
using ConvKernel = cutlass::conv::kernel::ConvUniversal<
    ProblemShape, CollectiveMainloop, CollectiveEpilogue>;
using Conv = cutlass::conv::device::ConvUniversalAdapter<ConvKernel>;

auto* _anchor = &cutlass::device_kernel<ConvKernel>;


// ===== COMPILED SASS (sm_100a) =====

	.target	sm_100a

	.elftype	@"ET_EXEC"


//--------------------- .note.nv.tkinfo           --------------------------
	.section	.note.nv.tkinfo,"",@"SHT_NOTE"
	.sectionflags	@"SHF_NOTE_NV_TKINFO"
	.tkinfo
        /*0018*/ 	.word	0x00000002
        /*0030*/ 	.string	""
        /*0030*/ 	.string	"ptxas"
        /*0030*/ 	.string	"Cuda compilation tools, release 13.0, V13.0.88"
        /*0030*/ 	.string	"Build cuda_13.0.r13.0/compiler.36424714_0"
        /*0030*/ 	.string	"-arch sm_100a -m 64 "



//--------------------- .note.nv.cuinfo           --------------------------
	.section	.note.nv.cuinfo,"",@"SHT_NOTE"
	.sectionflags	@"SHF_NOTE_NV_CUINFO"
        /*0018*/ 	.short	0x0002
        /*001a*/ 	.short	0x0064
        /*001c*/ 	.short	0x0082
	.zero		2


//--------------------- .nv.info                  --------------------------
	.section	.nv.info,"",@"SHT_CUDA_INFO"
	.align	4


	//----- nvinfo : EIATTR_REGCOUNT
	.align		4
        /*0000*/ 	.byte	0x04, 0x2f
        /*0002*/ 	.short	(.L_19 - .L_18)
	.align		4
.L_18:
        /*0004*/ 	.word	index@(_ZN7cutlass13device_kernelINS_4conv6kernel13ConvUniversalINS1_16ConvProblemShapeILNS1_8OperatorE2ELi2EEENS1_10collective14CollectiveConvINS1_47MainloopSm100TmaUmmaWarpSpecializedImplicitGemmILS5_2ELi9ELi2ELi1ELi2EN4cute5tupleIJNSA_1CILi2EEENSC_ILi1EEESE_EEEEENSB_IJNSC_ILi256EEENSB_IJNSC_ILi64EEEEEENSB_IJNSC_ILi32EEEEEEEEENS_10tfloat32_tESN_NSA_8TiledMMAINSA_8MMA_AtomIJNSA_23SM100_MMA_TF32_2x1SM_SSISN_SN_fLi256ELi64ELNSA_4UMMA5MajorE1ELSS_1ELNSR_7ScaleInE0ELST_0EEEEEENSA_6LayoutINSB_IJSE_SE_SE_EEENSB_IJNSC_ILi0EEESY_SY_EEEEENSB_IJNSA_10UnderscoreES11_S11_EEEEENS7_6detail27Sm100ImplicitGemmTileTraitsINSA_18SM100_TMA_2SM_LOADENSA_14ComposedLayoutINSA_7SwizzleILi2ELi5ELi2EEENSA_18smem_ptr_flag_bitsILi32EEENSW_INSB_IJSK_NSC_ILi4EEEEEENSB_IJSE_SK_EEEEEEEvEENS15_INSA_25SM100_TMA_2SM_LOAD_IM2COLES1G_vEEEENS_8epilogue10collective18CollectiveEpilogueINS1L_23Sm100TmaWarpSpecializedILi4ELi2ELi16ELb1ELb0EEEJNSB_IJNSC_ILi128EEESJ_SL_EEENSB_IJNSW_IS1Q_SE_EENSW_INSC_ILi16EEESE_EEEEESN_NSB_IJlNSB_IJSE_llEEESY_EEESN_S1X_NS1L_6fusion15FusionCallbacksIS1P_NS1Y_17LinearCombinationISN_fSN_fLNS_15FloatRoundStyleE2EEES1R_S1V_JEEENSA_5SM1004TMEM4LOAD26SM100_TMEM_LOAD_32dp32b16xENSA_13SM90_TMA_LOADENS17_INS18_ILi2ELi4ELi3EEES1B_NSW_INSB_IJNSC_ILi8EEES1T_EEENSB_IJS1T_SE_EEEEEEENSA_39AutoVectorizingCopyWithAssumedAlignmentILi128EEENSA_14SM90_TMA_STOREES2E_S2G_S2G_EEEvvEEEEvNT_6ParamsE)
        /*0008*/ 	.word	0x0000004f


	//----- nvinfo : EIATTR_FRAME_SIZE
	.align		4
.L_19:
        /*000c*/ 	.byte	0x04, 0x11
        /*000e*/ 	.short	(.L_21 - .L_20)
	.align		4
.L_20:
        /*0010*/ 	.word	index@($__internal_2_$__cuda_sm10x_tcgen05_guardrail_trap_unallocated_columns_being_dealloced)
        /*0014*/ 	.word	0x00000008


	//----- nvinfo : EIATTR_FRAME_SIZE
	.align		4
.L_21:
        /*0018*/ 	.byte	0x04, 0x11
        /*001a*/ 	.short	(.L_23 - .L_22)
	.align		4
.L_22:
        /*001c*/ 	.word	index@($__internal_1_$__cuda_sm10x_tcgen05_guardrail_trap_phase_invalid_during_alloc)
        /*0020*/ 	.word	0x00000008


	//----- nvinfo : EIATTR_FRAME_SIZE
	.align		4
.L_23:
        /*0024*/ 	.byte	0x04, 0x11
        /*0026*/ 	.short	(.L_25 - .L_24)
	.align		4
.L_24:
        /*0028*/ 	.word	index@($__internal_0_$__cuda_sm10x_tcgen05_guardrail_trap_col_being_dealloced_not_returned_by_alloc)
        /*002c*/ 	.word	0x00000008


	//----- nvinfo : EIATTR_FRAME_SIZE
	.align		4
.L_25:
        /*0030*/ 	.byte	0x04, 0x11
        /*0032*/ 	.short	(.L_27 - .L_26)
	.align		4
.L_26:
        /*0034*/ 	.word	index@(_ZN7cutlass13device_kernelINS_4conv6kernel13ConvUniversalINS1_16ConvProblemShapeILNS1_8OperatorE2ELi2EEENS1_10collective14CollectiveConvINS1_47MainloopSm100TmaUmmaWarpSpecializedImplicitGemmILS5_2ELi9ELi2ELi1ELi2EN4cute5tupleIJNSA_1CILi2EEENSC_ILi1EEESE_EEEEENSB_IJNSC_ILi256EEENSB_IJNSC_ILi64EEEEEENSB_IJNSC_ILi32EEEEEEEEENS_10tfloat32_tESN_NSA_8TiledMMAINSA_8MMA_AtomIJNSA_23SM100_MMA_TF32_2x1SM_SSISN_SN_fLi256ELi64ELNSA_4UMMA5MajorE1ELSS_1ELNSR_7ScaleInE0ELST_0EEEEEENSA_6LayoutINSB_IJSE_SE_SE_EEENSB_IJNSC_ILi0EEESY_SY_EEEEENSB_IJNSA_10UnderscoreES11_S11_EEEEENS7_6detail27Sm100ImplicitGemmTileTraitsINSA_18SM100_TMA_2SM_LOADENSA_14ComposedLayoutINSA_7SwizzleILi2ELi5ELi2EEENSA_18smem_ptr_flag_bitsILi32EEENSW_INSB_IJSK_NSC_ILi4EEEEEENSB_IJSE_SK_EEEEEEEvEENS15_INSA_25SM100_TMA_2SM_LOAD_IM2COLES1G_vEEEENS_8epilogue10collective18CollectiveEpilogueINS1L_23Sm100TmaWarpSpecializedILi4ELi2ELi16ELb1ELb0EEEJNSB_IJNSC_ILi128EEESJ_SL_EEENSB_IJNSW_IS1Q_SE_EENSW_INSC_ILi16EEESE_EEEEESN_NSB_IJlNSB_IJSE_llEEESY_EEESN_S1X_NS1L_6fusion15FusionCallbacksIS1P_NS1Y_17LinearCombinationISN_fSN_fLNS_15FloatRoundStyleE2EEES1R_S1V_JEEENSA_5SM1004TMEM4LOAD26SM100_TMEM_LOAD_32dp32b16xENSA_13SM90_TMA_LOADENS17_INS18_ILi2ELi4ELi3EEES1B_NSW_INSB_IJNSC_ILi8EEES1T_EEENSB_IJS1T_SE_EEEEEEENSA_39AutoVectorizingCopyWithAssumedAlignmentILi128EEENSA_14SM90_TMA_STOREES2E_S2G_S2G_EEEvvEEEEvNT_6ParamsE)
        /*0038*/ 	.word	0x00000008


	//----- nvinfo : EIATTR_MIN_STACK_SIZE
	.align		4
.L_27:
        /*003c*/ 	.byte	0x04, 0x12
        /*003e*/ 	.short	(.L_29 - .L_28)
	.align		4
.L_28:
        /*0040*/ 	.word	index@(_ZN7cutlass13device_kernelINS_4conv6kernel13ConvUniversalINS1_16ConvProblemShapeILNS1_8OperatorE2ELi2EEENS1_10collective14CollectiveConvINS1_47MainloopSm100TmaUmmaWarpSpecializedImplicitGemmILS5_2ELi9ELi2ELi1ELi2EN4cute5tupleIJNSA_1CILi2EEENSC_ILi1EEESE_EEEEENSB_IJNSC_ILi256EEENSB_IJNSC_ILi64EEEEEENSB_IJNSC_ILi32EEEEEEEEENS_10tfloat32_tESN_NSA_8TiledMMAINSA_8MMA_AtomIJNSA_23SM100_MMA_TF32_2x1SM_SSISN_SN_fLi256ELi64ELNSA_4UMMA5MajorE1ELSS_1ELNSR_7ScaleInE0ELST_0EEEEEENSA_6LayoutINSB_IJSE_SE_SE_EEENSB_IJNSC_ILi0EEESY_SY_EEEEENSB_IJNSA_10UnderscoreES11_S11_EEEEENS7_6detail27Sm100ImplicitGemmTileTraitsINSA_18SM100_TMA_2SM_LOADENSA_14ComposedLayoutINSA_7SwizzleILi2ELi5ELi2EEENSA_18smem_ptr_flag_bitsILi32EEENSW_INSB_IJSK_NSC_ILi4EEEEEENSB_IJSE_SK_EEEEEEEvEENS15_INSA_25SM100_TMA_2SM_LOAD_IM2COLES1G_vEEEENS_8epilogue10collective18CollectiveEpilogueINS1L_23Sm100TmaWarpSpecializedILi4ELi2ELi16ELb1ELb0EEEJNSB_IJNSC_ILi128EEESJ_SL_EEENSB_IJNSW_IS1Q_SE_EENSW_INSC_ILi16EEESE_EEEEESN_NSB_IJlNSB_IJSE_llEEESY_EEESN_S1X_NS1L_6fusion15FusionCallbacksIS1P_NS1Y_17LinearCombinationISN_fSN_fLNS_15FloatRoundStyleE2EEES1R_S1V_JEEENSA_5SM1004TMEM4LOAD26SM100_TMEM_LOAD_32dp32b16xENSA_13SM90_TMA_LOADENS17_INS18_ILi2ELi4ELi3EEES1B_NSW_INSB_IJNSC_ILi8EEES1T_EEENSB_IJS1T_SE_EEEEEEENSA_39AutoVectorizingCopyWithAssumedAlignmentILi128EEENSA_14SM90_TMA_STOREES2E_S2G_S2G_EEEvvEEEEvNT_6ParamsE)
        /*0044*/ 	.word	0x00000008
.L_29:


//--------------------- .nv.compat                --------------------------
	.section	.nv.compat,"",@"SHT_CUDA_COMPAT_INFO"
	.align	4
        /*0000*/ 	.byte	0x02, 0x09, 0x01, 0x00, 0x02, 0x02, 0x02, 0x00, 0x02, 0x05, 0x05, 0x00, 0x03, 0x07, 0x01, 0x01
        /*0010*/ 	.byte	0x02, 0x03, 0x01, 0x00, 0x02, 0x06, 0x01, 0x00, 0x04, 0x0b, 0x08, 0x00, 0x09, 0x00, 0x00, 0x00
        /*0020*/ 	.byte	0x00, 0x00, 0x00, 0x00


//--------------------- .nv.info._ZN7cutlass13device_kernelINS_4conv6kernel13ConvUniversalINS1_16ConvProblemShapeILNS1_8OperatorE2ELi2EEENS1_10collective14CollectiveConvINS1_47MainloopSm100TmaUmmaWarpSpecializedImplicitGemmILS5_2ELi9ELi2ELi1ELi2EN4cute5tupleIJNSA_1CILi2EEENSC_ILi1EEESE_EEEEENSB_IJNSC_ILi256EEENSB_IJNSC_ILi64EEEEEENSB_IJNSC_ILi32EEEEEEEEENS_10tfloat32_tESN_NSA_8TiledMMAINSA_8MMA_AtomIJNSA_23SM100_MMA_TF32_2x1SM_SSISN_SN_fLi256ELi64ELNSA_4UMMA5MajorE1ELSS_1ELNSR_7ScaleInE0ELST_0EEEEEENSA_6LayoutINSB_IJSE_SE_SE_EEENSB_IJNSC_ILi0EEESY_SY_EEEEENSB_IJNSA_10UnderscoreES11_S11_EEEEENS7_6detail27Sm100ImplicitGemmTileTraitsINSA_18SM100_TMA_2SM_LOADENSA_14ComposedLayoutINSA_7SwizzleILi2ELi5ELi2EEENSA_18smem_ptr_flag_bitsILi32EEENSW_INSB_IJSK_NSC_ILi4EEEEEENSB_IJSE_SK_EEEEEEEvEENS15_INSA_25SM100_TMA_2SM_LOAD_IM2COLES1G_vEEEENS_8epilogue10collective18CollectiveEpilogueINS1L_23Sm100TmaWarpSpecializedILi4ELi2ELi16ELb1ELb0EEEJNSB_IJNSC_ILi128EEESJ_SL_EEENSB_IJNSW_IS1Q_SE_EENSW_INSC_ILi16EEESE_EEEEESN_NSB_IJlNSB_IJSE_llEEESY_EEESN_S1X_NS1L_6fusion15FusionCallbacksIS1P_NS1Y_17LinearCombinationISN_fSN_fLNS_15FloatRoundStyleE2EEES1R_S1V_JEEENSA_5SM1004TMEM4LOAD26SM100_TMEM_LOAD_32dp32b16xENSA_13SM90_TMA_LOADENS17_INS18_ILi2ELi4ELi3EEES1B_NSW_INSB_IJNSC_ILi8EEES1T_EEENSB_IJS1T_SE_EEEEEEENSA_39AutoVectorizingCopyWithAssumedAlignmentILi128EEENSA_14SM90_TMA_STOREES2E_S2G_S2G_EEEvvEEEEvNT_6ParamsE --------------------------
	.section	.nv.info._ZN7cutlass13device_kernelINS_4conv6kernel13ConvUniversalINS1_16ConvProblemShapeILNS1_8OperatorE2ELi2EEENS1_10collective14CollectiveConvINS1_47MainloopSm100TmaUmmaWarpSpecializedImplicitGemmILS5_2ELi9ELi2ELi1ELi2EN4cute5tupleIJNSA_1CILi2EEENSC_ILi1EEESE_EEEEENSB_IJNSC_ILi256EEENSB_IJNSC_ILi64EEEEEENSB_IJNSC_ILi32EEEEEEEEENS_10tfloat32_tESN_NSA_8TiledMMAINSA_8MMA_AtomIJNSA_23SM100_MMA_TF32_2x1SM_SSISN_SN_fLi256ELi64ELNSA_4UMMA5MajorE1ELSS_1ELNSR_7ScaleInE0ELST_0EEEEEENSA_6LayoutINSB_IJSE_SE_SE_EEENSB_IJNSC_ILi0EEESY_SY_EEEEENSB_IJNSA_10UnderscoreES11_S11_EEEEENS7_6detail27Sm100ImplicitGemmTileTraitsINSA_18SM100_TMA_2SM_LOADENSA_14ComposedLayoutINSA_7SwizzleILi2ELi5ELi2EEENSA_18smem_ptr_flag_bitsILi32EEENSW_INSB_IJSK_NSC_ILi4EEEEEENSB_IJSE_SK_EEEEEEEvEENS15_INSA_25SM100_TMA_2SM_LOAD_IM2COLES1G_vEEEENS_8epilogue10collective18CollectiveEpilogueINS1L_23Sm100TmaWarpSpecializedILi4ELi2ELi16ELb1ELb0EEEJNSB_IJNSC_ILi128EEESJ_SL_EEENSB_IJNSW_IS1Q_SE_EENSW_INSC_ILi16EEESE_EEEEESN_NSB_IJlNSB_IJSE_llEEESY_EEESN_S1X_NS1L_6fusion15FusionCallbacksIS1P_NS1Y_17LinearCombinationISN_fSN_fLNS_15FloatRoundStyleE2EEES1R_S1V_JEEENSA_5SM1004TMEM4LOAD26SM100_TMEM_LOAD_32dp32b16xENSA_13SM90_TMA_LOADENS17_INS18_ILi2ELi4ELi3EEES1B_NSW_INSB_IJNSC_ILi8EEES1T_EEENSB_IJS1T_SE_EEEEEEENSA_39AutoVectorizingCopyWithAssumedAlignmentILi128EEENSA_14SM90_TMA_STOREES2E_S2G_S2G_EEEvvEEEEvNT_6ParamsE,"",@"SHT_CUDA_INFO"
	.sectionflags	@""
	.align	4


	//----- nvinfo : EIATTR_CUDA_API_VERSION
	.align		4
        /*0000*/ 	.byte	0x04, 0x37
        /*0002*/ 	.short	(.L_31 - .L_30)
.L_30:
        /*0004*/ 	.word	0x00000082


	//----- nvinfo : EIATTR_KPARAM_INFO
	.align		4
.L_31:
        /*0008*/ 	.byte	0x04, 0x17
        /*000a*/ 	.short	(.L_33 - .L_32)
.L_32:
        /*000c*/ 	.word	0x00000000
        /*0010*/ 	.short	0x0000
        /*0012*/ 	.short	0x0000
        /*0014*/ 	.byte	0x00, 0xf0, 0x01, 0x20


	//----- nvinfo : EIATTR_AT_ENTRY_FRAGMENTS
	.align		4
.L_33:
        /*0018*/ 	.byte	0x04, 0x4f
        /*001a*/ 	.short	(.L_35 - .L_34)


	//   ....[0]....
.L_34:
        /*001c*/ 	.word	0x00000007


	//----- nvinfo : EIATTR_RESERVED_SMEM_USED
	.align		4
.L_35:
        /*0020*/ 	.byte	0x01, 0x41
	.zero		2


	//----- nvinfo : EIATTR_SPARSE_MMA_MASK
	.align		4
        /*0024*/ 	.byte	0x03, 0x50
        /*0026*/ 	.short	0x0000


	//----- nvinfo : EIATTR_TCGEN05_2CTA_USED
	.align		4
        /*0028*/ 	.byte	0x01, 0x52
	.zero		2


	//----- nvinfo : EIATTR_MAXREG_COUNT
	.align		4
        /*002c*/ 	.byte	0x03, 0x1b
        /*002e*/ 	.short	0x00ff


	//----- nvinfo : EIATTR_NUM_BARRIERS
	.align		4
        /*0030*/ 	.byte	0x02, 0x4c
        /*0032*/ 	.byte	0x07
	.zero		1


	//----- nvinfo : EIATTR_EXTERNS
	.align		4
        /*0034*/ 	.byte	0x04, 0x0f
        /*0036*/ 	.short	(.L_37 - .L_36)


	//   ....[0]....
	.align		4
.L_36:
        /*0038*/ 	.word	index@(__assertfail)


	//----- nvinfo : EIATTR_MERCURY_ISA_VERSION
	.align		4
.L_37:
        /*003c*/ 	.byte	0x03, 0x5f
        /*003e*/ 	.short	0x0101


	//----- nvinfo : EIATTR_INT_WARP_WIDE_INSTR_OFFSETS
	.align		4
        /*0040*/ 	.byte	0x04, 0x31
        /*0042*/ 	.short	(.L_39 - .L_38)


	//   ....[0]....
.L_38:
        /*0044*/ 	.word	0x00000d20


	//   ....[1]....
        /*0048*/ 	.word	0x00000dd0


	//   ....[2]....
        /*004c*/ 	.word	0x00004a10


	//   ....[3]....
        /*0050*/ 	.word	0x00004a30


	//   ....[4]....
        /*0054*/ 	.word	0x00004a60


	//   ....[5]....
        /*0058*/ 	.word	0x00005a80


	//   ....[6]....
        /*005c*/ 	.word	0x00005ae0


	//   ....[7]....
        /*0060*/ 	.word	0x00005bc0


	//   ....[8]....
        /*0064*/ 	.word	0x00005c40


	//   ....[9]....
        /*0068*/ 	.word	0x00005d40


	//   ....[10]....
        /*006c*/ 	.word	0x00005dd0


	//   ....[11]....
        /*0070*/ 	.word	0x00005ee0


	//   ....[12]....
        /*0074*/ 	.word	0x00005f90


	//----- nvinfo : EIATTR_COOP_GROUP_MASK_REGIDS
	.align		4
.L_39:
        /*0078*/ 	.byte	0x04, 0x29
        /*007a*/ 	.short	(.L_41 - .L_40)


	//   ....[0]....
.L_40:
        /*007c*/ 	.word	0xffffffff


	//   ....[1]....
        /*0080*/ 	.word	0xffffffff


	//   ....[2]....
        /*0084*/ 	.word	0xffffffff


	//   ....[3]....
        /*0088*/ 	.word	0xffffffff


	//   ....[4]....
        /*008c*/ 	.word	0xffffffff


	//   ....[5]....
        /*0090*/ 	.word	0xffffffff


	//   ....[6]....
        /*0094*/ 	.word	0xffffffff


	//   ....[7]....
        /*0098*/ 	.word	0xffffffff


	//   ....[8]....
        /*009c*/ 	.word	0xffffffff


	//   ....[9]....
        /*00a0*/ 	.word	0xffffffff


	//   ....[10]....
        /*00a4*/ 	.word	0xffffffff


	//   ....[11]....
        /*00a8*/ 	.word	0xffffffff


	//   ....[12]....
        /*00ac*/ 	.word	0xffffffff


	//----- nvinfo : EIATTR_COOP_GROUP_INSTR_OFFSETS
	.align		4
.L_41:
        /*00b0*/ 	.byte	0x04, 0x28
        /*00b2*/ 	.short	(.L_43 - .L_42)


	//   ....[0]....
.L_42:
        /*00b4*/ 	.word	0x000000d0


	//   ....[1]....
        /*00b8*/ 	.word	0x00000540


	//   ....[2]....
        /*00bc*/ 	.word	0x000007b0


	//   ....[3]....
        /*00c0*/ 	.word	0x00000950


	//   ....[4]....
        /*00c4*/ 	.word	0x00000a50


	//   ....[5]....
        /*00c8*/ 	.word	0x00000ba0


	//   ....[6]....
        /*00cc*/ 	.word	0x00000e40


	//   ....[7]....
        /*00d0*/ 	.word	0x00002990


	//   ....[8]....
        /*00d4*/ 	.word	0x000038f0


	//   ....[9]....
        /*00d8*/ 	.word	0x00003dc0


	//   ....[10]....
        /*00dc*/ 	.word	0x00003df0


	//   ....[11]....
        /*00e0*/ 	.word	0x00004920


	//   ....[12]....
        /*00e4*/ 	.word	0x00004b30


	//----- nvinfo : EIATTR_VRC_CTA_INIT_COUNT
	.align		4
.L_43:
        /*00e8*/ 	.byte	0x02, 0x4a
        /*00ea*/ 	.byte	0x80
	.zero		1


	//----- nvinfo : EIATTR_SYSCALL_OFFSETS
	.align		4
        /*00ec*/ 	.byte	0x04, 0x46
        /*00ee*/ 	.short	(.L_45 - .L_44)


	//   ....[0]....
.L_44:
        /*00f0*/ 	.word	0x00007030


	//   ....[1]....
        /*00f4*/ 	.word	0x00007120


	//   ....[2]....
        /*00f8*/ 	.word	0x000078f0


	//   ....[3]....
        /*00fc*/ 	.word	0x00008270


	//   ....[4]....
        /*0100*/ 	.word	0x00008bb0


	//   ....[5]....
        /*0104*/ 	.word	0x000094e0


	//----- nvinfo : EIATTR_MBARRIER_INSTR_OFFSETS
	.align		4
.L_45:
        /*0108*/ 	.byte	0x04, 0x39
        /*010a*/ 	.short	(.L_47 - .L_46)


	//   ....[0]....
.L_46:
        /*010c*/ 	.word	0x00000670
        /*0110*/ 	.word	0x000000ff
        /*0114*/ 	.word	0x00000000
        /*0118*/ 	.short	0x0100
        /*011a*/ 	.byte	0x04
	.zero		1


	//   ....[1]....
        /*011c*/ 	.word	0x00000680
        /*0120*/ 	.word	0x000000ff
        /*0124*/ 	.word	0x00000048
        /*0128*/ 	.short	0x0100
        /*012a*/ 	.byte	0x04
	.zero		1


	//   ....[2]....
        /*012c*/ 	.word	0x00000690
        /*0130*/ 	.word	0x000000ff
        /*0134*/ 	.word	0x00000008
        /*0138*/ 	.short	0x0100
        /*013a*/ 	.byte	0x04
	.zero		1


	//   ....[3]....
        /*013c*/ 	.word	0x000006a0
        /*0140*/ 	.word	0x000000ff
        /*0144*/ 	.word	0x00000050
        /*0148*/ 	.short	0x0100
        /*014a*/ 	.byte	0x04
	.zero		1


	//   ....[4]....
        /*014c*/ 	.word	0x000006b0
        /*0150*/ 	.word	0x000000ff
        /*0154*/ 	.word	0x00000010
        /*0158*/ 	.short	0x0100
        /*015a*/ 	.byte	0x04
	.zero		1


	//   ....[5]....
        /*015c*/ 	.word	0x000006c0
        /*0160*/ 	.word	0x000000ff
        /*0164*/ 	.word	0x00000058
        /*0168*/ 	.short	0x0100
        /*016a*/ 	.byte	0x04
	.zero		1


	//   ....[6]....
        /*016c*/ 	.word	0x000006d0
        /*0170*/ 	.word	0x000000ff
        /*0174*/ 	.word	0x00000018
        /*0178*/ 	.short	0x0100
        /*017a*/ 	.byte	0x04
	.zero		1


	//   ....[7]....
        /*017c*/ 	.word	0x000006e0
        /*0180*/ 	.word	0x000000ff
        /*0184*/ 	.word	0x00000060
        /*0188*/ 	.short	0x0100
        /*018a*/ 	.byte	0x04
	.zero		1


	//   ....[8]....
        /*018c*/ 	.word	0x000006f0
        /*0190*/ 	.word	0x000000ff
        /*0194*/ 	.word	0x00000020
        /*0198*/ 	.short	0x0100
        /*019a*/ 	.byte	0x04
	.zero		1


	//   ....[9]....
        /*019c*/ 	.word	0x00000700
        /*01a0*/ 	.word	0x000000ff
        /*01a4*/ 	.word	0x00000068
        /*01a8*/ 	.short	0x0100
        /*01aa*/ 	.byte	0x04
	.zero		1


	//   ....[10]....
        /*01ac*/ 	.word	0x00000710
        /*01b0*/ 	.word	0x000000ff
        /*01b4*/ 	.word	0x00000028
        /*01b8*/ 	.short	0x0100
        /*01ba*/ 	.byte	0x04
	.zero		1


	//   ....[11]....
        /*01bc*/ 	.word	0x00000720
        /*01c0*/ 	.word	0x000000ff
        /*01c4*/ 	.word	0x00000070
        /*01c8*/ 	.short	0x0100
        /*01ca*/ 	.byte	0x04
	.zero		1


	//   ....[12]....
        /*01cc*/ 	.word	0x00000730
        /*01d0*/ 	.word	0x000000ff
        /*01d4*/ 	.word	0x00000030
        /*01d8*/ 	.short	0x0100
        /*01da*/ 	.byte	0x04
	.zero		1


	//   ....[13]....
        /*01dc*/ 	.word	0x00000740
        /*01e0*/ 	.word	0x000000ff
        /*01e4*/ 	.word	0x00000078
        /*01e8*/ 	.short	0x0100
        /*01ea*/ 	.byte	0x04
	.zero		1


	//   ....[14]....
        /*01ec*/ 	.word	0x00000750
        /*01f0*/ 	.word	0x000000ff
        /*01f4*/ 	.word	0x00000038
        /*01f8*/ 	.short	0x0100
        /*01fa*/ 	.byte	0x04
	.zero		1


	//   ....[15]....
        /*01fc*/ 	.word	0x00000760
        /*0200*/ 	.word	0x000000ff
        /*0204*/ 	.word	0x00000080
        /*0208*/ 	.short	0x0100
        /*020a*/ 	.byte	0x04
	.zero		1


	//   ....[16]....
        /*020c*/ 	.word	0x00000770
        /*0210*/ 	.word	0x000000ff
        /*0214*/ 	.word	0x00000040
        /*0218*/ 	.short	0x0100
        /*021a*/ 	.byte	0x04
	.zero		1


	//   ....[17]....
        /*021c*/ 	.word	0x00000780
        /*0220*/ 	.word	0x000000ff
        /*0224*/ 	.word	0x00000088
        /*0228*/ 	.short	0x0100
        /*022a*/ 	.byte	0x04
	.zero		1


	//   ....[18]....
        /*022c*/ 	.word	0x000008c0
        /*0230*/ 	.word	0x000000ff
        /*0234*/ 	.word	0x00000090
        /*0238*/ 	.short	0x0100
        /*023a*/ 	.byte	0x04
	.zero		1


	//   ....[19]....
        /*023c*/ 	.word	0x000008d0
        /*0240*/ 	.word	0x000000ff
        /*0244*/ 	.word	0x000000b0
        /*0248*/ 	.short	0x0100
        /*024a*/ 	.byte	0x04
	.zero		1


	//   ....[20]....
        /*024c*/ 	.word	0x000008e0
        /*0250*/ 	.word	0x000000ff
        /*0254*/ 	.word	0x00000098
        /*0258*/ 	.short	0x0100
        /*025a*/ 	.byte	0x04
	.zero		1


	//   ....[21]....
        /*025c*/ 	.word	0x000008f0
        /*0260*/ 	.word	0x000000ff
        /*0264*/ 	.word	0x000000b8
        /*0268*/ 	.short	0x0100
        /*026a*/ 	.byte	0x04
	.zero		1


	//   ....[22]....
        /*026c*/ 	.word	0x00000900
        /*0270*/ 	.word	0x000000ff
        /*0274*/ 	.word	0x000000a0
        /*0278*/ 	.short	0x0100
        /*027a*/ 	.byte	0x04
	.zero		1


	//   ....[23]....
        /*027c*/ 	.word	0x00000910
        /*0280*/ 	.word	0x000000ff
        /*0284*/ 	.word	0x000000c0
        /*0288*/ 	.short	0x0100
        /*028a*/ 	.byte	0x04
	.zero		1


	//   ....[24]....
        /*028c*/ 	.word	0x00000920
        /*0290*/ 	.word	0x000000ff
        /*0294*/ 	.word	0x000000a8
        /*0298*/ 	.short	0x0100
        /*029a*/ 	.byte	0x04
	.zero		1


	//   ....[25]....
        /*029c*/ 	.word	0x00000930
        /*02a0*/ 	.word	0x000000ff
        /*02a4*/ 	.word	0x000000c8
        /*02a8*/ 	.short	0x0100
        /*02aa*/ 	.byte	0x04
	.zero		1


	//   ....[26]....
        /*02ac*/ 	.word	0x00000a20
        /*02b0*/ 	.word	0x000000ff
        /*02b4*/ 	.word	0x000000d0
        /*02b8*/ 	.short	0x0100
        /*02ba*/ 	.byte	0x04
	.zero		1


	//   ....[27]....
        /*02bc*/ 	.word	0x00000a30
        /*02c0*/ 	.word	0x000000ff
        /*02c4*/ 	.word	0x000000d8
        /*02c8*/ 	.short	0x0100
        /*02ca*/ 	.byte	0x04
	.zero		1


	//   ....[28]....
        /*02cc*/ 	.word	0x00000b70
        /*02d0*/ 	.word	0x000000ff
        /*02d4*/ 	.word	0x000000e0
        /*02d8*/ 	.short	0x0100
        /*02da*/ 	.byte	0x06
	.zero		1


	//   ....[29]....
        /*02dc*/ 	.word	0x00000b80
        /*02e0*/ 	.word	0x000000ff
        /*02e4*/ 	.word	0x000000e8
        /*02e8*/ 	.short	0x0100
        /*02ea*/ 	.byte	0x06
	.zero		1


	//   ....[30]....
        /*02ec*/ 	.word	0x00000cc0
        /*02f0*/ 	.word	0x000000ff
        /*02f4*/ 	.word	0x000000f0
        /*02f8*/ 	.short	0x0100
        /*02fa*/ 	.byte	0x04
	.zero		1


	//   ....[31]....
        /*02fc*/ 	.word	0x00000cd0
        /*0300*/ 	.word	0x000000ff
        /*0304*/ 	.word	0x00000100
        /*0308*/ 	.short	0x0100
        /*030a*/ 	.byte	0x04
	.zero		1


	//   ....[32]....
        /*030c*/ 	.word	0x00000ce0
        /*0310*/ 	.word	0x000000ff
        /*0314*/ 	.word	0x000000f8
        /*0318*/ 	.short	0x0100
        /*031a*/ 	.byte	0x04
	.zero		1


	//   ....[33]....
        /*031c*/ 	.word	0x00000cf0
        /*0320*/ 	.word	0x000000ff
        /*0324*/ 	.word	0x00000108
        /*0328*/ 	.short	0x0100
        /*032a*/ 	.byte	0x04
	.zero		1


	//   ....[34]....
        /*032c*/ 	.word	0x00000df0
        /*0330*/ 	.word	0x000000ff
        /*0334*/ 	.word	0x00000110
        /*0338*/ 	.short	0x0100
        /*033a*/ 	.byte	0x06
	.zero		1


	//   ....[35]....
        /*033c*/ 	.word	0x00001b80
        /*0340*/ 	.word	0x000000ff
        /*0344*/ 	.word	0x00000048
        /*0348*/ 	.short	0x010a
        /*034a*/ 	.byte	0x07
	.zero		1


	//   ....[36]....
        /*034c*/ 	.word	0x00001f20
        /*0350*/ 	.word	0x000000ff
        /*0354*/ 	.word	0x00000048
        /*0358*/ 	.short	0x010a
        /*035a*/ 	.byte	0x0b
	.zero		1


	//   ....[37]....
        /*035c*/ 	.word	0x000020d0
        /*0360*/ 	.word	0x000000ff
        /*0364*/ 	.word	0x00000048
        /*0368*/ 	.short	0x010a
        /*036a*/ 	.byte	0x08
	.zero		1


	//   ....[38]....
        /*036c*/ 	.word	0x00002390
        /*0370*/ 	.word	0x000000ff
        /*0374*/ 	.word	0x000000d8
        /*0378*/ 	.short	0x0101
        /*037a*/ 	.byte	0x19
	.zero		1


	//   ....[39]....
        /*037c*/ 	.word	0x000023c0
        /*0380*/ 	.word	0x000000ff
        /*0384*/ 	.word	0x00000048
        /*0388*/ 	.short	0x010a
        /*038a*/ 	.byte	0x04
	.zero		1


	//   ....[40]....
        /*038c*/ 	.word	0x00002530
        /*0390*/ 	.word	0x000000ff
        /*0394*/ 	.word	0x00000048
        /*0398*/ 	.short	0x010a
        /*039a*/ 	.byte	0x08
	.zero		1


	//   ....[41]....
        /*039c*/ 	.word	0x000026e0
        /*03a0*/ 	.word	0x000000ff
        /*03a4*/ 	.word	0x00000048
        /*03a8*/ 	.short	0x010a
        /*03aa*/ 	.byte	0x09
	.zero		1


	//   ....[42]....
        /*03ac*/ 	.word	0x000029a0
        /*03b0*/ 	.word	0x000000ff
        /*03b4*/ 	.word	0x000000e0
        /*03b8*/ 	.short	0x010a
        /*03ba*/ 	.byte	0x19
	.zero		1


	//   ....[43]....
        /*03bc*/ 	.word	0x00002a60
        /*03c0*/ 	.word	0x000000ff
        /*03c4*/ 	.word	0x00000000
        /*03c8*/ 	.short	0x0101
        /*03ca*/ 	.byte	0x04
	.zero		1


	//   ....[44]....
        /*03cc*/ 	.word	0x00003050
        /*03d0*/ 	.word	0x000000ff
        /*03d4*/ 	.word	0x00000000
        /*03d8*/ 	.short	0x010a
        /*03da*/ 	.byte	0x04
	.zero		1


	//   ....[45]....
        /*03dc*/ 	.word	0x000030f0
        /*03e0*/ 	.word	0x000000ff
        /*03e4*/ 	.word	0x00000000
        /*03e8*/ 	.short	0x010a
        /*03ea*/ 	.byte	0x05
	.zero		1


	//   ....[46]....
        /*03ec*/ 	.word	0x00003190
        /*03f0*/ 	.word	0x000000ff
        /*03f4*/ 	.word	0x00000000
        /*03f8*/ 	.short	0x010a
        /*03fa*/ 	.byte	0x05
	.zero		1


	//   ....[47]....
        /*03fc*/ 	.word	0x00003230
        /*0400*/ 	.word	0x000000ff
        /*0404*/ 	.word	0x00000000
        /*0408*/ 	.short	0x010a
        /*040a*/ 	.byte	0x05
	.zero		1


	//   ....[48]....
        /*040c*/ 	.word	0x000032d0
        /*0410*/ 	.word	0x000000ff
        /*0414*/ 	.word	0x00000000
        /*0418*/ 	.short	0x010a
        /*041a*/ 	.byte	0x05
	.zero		1


	//   ....[49]....
        /*041c*/ 	.word	0x00003370
        /*0420*/ 	.word	0x000000ff
        /*0424*/ 	.word	0x00000000
        /*0428*/ 	.short	0x010a
        /*042a*/ 	.byte	0x05
	.zero		1


	//   ....[50]....
        /*042c*/ 	.word	0x00003410
        /*0430*/ 	.word	0x000000ff
        /*0434*/ 	.word	0x00000000
        /*0438*/ 	.short	0x010a
        /*043a*/ 	.byte	0x05
	.zero		1


	//   ....[51]....
        /*043c*/ 	.word	0x000034b0
        /*0440*/ 	.word	0x000000ff
        /*0444*/ 	.word	0x00000000
        /*0448*/ 	.short	0x010a
        /*044a*/ 	.byte	0x05
	.zero		1


	//   ....[52]....
        /*044c*/ 	.word	0x00003560
        /*0450*/ 	.word	0x00000000
        /*0454*/ 	.word	0x00000000
        /*0458*/ 	.short	0x010a
        /*045a*/ 	.byte	0xff
	.zero		1


	//   ....[53]....
        /*045c*/ 	.word	0x000036b0
        /*0460*/ 	.word	0x000000ff
        /*0464*/ 	.word	0x000000e8
        /*0468*/ 	.short	0x010a
        /*046a*/ 	.byte	0x04
	.zero		1


	//   ....[54]....
        /*046c*/ 	.word	0x00003750
        /*0470*/ 	.word	0x000000ff
        /*0474*/ 	.word	0x000000e0
        /*0478*/ 	.short	0x010a
        /*047a*/ 	.byte	0x04
	.zero		1


	//   ....[55]....
        /*047c*/ 	.word	0x000037f0
        /*0480*/ 	.word	0x000000ff
        /*0484*/ 	.word	0x00000000
        /*0488*/ 	.short	0x0101
        /*048a*/ 	.byte	0x05
	.zero		1


	//   ....[56]....
        /*048c*/ 	.word	0x00003830
        /*0490*/ 	.word	0x000000ff
        /*0494*/ 	.word	0x000000e8
        /*0498*/ 	.short	0x0106
        /*049a*/ 	.byte	0x04
	.zero		1


	//   ....[57]....
        /*049c*/ 	.word	0x00003870
        /*04a0*/ 	.word	0x00000000
        /*04a4*/ 	.word	0x000000e8
        /*04a8*/ 	.short	0x010a
        /*04aa*/ 	.byte	0xff
	.zero		1


	//   ....[58]....
        /*04ac*/ 	.word	0x00003ac0
        /*04b0*/ 	.word	0x000000ff
        /*04b4*/ 	.word	0x00000008
        /*04b8*/ 	.short	0x010a
        /*04ba*/ 	.byte	0x05
	.zero		1


	//   ....[59]....
        /*04bc*/ 	.word	0x00003ae0
        /*04c0*/ 	.word	0x000000ff
        /*04c4*/ 	.word	0x00000008
        /*04c8*/ 	.short	0x010a
        /*04ca*/ 	.byte	0x05
	.zero		1


	//   ....[60]....
        /*04cc*/ 	.word	0x00003c70
        /*04d0*/ 	.word	0x000000ff
        /*04d4*/ 	.word	0x00000008
        /*04d8*/ 	.short	0x010a
        /*04da*/ 	.byte	0x05
	.zero		1


	//   ....[61]....
        /*04dc*/ 	.word	0x00003c90
        /*04e0*/ 	.word	0x000000ff
        /*04e4*/ 	.word	0x00000008
        /*04e8*/ 	.short	0x010a
        /*04ea*/ 	.byte	0x05
	.zero		1


	//   ....[62]....
        /*04ec*/ 	.word	0x00003d50
        /*04f0*/ 	.word	0x000000ff
        /*04f4*/ 	.word	0x00000000
        /*04f8*/ 	.short	0x0101
        /*04fa*/ 	.byte	0x04
	.zero		1


	//   ....[63]....
        /*04fc*/ 	.word	0x000040b0
        /*0500*/ 	.word	0x000000ff
        /*0504*/ 	.word	0x000000e0
        /*0508*/ 	.short	0x010a
        /*050a*/ 	.byte	0x15
	.zero		1


	//   ....[64]....
        /*050c*/ 	.word	0x00004150
        /*0510*/ 	.word	0x000000ff
        /*0514*/ 	.word	0x00000000
        /*0518*/ 	.short	0x0101
        /*051a*/ 	.byte	0x24
	.zero		1


	//   ....[65]....
        /*051c*/ 	.word	0x00004190
        /*0520*/ 	.word	0x000000ff
        /*0524*/ 	.word	0x00000100
        /*0528*/ 	.short	0x010a
        /*052a*/ 	.byte	0x1a
	.zero		1


	//   ....[66]....
        /*052c*/ 	.word	0x00004260
        /*0530*/ 	.word	0x000000ff
        /*0534*/ 	.word	0x00000000
        /*0538*/ 	.short	0x010a
        /*053a*/ 	.byte	0x04
	.zero		1


	//   ....[67]....
        /*053c*/ 	.word	0x000042d0
        /*0540*/ 	.word	0x000000ff
        /*0544*/ 	.word	0x00000000
        /*0548*/ 	.short	0x010a
        /*054a*/ 	.byte	0x11
	.zero		1


	//   ....[68]....
        /*054c*/ 	.word	0x00004420
        /*0550*/ 	.word	0x000000ff
        /*0554*/ 	.word	0x00000000
        /*0558*/ 	.short	0x010a
        /*055a*/ 	.byte	0x05
	.zero		1


	//   ....[69]....
        /*055c*/ 	.word	0x00004720
        /*0560*/ 	.word	0x000000ff
        /*0564*/ 	.word	0x00000000
        /*0568*/ 	.short	0x010a
        /*056a*/ 	.byte	0x04
	.zero		1


	//   ....[70]....
        /*056c*/ 	.word	0x000047c0
        /*0570*/ 	.word	0x00000000
        /*0574*/ 	.word	0x00000000
        /*0578*/ 	.short	0x010a
        /*057a*/ 	.byte	0xff
	.zero		1


	//   ....[71]....
        /*057c*/ 	.word	0x00004800
        /*0580*/ 	.word	0x00000000
        /*0584*/ 	.word	0x00000000
        /*0588*/ 	.short	0x010a
        /*058a*/ 	.byte	0xff
	.zero		1


	//   ....[72]....
        /*058c*/ 	.word	0x00004870
        /*0590*/ 	.word	0x000000ff
        /*0594*/ 	.word	0x00000000
        /*0598*/ 	.short	0x0101
        /*059a*/ 	.byte	0x04
	.zero		1


	//   ....[73]....
        /*059c*/ 	.word	0x000048b0
        /*05a0*/ 	.word	0x000000ff
        /*05a4*/ 	.word	0x00000110
        /*05a8*/ 	.short	0x010a
        /*05aa*/ 	.byte	0x15
	.zero		1


	//   ....[74]....
        /*05ac*/ 	.word	0x00004910
        /*05b0*/ 	.word	0x000000ff
        /*05b4*/ 	.word	0x00000000
        /*05b8*/ 	.short	0x0101
        /*05ba*/ 	.byte	0x04
	.zero		1


	//   ....[75]....
        /*05bc*/ 	.word	0x00004fb0
        /*05c0*/ 	.word	0x000000ff
        /*05c4*/ 	.word	0x000000e0
        /*05c8*/ 	.short	0x010a
        /*05ca*/ 	.byte	0x1f
	.zero		1


	//   ....[76]....
        /*05cc*/ 	.word	0x00005050
        /*05d0*/ 	.word	0x000000ff
        /*05d4*/ 	.word	0x00000000
        /*05d8*/ 	.short	0x0101
        /*05da*/ 	.byte	0x36
	.zero		1


	//   ....[77]....
        /*05dc*/ 	.word	0x00005570
        /*05e0*/ 	.word	0x000000ff
        /*05e4*/ 	.word	0x000000d8
        /*05e8*/ 	.short	0x010a
        /*05ea*/ 	.byte	0x1f
	.zero		1


	//   ....[78]....
        /*05ec*/ 	.word	0x00005a20
        /*05f0*/ 	.word	0x000000ff
        /*05f4*/ 	.word	0x000000b0
        /*05f8*/ 	.short	0x010a
        /*05fa*/ 	.byte	0x1f
	.zero		1


	//   ....[79]....
        /*05fc*/ 	.word	0x00005b70
        /*0600*/ 	.word	0x000000ff
        /*0604*/ 	.word	0x00000090
        /*0608*/ 	.short	0x010b
        /*060a*/ 	.byte	0x1f
	.zero		1


	//   ....[80]....
        /*060c*/ 	.word	0x00005b80
        /*0610*/ 	.word	0x000000ff
        /*0614*/ 	.word	0x00000000
        /*0618*/ 	.short	0x0101
        /*061a*/ 	.byte	0x3b
	.zero		1


	//   ....[81]....
        /*061c*/ 	.word	0x00005b90
        /*0620*/ 	.word	0x000000ff
        /*0624*/ 	.word	0x000000b8
        /*0628*/ 	.short	0x010a
        /*062a*/ 	.byte	0x1f
	.zero		1


	//   ....[82]....
        /*062c*/ 	.word	0x00005cf0
        /*0630*/ 	.word	0x000000ff
        /*0634*/ 	.word	0x00000098
        /*0638*/ 	.short	0x010b
        /*063a*/ 	.byte	0x1f
	.zero		1


	//   ....[83]....
        /*063c*/ 	.word	0x00005d00
        /*0640*/ 	.word	0x000000ff
        /*0644*/ 	.word	0x00000000
        /*0648*/ 	.short	0x0101
        /*064a*/ 	.byte	0x3a
	.zero		1


	//   ....[84]....
        /*064c*/ 	.word	0x00005d10
        /*0650*/ 	.word	0x000000ff
        /*0654*/ 	.word	0x000000c0
        /*0658*/ 	.short	0x010a
        /*065a*/ 	.byte	0x1f
	.zero		1


	//   ....[85]....
        /*065c*/ 	.word	0x00005e90
        /*0660*/ 	.word	0x000000ff
        /*0664*/ 	.word	0x000000a0
        /*0668*/ 	.short	0x010b
        /*066a*/ 	.byte	0x1f
	.zero		1


	//   ....[86]....
        /*066c*/ 	.word	0x00005ea0
        /*0670*/ 	.word	0x000000ff
        /*0674*/ 	.word	0x00000000
        /*0678*/ 	.short	0x0101
        /*067a*/ 	.byte	0x39
	.zero		1


	//   ....[87]....
        /*067c*/ 	.word	0x00005eb0
        /*0680*/ 	.word	0x000000ff
        /*0684*/ 	.word	0x000000c8
        /*0688*/ 	.short	0x010a
        /*068a*/ 	.byte	0x1f
	.zero		1


	//   ....[88]....
        /*068c*/ 	.word	0x00006080
        /*0690*/ 	.word	0x000000ff
        /*0694*/ 	.word	0x000000a8
        /*0698*/ 	.short	0x010b
        /*069a*/ 	.byte	0x1f
	.zero		1


	//   ....[89]....
        /*069c*/ 	.word	0x00006090
        /*06a0*/ 	.word	0x000000ff
        /*06a4*/ 	.word	0x00000000
        /*06a8*/ 	.short	0x0101
        /*06aa*/ 	.byte	0x38
	.zero		1


	//   ....[90]....
        /*06ac*/ 	.word	0x000060c0
        /*06b0*/ 	.word	0x000000ff
        /*06b4*/ 	.word	0x000000b0
        /*06b8*/ 	.short	0x010a
        /*06ba*/ 	.byte	0x1f
	.zero		1


	//   ....[91]....
        /*06bc*/ 	.word	0x000060e0
        /*06c0*/ 	.word	0x000000ff
        /*06c4*/ 	.word	0x000000b8
        /*06c8*/ 	.short	0x010a
        /*06ca*/ 	.byte	0x1f
	.zero		1


	//   ....[92]....
        /*06cc*/ 	.word	0x00006100
        /*06d0*/ 	.word	0x000000ff
        /*06d4*/ 	.word	0x000000c0
        /*06d8*/ 	.short	0x010a
        /*06da*/ 	.byte	0x1f
	.zero		1


	//   ....[93]....
        /*06dc*/ 	.word	0x00006140
        /*06e0*/ 	.word	0x00000000
        /*06e4*/ 	.word	0x000000c8
        /*06e8*/ 	.short	0x010a
        /*06ea*/ 	.byte	0xff
	.zero		1


	//   ....[94]....
        /*06ec*/ 	.word	0x000064a0
        /*06f0*/ 	.word	0x000000ff
        /*06f4*/ 	.word	0x000000e0
        /*06f8*/ 	.short	0x010a
        /*06fa*/ 	.byte	0x31
	.zero		1


	//   ....[95]....
        /*06fc*/ 	.word	0x00006570
        /*0700*/ 	.word	0x000000ff
        /*0704*/ 	.word	0x00000000
        /*0708*/ 	.short	0x0101
        /*070a*/ 	.byte	0x04
	.zero		1


	//   ....[96]....
        /*070c*/ 	.word	0x000075b0
        /*0710*/ 	.word	0x000000ff
        /*0714*/ 	.word	0x00000090
        /*0718*/ 	.short	0x010a
        /*071a*/ 	.byte	0x31
	.zero		1


	//   ....[97]....
        /*071c*/ 	.word	0x000075f0
        /*0720*/ 	.word	0x00000048
        /*0724*/ 	.word	0x000000f0
        /*0728*/ 	.short	0x010a
        /*072a*/ 	.byte	0xff
	.zero		1


	//   ....[98]....
        /*072c*/ 	.word	0x000076e0
        /*0730*/ 	.word	0x000000ff
        /*0734*/ 	.word	0x00000090
        /*0738*/ 	.short	0x010a
        /*073a*/ 	.byte	0x31
	.zero		1


	//   ....[99]....
        /*073c*/ 	.word	0x000077d0
        /*0740*/ 	.word	0x00000048
        /*0744*/ 	.word	0x000000f0
        /*0748*/ 	.short	0x010a
        /*074a*/ 	.byte	0xff
	.zero		1


	//   ....[100]....
        /*074c*/ 	.word	0x00007fa0
        /*0750*/ 	.word	0x00000000
        /*0754*/ 	.word	0x00000000
        /*0758*/ 	.short	0x0101
        /*075a*/ 	.byte	0xff
	.zero		1


	//   ....[101]....
        /*075c*/ 	.word	0x00007fb0
        /*0760*/ 	.word	0x00000002
        /*0764*/ 	.word	0x00000090
        /*0768*/ 	.short	0x010a
        /*076a*/ 	.byte	0xff
	.zero		1


	//   ....[102]....
        /*076c*/ 	.word	0x00008090
        /*0770*/ 	.word	0x00000002
        /*0774*/ 	.word	0x00000090
        /*0778*/ 	.short	0x010a
        /*077a*/ 	.byte	0xff
	.zero		1


	//   ....[103]....
        /*077c*/ 	.word	0x000088e0
        /*0780*/ 	.word	0x00000000
        /*0784*/ 	.word	0x00000000
        /*0788*/ 	.short	0x0101
        /*078a*/ 	.byte	0xff
	.zero		1


	//   ....[104]....
        /*078c*/ 	.word	0x00008900
        /*0790*/ 	.word	0x00000006
        /*0794*/ 	.word	0x00000090
        /*0798*/ 	.short	0x010a
        /*079a*/ 	.byte	0xff
	.zero		1


	//   ....[105]....
        /*079c*/ 	.word	0x000089d0
        /*07a0*/ 	.word	0x00000006
        /*07a4*/ 	.word	0x00000090
        /*07a8*/ 	.short	0x010a
        /*07aa*/ 	.byte	0xff
	.zero		1


	//   ....[106]....
        /*07ac*/ 	.word	0x00009210
        /*07b0*/ 	.word	0x0000000e
        /*07b4*/ 	.word	0x00000000
        /*07b8*/ 	.short	0x0101
        /*07ba*/ 	.byte	0xff
	.zero		1


	//   ....[107]....
        /*07bc*/ 	.word	0x00009230
        /*07c0*/ 	.word	0x00000000
        /*07c4*/ 	.word	0x00000090
        /*07c8*/ 	.short	0x010a
        /*07ca*/ 	.byte	0xff
	.zero		1


	//   ....[108]....
        /*07cc*/ 	.word	0x00009300
        /*07d0*/ 	.word	0x00000000
        /*07d4*/ 	.word	0x00000090
        /*07d8*/ 	.short	0x010a
        /*07da*/ 	.byte	0xff
	.zero		1


	//   ....[109]....
        /*07dc*/ 	.word	0x00009610
        /*07e0*/ 	.word	0x00000048
        /*07e4*/ 	.word	0x00000000
        /*07e8*/ 	.short	0x0101
        /*07ea*/ 	.byte	0xff
	.zero		1


	//   ....[110]....
        /*07ec*/ 	.word	0x00009b90
        /*07f0*/ 	.word	0x00000000
        /*07f4*/ 	.word	0x00000000
        /*07f8*/ 	.short	0x0101
        /*07fa*/ 	.byte	0xff
	.zero		1


	//   ....[111]....
        /*07fc*/ 	.word	0x00009e10
        /*0800*/ 	.word	0x000000ff
        /*0804*/ 	.word	0x00000000
        /*0808*/ 	.short	0x0101
        /*080a*/ 	.byte	0x04
	.zero		1


	//   ....[112]....
        /*080c*/ 	.word	0x00009e40
        /*0810*/ 	.word	0x00000000
        /*0814*/ 	.word	0x00000048
        /*0818*/ 	.short	0x010a
        /*081a*/ 	.byte	0xff
	.zero		1


	//   ....[113]....
        /*081c*/ 	.word	0x00009ea0
        /*0820*/ 	.word	0x00000000
        /*0824*/ 	.word	0x00000048
        /*0828*/ 	.short	0x010a
        /*082a*/ 	.byte	0xff
	.zero		1


	//   ....[114]....
        /*082c*/ 	.word	0x00009f00
        /*0830*/ 	.word	0x00000000
        /*0834*/ 	.word	0x000000e0
        /*0838*/ 	.short	0x010a
        /*083a*/ 	.byte	0xff
	.zero		1


	//   ....[115]....
        /*083c*/ 	.word	0x00009f60
        /*0840*/ 	.word	0x00000000
        /*0844*/ 	.word	0x00000000
        /*0848*/ 	.short	0x010a
        /*084a*/ 	.byte	0xff
	.zero		1


	//   ....[116]....
        /*084c*/ 	.word	0x00009fc0
        /*0850*/ 	.word	0x00000000
        /*0854*/ 	.word	0x00000000
        /*0858*/ 	.short	0x010a
        /*085a*/ 	.byte	0xff
	.zero		1


	//   ....[117]....
        /*085c*/ 	.word	0x0000a020
        /*0860*/ 	.word	0x00000000
        /*0864*/ 	.word	0x00000000
        /*0868*/ 	.short	0x010a
        /*086a*/ 	.byte	0xff
	.zero		1


	//   ....[118]....
        /*086c*/ 	.word	0x0000a080
        /*0870*/ 	.word	0x00000000
        /*0874*/ 	.word	0x00000000
        /*0878*/ 	.short	0x010a
        /*087a*/ 	.byte	0xff
	.zero		1


	//   ....[119]....
        /*087c*/ 	.word	0x0000a0e0
        /*0880*/ 	.word	0x00000000
        /*0884*/ 	.word	0x00000000
        /*0888*/ 	.short	0x010a
        /*088a*/ 	.byte	0xff
	.zero		1


	//   ....[120]....
        /*088c*/ 	.word	0x0000a140
        /*0890*/ 	.word	0x00000000
        /*0894*/ 	.word	0x00000000
        /*0898*/ 	.short	0x010a
        /*089a*/ 	.byte	0xff
	.zero		1


	//   ....[121]....
        /*089c*/ 	.word	0x0000a1a0
        /*08a0*/ 	.word	0x00000000
        /*08a4*/ 	.word	0x00000000
        /*08a8*/ 	.short	0x010a
        /*08aa*/ 	.byte	0xff
	.zero		1


	//   ....[122]....
        /*08ac*/ 	.word	0x0000a200
        /*08b0*/ 	.word	0x00000000
        /*08b4*/ 	.word	0x00000000
        /*08b8*/ 	.short	0x010a
        /*08ba*/ 	.byte	0xff
	.zero		1


	//   ....[123]....
        /*08bc*/ 	.word	0x0000a260
        /*08c0*/ 	.word	0x00000004
        /*08c4*/ 	.word	0x000000e8
        /*08c8*/ 	.short	0x010a
        /*08ca*/ 	.byte	0xff
	.zero		1


	//   ....[124]....
        /*08cc*/ 	.word	0x0000a2c0
        /*08d0*/ 	.word	0x00000004
        /*08d4*/ 	.word	0x000000e0
        /*08d8*/ 	.short	0x010a
        /*08da*/ 	.byte	0xff
	.zero		1


	//   ....[125]....
        /*08dc*/ 	.word	0x0000a320
        /*08e0*/ 	.word	0x00000005
        /*08e4*/ 	.word	0x00000008
        /*08e8*/ 	.short	0x010a
        /*08ea*/ 	.byte	0xff
	.zero		1


	//   ....[126]....
        /*08ec*/ 	.word	0x0000a410
        /*08f0*/ 	.word	0x00000003
        /*08f4*/ 	.word	0x00000008
        /*08f8*/ 	.short	0x010a
        /*08fa*/ 	.byte	0xff
	.zero		1


	//   ....[127]....
        /*08fc*/ 	.word	0x0000a470
        /*0900*/ 	.word	0x00000004
        /*0904*/ 	.word	0x000000e0
        /*0908*/ 	.short	0x010a
        /*090a*/ 	.byte	0xff
	.zero		1


	//   ....[128]....
        /*090c*/ 	.word	0x0000a4d0
        /*0910*/ 	.word	0x00000004
        /*0914*/ 	.word	0x00000100
        /*0918*/ 	.short	0x010a
        /*091a*/ 	.byte	0xff
	.zero		1


	//   ....[129]....
        /*091c*/ 	.word	0x0000a530
        /*0920*/ 	.word	0x00000004
        /*0924*/ 	.word	0x00000000
        /*0928*/ 	.short	0x010a
        /*092a*/ 	.byte	0xff
	.zero		1


	//   ....[130]....
        /*092c*/ 	.word	0x0000a590
        /*0930*/ 	.word	0x00000000
        /*0934*/ 	.word	0x00000000
        /*0938*/ 	.short	0x010a
        /*093a*/ 	.byte	0xff
	.zero		1


	//   ....[131]....
        /*093c*/ 	.word	0x0000a5f0
        /*0940*/ 	.word	0x00000000
        /*0944*/ 	.word	0x00000110
        /*0948*/ 	.short	0x010a
        /*094a*/ 	.byte	0xff
	.zero		1


	//   ....[132]....
        /*094c*/ 	.word	0x0000a650
        /*0950*/ 	.word	0x00000000
        /*0954*/ 	.word	0x000000e0
        /*0958*/ 	.short	0x010a
        /*095a*/ 	.byte	0xff
	.zero		1


	//   ....[133]....
        /*095c*/ 	.word	0x0000a6b0
        /*0960*/ 	.word	0x00000003
        /*0964*/ 	.word	0x000000d8
        /*0968*/ 	.short	0x010a
        /*096a*/ 	.byte	0xff
	.zero		1


	//   ....[134]....
        /*096c*/ 	.word	0x0000a710
        /*0970*/ 	.word	0x00000000
        /*0974*/ 	.word	0x000000b0
        /*0978*/ 	.short	0x010a
        /*097a*/ 	.byte	0xff
	.zero		1


	//   ....[135]....
        /*097c*/ 	.word	0x0000a770
        /*0980*/ 	.word	0x00000000
        /*0984*/ 	.word	0x000000b8
        /*0988*/ 	.short	0x010a
        /*098a*/ 	.byte	0xff
	.zero		1


	//   ....[136]....
        /*098c*/ 	.word	0x0000a7d0
        /*0990*/ 	.word	0x00000000
        /*0994*/ 	.word	0x000000c0
        /*0998*/ 	.short	0x010a
        /*099a*/ 	.byte	0xff
	.zero		1


	//   ....[137]....
        /*099c*/ 	.word	0x0000a830
        /*09a0*/ 	.word	0x00000000
        /*09a4*/ 	.word	0x000000c8
        /*09a8*/ 	.short	0x010a
        /*09aa*/ 	.byte	0xff
	.zero		1


	//   ....[138]....
        /*09ac*/ 	.word	0x0000a890
        /*09b0*/ 	.word	0x00000000
        /*09b4*/ 	.word	0x000000b0
        /*09b8*/ 	.short	0x010a
        /*09ba*/ 	.byte	0xff
	.zero		1


	//   ....[139]....
        /*09bc*/ 	.word	0x0000a8f0
        /*09c0*/ 	.word	0x00000000
        /*09c4*/ 	.word	0x000000b8
        /*09c8*/ 	.short	0x010a
        /*09ca*/ 	.byte	0xff
	.zero		1


	//   ....[140]....
        /*09cc*/ 	.word	0x0000a950
        /*09d0*/ 	.word	0x00000000
        /*09d4*/ 	.word	0x000000c0
        /*09d8*/ 	.short	0x010a
        /*09da*/ 	.byte	0xff
	.zero		1


	//   ....[141]....
        /*09dc*/ 	.word	0x0000a9b0
        /*09e0*/ 	.word	0x00000000
        /*09e4*/ 	.word	0x000000e0
        /*09e8*/ 	.short	0x010a
        /*09ea*/ 	.byte	0xff
	.zero		1


	//   ....[142]....
        /*09ec*/ 	.word	0x0000aa10
        /*09f0*/ 	.word	0x00000002
        /*09f4*/ 	.word	0x00000090
        /*09f8*/ 	.short	0x010a
        /*09fa*/ 	.byte	0xff
	.zero		1


	//   ....[143]....
        /*09fc*/ 	.word	0x0000aa60
        /*0a00*/ 	.word	0x00000048
        /*0a04*/ 	.word	0x000000f0
        /*0a08*/ 	.short	0x010a
        /*0a0a*/ 	.byte	0xff
	.zero		1


	//   ....[144]....
        /*0a0c*/ 	.word	0x0000aab0
        /*0a10*/ 	.word	0x00000002
        /*0a14*/ 	.word	0x00000090
        /*0a18*/ 	.short	0x010a
        /*0a1a*/ 	.byte	0xff
	.zero		1


	//   ....[145]....
        /*0a1c*/ 	.word	0x0000ab00
        /*0a20*/ 	.word	0x00000006
        /*0a24*/ 	.word	0x00000090
        /*0a28*/ 	.short	0x010a
        /*0a2a*/ 	.byte	0xff
	.zero		1


	//   ....[146]....
        /*0a2c*/ 	.word	0x0000ab50
        /*0a30*/ 	.word	0x00000000
        /*0a34*/ 	.word	0x00000090
        /*0a38*/ 	.short	0x010a
        /*0a3a*/ 	.byte	0xff
	.zero		1


	//----- nvinfo : EIATTR_NUM_MBARRIERS
	.align		4
.L_47:
        /*0a3c*/ 	.byte	0x03, 0x38
        /*0a3e*/ 	.short	0x0023


	//----- nvinfo : EIATTR_EXIT_INSTR_OFFSETS
	.align		4
        /*0a40*/ 	.byte	0x04, 0x1c
        /*0a42*/ 	.short	(.L_49 - .L_48)


	//   ....[0]....
.L_48:
        /*0a44*/ 	.word	0x00003590


	//   ....[1]....
        /*0a48*/ 	.word	0x00003840


	//   ....[2]....
        /*0a4c*/ 	.word	0x000038a0


	//   ....[3]....
        /*0a50*/ 	.word	0x00004b40


	//   ....[4]....
        /*0a54*/ 	.word	0x00006170


	//   ....[5]....
        /*0a58*/ 	.word	0x000061b0


	//   ....[6]....
        /*0a5c*/ 	.word	0x00009cf0


	//   ....[7]....
        /*0a60*/ 	.word	0x00009d70


	//   ....[8]....
        /*0a64*/ 	.word	0x00009da0


	//   ....[9]....
        /*0a68*/ 	.word	0x00009e20


	//----- nvinfo : EIATTR_MAX_THREADS
	.align		4
.L_49:
        /*0a6c*/ 	.byte	0x04, 0x05
        /*0a6e*/ 	.short	(.L_51 - .L_50)
.L_50:
        /*0a70*/ 	.word	0x00000100
        /*0a74*/ 	.word	0x00000001
        /*0a78*/ 	.word	0x00000001


	//----- nvinfo : EIATTR_CRS_STACK_SIZE
	.align		4
.L_51:
        /*0a7c*/ 	.byte	0x04, 0x1e
        /*0a7e*/ 	.short	(.L_53 - .L_52)
.L_52:
        /*0a80*/ 	.word	0x00000000


	//----- nvinfo : EIATTR_CBANK_PARAM_SIZE
	.align		4
.L_53:
        /*0a84*/ 	.byte	0x03, 0x19
        /*0a86*/ 	.short	0x0800


	//----- nvinfo : EIATTR_PARAM_CBANK
	.align		4
        /*0a88*/ 	.byte	0x04, 0x0a
        /*0a8a*/ 	.short	(.L_55 - .L_54)
	.align		4
.L_54:
        /*0a8c*/ 	.word	index@(.nv.constant0._ZN7cutlass13device_kernelINS_4conv6kernel13ConvUniversalINS1_16ConvProblemShapeILNS1_8OperatorE2ELi2EEENS1_10collective14CollectiveConvINS1_47MainloopSm100TmaUmmaWarpSpecializedImplicitGemmILS5_2ELi9ELi2ELi1ELi2EN4cute5tupleIJNSA_1CILi2EEENSC_ILi1EEESE_EEEEENSB_IJNSC_ILi256EEENSB_IJNSC_ILi64EEEEEENSB_IJNSC_ILi32EEEEEEEEENS_10tfloat32_tESN_NSA_8TiledMMAINSA_8MMA_AtomIJNSA_23SM100_MMA_TF32_2x1SM_SSISN_SN_fLi256ELi64ELNSA_4UMMA5MajorE1ELSS_1ELNSR_7ScaleInE0ELST_0EEEEEENSA_6LayoutINSB_IJSE_SE_SE_EEENSB_IJNSC_ILi0EEESY_SY_EEEEENSB_IJNSA_10UnderscoreES11_S11_EEEEENS7_6detail27Sm100ImplicitGemmTileTraitsINSA_18SM100_TMA_2SM_LOADENSA_14ComposedLayoutINSA_7SwizzleILi2ELi5ELi2EEENSA_18smem_ptr_flag_bitsILi32EEENSW_INSB_IJSK_NSC_ILi4EEEEEENSB_IJSE_SK_EEEEEEEvEENS15_INSA_25SM100_TMA_2SM_LOAD_IM2COLES1G_vEEEENS_8epilogue10collective18CollectiveEpilogueINS1L_23Sm100TmaWarpSpecializedILi4ELi2ELi16ELb1ELb0EEEJNSB_IJNSC_ILi128EEESJ_SL_EEENSB_IJNSW_IS1Q_SE_EENSW_INSC_ILi16EEESE_EEEEESN_NSB_IJlNSB_IJSE_llEEESY_EEESN_S1X_NS1L_6fusion15FusionCallbacksIS1P_NS1Y_17LinearCombinationISN_fSN_fLNS_15FloatRoundStyleE2EEES1R_S1V_JEEENSA_5SM1004TMEM4LOAD26SM100_TMEM_LOAD_32dp32b16xENSA_13SM90_TMA_LOADENS17_INS18_ILi2ELi4ELi3EEES1B_NSW_INSB_IJNSC_ILi8EEES1T_EEENSB_IJS1T_SE_EEEEEEENSA_39AutoVectorizingCopyWithAssumedAlignmentILi128EEENSA_14SM90_TMA_STOREES2E_S2G_S2G_EEEvvEEEEvNT_6ParamsE)
        /*0a90*/ 	.short	0x0380
        /*0a92*/ 	.short	0x0800


	//----- nvinfo : EIATTR_SW_WAR
	.align		4
.L_55:
        /*0a94*/ 	.byte	0x04, 0x36
        /*0a96*/ 	.short	(.L_57 - .L_56)
.L_56:
        /*0a98*/ 	.word	0x00000008
.L_57:


//--------------------- .nv.callgraph             --------------------------
	.section	.nv.callgraph,"",@"SHT_CUDA_CALLGRAPH"
	.align	4
	.sectionentsize	8
	.align		4
        /*0000*/ 	.word	0x00000000
	.align		4
        /*0004*/ 	.word	0xffffffff
	.align		4
        /*0008*/ 	.word	index@(_ZN7cutlass13device_kernelINS_4conv6kernel13ConvUniversalINS1_16ConvProblemShapeILNS1_8OperatorE2ELi2EEENS1_10collective14CollectiveConvINS1_47MainloopSm100TmaUmmaWarpSpecializedImplicitGemmILS5_2ELi9ELi2ELi1ELi2EN4cute5tupleIJNSA_1CILi2EEENSC_ILi1EEESE_EEEEENSB_IJNSC_ILi256EEENSB_IJNSC_ILi64EEEEEENSB_IJNSC_ILi32EEEEEEEEENS_10tfloat32_tESN_NSA_8TiledMMAINSA_8MMA_AtomIJNSA_23SM100_MMA_TF32_2x1SM_SSISN_SN_fLi256ELi64ELNSA_4UMMA5MajorE1ELSS_1ELNSR_7ScaleInE0ELST_0EEEEEENSA_6LayoutINSB_IJSE_SE_SE_EEENSB_IJNSC_ILi0EEESY_SY_EEEEENSB_IJNSA_10UnderscoreES11_S11_EEEEENS7_6detail27Sm100ImplicitGemmTileTraitsINSA_18SM100_TMA_2SM_LOADENSA_14ComposedLayoutINSA_7SwizzleILi2ELi5ELi2EEENSA_18smem_ptr_flag_bitsILi32EEENSW_INSB_IJSK_NSC_ILi4EEEEEENSB_IJSE_SK_EEEEEEEvEENS15_INSA_25SM100_TMA_2SM_LOAD_IM2COLES1G_vEEEENS_8epilogue10collective18CollectiveEpilogueINS1L_23Sm100TmaWarpSpecializedILi4ELi2ELi16ELb1ELb0EEEJNSB_IJNSC_ILi128EEESJ_SL_EEENSB_IJNSW_IS1Q_SE_EENSW_INSC_ILi16EEESE_EEEEESN_NSB_IJlNSB_IJSE_llEEESY_EEESN_S1X_NS1L_6fusion15FusionCallbacksIS1P_NS1Y_17LinearCombinationISN_fSN_fLNS_15FloatRoundStyleE2EEES1R_S1V_JEEENSA_5SM1004TMEM4LOAD26SM100_TMEM_LOAD_32dp32b16xENSA_13SM90_TMA_LOADENS17_INS18_ILi2ELi4ELi3EEES1B_NSW_INSB_IJNSC_ILi8EEES1T_EEENSB_IJS1T_SE_EEEEEEENSA_39AutoVectorizingCopyWithAssumedAlignmentILi128EEENSA_14SM90_TMA_STOREES2E_S2G_S2G_EEEvvEEEEvNT_6ParamsE)
	.align		4
        /*000c*/ 	.word	index@(__assertfail)
	.align		4
        /*0010*/ 	.word	0x00000000
	.align		4
        /*0014*/ 	.word	0xfffffffe
	.align		4
        /*0018*/ 	.word	0x00000000
	.align		4
        /*001c*/ 	.word	0xfffffffd
	.align		4
        /*0020*/ 	.word	0x00000000
	.align		4
        /*0024*/ 	.word	0xfffffffc


//--------------------- .nv.constant4             --------------------------
	.section	.nv.constant4,"a",@progbits
	.align	8
	.align		8
.nv.constant4:
        /*0000*/ 	.dword	__assertfail
	.align		8
        /*0008*/ 	.dword	__unnamed_1
	.align		8
        /*0010*/ 	.dword	__unnamed_2
	.align		8
        /*0018*/ 	.dword	_ZN39_INTERNAL_92fe41e4_4_k_cu_d01d0f19_42304cuda3std3__45__cpo5beginE
	.align		8
        /*0020*/ 	.dword	_ZN39_INTERNAL_92fe41e4_4_k_cu_d01d0f19_42304cuda3std3__45__cpo3endE
	.align		8
        /*0028*/ 	.dword	_ZN39_INTERNAL_92fe41e4_4_k_cu_d01d0f19_42304cuda3std3__45__cpo6cbeginE
	.align		8
        /*0030*/ 	.dword	_ZN39_INTERNAL_92fe41e4_4_k_cu_d01d0f19_42304cuda3std3__45__cpo4cendE
	.align		8
        /*0038*/ 	.dword	_ZN39_INTERNAL_92fe41e4_4_k_cu_d01d0f19_42304cuda3std3__441_GLOBAL__N__92fe41e4_4_k_cu_d01d0f19_42306ignoreE
	.align		8
        /*0040*/ 	.dword	_ZN39_INTERNAL_92fe41e4_4_k_cu_d01d0f19_42304cuda3std3__419piecewise_constructE
	.align		8
        /*0048*/ 	.dword	_ZN39_INTERNAL_92fe41e4_4_k_cu_d01d0f19_42304cuda3std3__48in_placeE
	.align		8
        /*0050*/ 	.dword	_ZN39_INTERNAL_92fe41e4_4_k_cu_d01d0f19_42304cuda3std6ranges3__45__cpo4swapE
	.align		8
        /*0058*/ 	.dword	_ZN39_INTERNAL_92fe41e4_4_k_cu_d01d0f19_42304cuda3std6ranges3__45__cpo9iter_moveE
	.align		8
        /*0060*/ 	.dword	_ZN39_INTERNAL_92fe41e4_4_k_cu_d01d0f19_42304cute7productE
	.align		8
        /*0068*/ 	.dword	_ZN39_INTERNAL_92fe41e4_4_k_cu_d01d0f19_42304cute1_E
	.align		8
        /*0070*/ 	.dword	$str$27
	.align		8
        /*0078*/ 	.dword	$str$28
	.align		8
        /*0080*/ 	.dword	$str$29
	.align		8
        /*0088*/ 	.dword	$str$30


//--------------------- .text._ZN7cutlass13device_kernelINS_4conv6kernel13ConvUniversalINS1_16ConvProblemShapeILNS1_8OperatorE2ELi2EEENS1_10collective14CollectiveConvINS1_47MainloopSm100TmaUmmaWarpSpecializedImplicitGemmILS5_2ELi9ELi2ELi1ELi2EN4cute5tupleIJNSA_1CILi2EEENSC_ILi1EEESE_EEEEENSB_IJNSC_ILi256EEENSB_IJNSC_ILi64EEEEEENSB_IJNSC_ILi32EEEEEEEEENS_10tfloat32_tESN_NSA_8TiledMMAINSA_8MMA_AtomIJNSA_23SM100_MMA_TF32_2x1SM_SSISN_SN_fLi256ELi64ELNSA_4UMMA5MajorE1ELSS_1ELNSR_7ScaleInE0ELST_0EEEEEENSA_6LayoutINSB_IJSE_SE_SE_EEENSB_IJNSC_ILi0EEESY_SY_EEEEENSB_IJNSA_10UnderscoreES11_S11_EEEEENS7_6detail27Sm100ImplicitGemmTileTraitsINSA_18SM100_TMA_2SM_LOADENSA_14ComposedLayoutINSA_7SwizzleILi2ELi5ELi2EEENSA_18smem_ptr_flag_bitsILi32EEENSW_INSB_IJSK_NSC_ILi4EEEEEENSB_IJSE_SK_EEEEEEEvEENS15_INSA_25SM100_TMA_2SM_LOAD_IM2COLES1G_vEEEENS_8epilogue10collective18CollectiveEpilogueINS1L_23Sm100TmaWarpSpecializedILi4ELi2ELi16ELb1ELb0EEEJNSB_IJNSC_ILi128EEESJ_SL_EEENSB_IJNSW_IS1Q_SE_EENSW_INSC_ILi16EEESE_EEEEESN_NSB_IJlNSB_IJSE_llEEESY_EEESN_S1X_NS1L_6fusion15FusionCallbacksIS1P_NS1Y_17LinearCombinationISN_fSN_fLNS_15FloatRoundStyleE2EEES1R_S1V_JEEENSA_5SM1004TMEM4LOAD26SM100_TMEM_LOAD_32dp32b16xENSA_13SM90_TMA_LOADENS17_INS18_ILi2ELi4ELi3EEES1B_NSW_INSB_IJNSC_ILi8EEES1T_EEENSB_IJS1T_SE_EEEEEEENSA_39AutoVectorizingCopyWithAssumedAlignmentILi128EEENSA_14SM90_TMA_STOREES2E_S2G_S2G_EEEvvEEEEvNT_6ParamsE --------------------------
	.section	.text._ZN7cutlass13device_kernelINS_4conv6kernel13ConvUniversalINS1_16ConvProblemShapeILNS1_8OperatorE2ELi2EEENS1_10collective14CollectiveConvINS1_47MainloopSm100TmaUmmaWarpSpecializedImplicitGemmILS5_2ELi9ELi2ELi1ELi2EN4cute5tupleIJNSA_1CILi2EEENSC_ILi1EEESE_EEEEENSB_IJNSC_ILi256EEENSB_IJNSC_ILi64EEEEEENSB_IJNSC_ILi32EEEEEEEEENS_10tfloat32_tESN_NSA_8TiledMMAINSA_8MMA_AtomIJNSA_23SM100_MMA_TF32_2x1SM_SSISN_SN_fLi256ELi64ELNSA_4UMMA5MajorE1ELSS_1ELNSR_7ScaleInE0ELST_0EEEEEENSA_6LayoutINSB_IJSE_SE_SE_EEENSB_IJNSC_ILi0EEESY_SY_EEEEENSB_IJNSA_10UnderscoreES11_S11_EEEEENS7_6detail27Sm100ImplicitGemmTileTraitsINSA_18SM100_TMA_2SM_LOADENSA_14ComposedLayoutINSA_7SwizzleILi2ELi5ELi2EEENSA_18smem_ptr_flag_bitsILi32EEENSW_INSB_IJSK_NSC_ILi4EEEEEENSB_IJSE_SK_EEEEEEEvEENS15_INSA_25SM100_TMA_2SM_LOAD_IM2COLES1G_vEEEENS_8epilogue10collective18CollectiveEpilogueINS1L_23Sm100TmaWarpSpecializedILi4ELi2ELi16ELb1ELb0EEEJNSB_IJNSC_ILi128EEESJ_SL_EEENSB_IJNSW_IS1Q_SE_EENSW_INSC_ILi16EEESE_EEEEESN_NSB_IJlNSB_IJSE_llEEESY_EEESN_S1X_NS1L_6fusion15FusionCallbacksIS1P_NS1Y_17LinearCombinationISN_fSN_fLNS_15FloatRoundStyleE2EEES1R_S1V_JEEENSA_5SM1004TMEM4LOAD26SM100_TMEM_LOAD_32dp32b16xENSA_13SM90_TMA_LOADENS17_INS18_ILi2ELi4ELi3EEES1B_NSW_INSB_IJNSC_ILi8EEES1T_EEENSB_IJS1T_SE_EEEEEEENSA_39AutoVectorizingCopyWithAssumedAlignmentILi128EEENSA_14SM90_TMA_STOREES2E_S2G_S2G_EEEvvEEEEvNT_6ParamsE,"ax",@progbits
	.align	128
.text._ZN7cutlass13device_kernelINS_4conv6kernel13ConvUniversalINS1_16ConvProblemShapeILNS1_8OperatorE2ELi2EEENS1_10collective14CollectiveConvINS1_47MainloopSm100TmaUmmaWarpSpecializedImplicitGemmILS5_2ELi9ELi2ELi1ELi2EN4cute5tupleIJNSA_1CILi2EEENSC_ILi1EEESE_EEEEENSB_IJNSC_ILi256EEENSB_IJNSC_ILi64EEEEEENSB_IJNSC_ILi32EEEEEEEEENS_10tfloat32_tESN_NSA_8TiledMMAINSA_8MMA_AtomIJNSA_23SM100_MMA_TF32_2x1SM_SSISN_SN_fLi256ELi64ELNSA_4UMMA5MajorE1ELSS_1ELNSR_7ScaleInE0ELST_0EEEEEENSA_6LayoutINSB_IJSE_SE_SE_EEENSB_IJNSC_ILi0EEESY_SY_EEEEENSB_IJNSA_10UnderscoreES11_S11_EEEEENS7_6detail27Sm100ImplicitGemmTileTraitsINSA_18SM100_TMA_2SM_LOADENSA_14ComposedLayoutINSA_7SwizzleILi2ELi5ELi2EEENSA_18smem_ptr_flag_bitsILi32EEENSW_INSB_IJSK_NSC_ILi4EEEEEENSB_IJSE_SK_EEEEEEEvEENS15_INSA_25SM100_TMA_2SM_LOAD_IM2COLES1G_vEEEENS_8epilogue10collective18CollectiveEpilogueINS1L_23Sm100TmaWarpSpecializedILi4ELi2ELi16ELb1ELb0EEEJNSB_IJNSC_ILi128EEESJ_SL_EEENSB_IJNSW_IS1Q_SE_EENSW_INSC_ILi16EEESE_EEEEESN_NSB_IJlNSB_IJSE_llEEESY_EEESN_S1X_NS1L_6fusion15FusionCallbacksIS1P_NS1Y_17LinearCombinationISN_fSN_fLNS_15FloatRoundStyleE2EEES1R_S1V_JEEENSA_5SM1004TMEM4LOAD26SM100_TMEM_LOAD_32dp32b16xENSA_13SM90_TMA_LOADENS17_INS18_ILi2ELi4ELi3EEES1B_NSW_INSB_IJNSC_ILi8EEES1T_EEENSB_IJS1T_SE_EEEEEEENSA_39AutoVectorizingCopyWithAssumedAlignmentILi128EEENSA_14SM90_TMA_STOREES2E_S2G_S2G_EEEvvEEEEvNT_6ParamsE:
        .type           _ZN7cutlass13device_kernelINS_4conv6kernel13ConvUniversalINS1_16ConvProblemShapeILNS1_8OperatorE2ELi2EEENS1_10collective14CollectiveConvINS1_47MainloopSm100TmaUmmaWarpSpecializedImplicitGemmILS5_2ELi9ELi2ELi1ELi2EN4cute5tupleIJNSA_1CILi2EEENSC_ILi1EEESE_EEEEENSB_IJNSC_ILi256EEENSB_IJNSC_ILi64EEEEEENSB_IJNSC_ILi32EEEEEEEEENS_10tfloat32_tESN_NSA_8TiledMMAINSA_8MMA_AtomIJNSA_23SM100_MMA_TF32_2x1SM_SSISN_SN_fLi256ELi64ELNSA_4UMMA5MajorE1ELSS_1ELNSR_7ScaleInE0ELST_0EEEEEENSA_6LayoutINSB_IJSE_SE_SE_EEENSB_IJNSC_ILi0EEESY_SY_EEEEENSB_IJNSA_10UnderscoreES11_S11_EEEEENS7_6detail27Sm100ImplicitGemmTileTraitsINSA_18SM100_TMA_2SM_LOADENSA_14ComposedLayoutINSA_7SwizzleILi2ELi5ELi2EEENSA_18smem_ptr_flag_bitsILi32EEENSW_INSB_IJSK_NSC_ILi4EEEEEENSB_IJSE_SK_EEEEEEEvEENS15_INSA_25SM100_TMA_2SM_LOAD_IM2COLES1G_vEEEENS_8epilogue10collective18CollectiveEpilogueINS1L_23Sm100TmaWarpSpecializedILi4ELi2ELi16ELb1ELb0EEEJNSB_IJNSC_ILi128EEESJ_SL_EEENSB_IJNSW_IS1Q_SE_EENSW_INSC_ILi16EEESE_EEEEESN_NSB_IJlNSB_IJSE_llEEESY_EEESN_S1X_NS1L_6fusion15FusionCallbacksIS1P_NS1Y_17LinearCombinationISN_fSN_fLNS_15FloatRoundStyleE2EEES1R_S1V_JEEENSA_5SM1004TMEM4LOAD26SM100_TMEM_LOAD_32dp32b16xENSA_13SM90_TMA_LOADENS17_INS18_ILi2ELi4ELi3EEES1B_NSW_INSB_IJNSC_ILi8EEES1T_EEENSB_IJS1T_SE_EEEEEEENSA_39AutoVectorizingCopyWithAssumedAlignmentILi128EEENSA_14SM90_TMA_STOREES2E_S2G_S2G_EEEvvEEEEvNT_6ParamsE,@function
        .size           _ZN7cutlass13device_kernelINS_4conv6kernel13ConvUniversalINS1_16ConvProblemShapeILNS1_8OperatorE2ELi2EEENS1_10collective14CollectiveConvINS1_47MainloopSm100TmaUmmaWarpSpecializedImplicitGemmILS5_2ELi9ELi2ELi1ELi2EN4cute5tupleIJNSA_1CILi2EEENSC_ILi1EEESE_EEEEENSB_IJNSC_ILi256EEENSB_IJNSC_ILi64EEEEEENSB_IJNSC_ILi32EEEEEEEEENS_10tfloat32_tESN_NSA_8TiledMMAINSA_8MMA_AtomIJNSA_23SM100_MMA_TF32_2x1SM_SSISN_SN_fLi256ELi64ELNSA_4UMMA5MajorE1ELSS_1ELNSR_7ScaleInE0ELST_0EEEEEENSA_6LayoutINSB_IJSE_SE_SE_EEENSB_IJNSC_ILi0EEESY_SY_EEEEENSB_IJNSA_10UnderscoreES11_S11_EEEEENS7_6detail27Sm100ImplicitGemmTileTraitsINSA_18SM100_TMA_2SM_LOADENSA_14ComposedLayoutINSA_7SwizzleILi2ELi5ELi2EEENSA_18smem_ptr_flag_bitsILi32EEENSW_INSB_IJSK_NSC_ILi4EEEEEENSB_IJSE_SK_EEEEEEEvEENS15_INSA_25SM100_TMA_2SM_LOAD_IM2COLES1G_vEEEENS_8epilogue10collective18CollectiveEpilogueINS1L_23Sm100TmaWarpSpecializedILi4ELi2ELi16ELb1ELb0EEEJNSB_IJNSC_ILi128EEESJ_SL_EEENSB_IJNSW_IS1Q_SE_EENSW_INSC_ILi16EEESE_EEEEESN_NSB_IJlNSB_IJSE_llEEESY_EEESN_S1X_NS1L_6fusion15FusionCallbacksIS1P_NS1Y_17LinearCombinationISN_fSN_fLNS_15FloatRoundStyleE2EEES1R_S1V_JEEENSA_5SM1004TMEM4LOAD26SM100_TMEM_LOAD_32dp32b16xENSA_13SM90_TMA_LOADENS17_INS18_ILi2ELi4ELi3EEES1B_NSW_INSB_IJNSC_ILi8EEES1T_EEENSB_IJS1T_SE_EEEEEEENSA_39AutoVectorizingCopyWithAssumedAlignmentILi128EEENSA_14SM90_TMA_STOREES2E_S2G_S2G_EEEvvEEEEvNT_6ParamsE,(.L_x_203 - _ZN7cutlass13device_kernelINS_4conv6kernel13ConvUniversalINS1_16ConvProblemShapeILNS1_8OperatorE2ELi2EEENS1_10collective14CollectiveConvINS1_47MainloopSm100TmaUmmaWarpSpecializedImplicitGemmILS5_2ELi9ELi2ELi1ELi2EN4cute5tupleIJNSA_1CILi2EEENSC_ILi1EEESE_EEEEENSB_IJNSC_ILi256EEENSB_IJNSC_ILi64EEEEEENSB_IJNSC_ILi32EEEEEEEEENS_10tfloat32_tESN_NSA_8TiledMMAINSA_8MMA_AtomIJNSA_23SM100_MMA_TF32_2x1SM_SSISN_SN_fLi256ELi64ELNSA_4UMMA5MajorE1ELSS_1ELNSR_7ScaleInE0ELST_0EEEEEENSA_6LayoutINSB_IJSE_SE_SE_EEENSB_IJNSC_ILi0EEESY_SY_EEEEENSB_IJNSA_10UnderscoreES11_S11_EEEEENS7_6detail27Sm100ImplicitGemmTileTraitsINSA_18SM100_TMA_2SM_LOADENSA_14ComposedLayoutINSA_7SwizzleILi2ELi5ELi2EEENSA_18smem_ptr_flag_bitsILi32EEENSW_INSB_IJSK_NSC_ILi4EEEEEENSB_IJSE_SK_EEEEEEEvEENS15_INSA_25SM100_TMA_2SM_LOAD_IM2COLES1G_vEEEENS_8epilogue10collective18CollectiveEpilogueINS1L_23Sm100TmaWarpSpecializedILi4ELi2ELi16ELb1ELb0EEEJNSB_IJNSC_ILi128EEESJ_SL_EEENSB_IJNSW_IS1Q_SE_EENSW_INSC_ILi16EEESE_EEEEESN_NSB_IJlNSB_IJSE_llEEESY_EEESN_S1X_NS1L_6fusion15FusionCallbacksIS1P_NS1Y_17LinearCombinationISN_fSN_fLNS_15FloatRoundStyleE2EEES1R_S1V_JEEENSA_5SM1004TMEM4LOAD26SM100_TMEM_LOAD_32dp32b16xENSA_13SM90_TMA_LOADENS17_INS18_ILi2ELi4ELi3EEES1B_NSW_INSB_IJNSC_ILi8EEES1T_EEENSB_IJS1T_SE_EEEEEEENSA_39AutoVectorizingCopyWithAssumedAlignmentILi128EEENSA_14SM90_TMA_STOREES2E_S2G_S2G_EEEvvEEEEvNT_6ParamsE)
        .other          _ZN7cutlass13device_kernelINS_4conv6kernel13ConvUniversalINS1_16ConvProblemShapeILNS1_8OperatorE2ELi2EEENS1_10collective14CollectiveConvINS1_47MainloopSm100TmaUmmaWarpSpecializedImplicitGemmILS5_2ELi9ELi2ELi1ELi2EN4cute5tupleIJNSA_1CILi2EEENSC_ILi1EEESE_EEEEENSB_IJNSC_ILi256EEENSB_IJNSC_ILi64EEEEEENSB_IJNSC_ILi32EEEEEEEEENS_10tfloat32_tESN_NSA_8TiledMMAINSA_8MMA_AtomIJNSA_23SM100_MMA_TF32_2x1SM_SSISN_SN_fLi256ELi64ELNSA_4UMMA5MajorE1ELSS_1ELNSR_7ScaleInE0ELST_0EEEEEENSA_6LayoutINSB_IJSE_SE_SE_EEENSB_IJNSC_ILi0EEESY_SY_EEEEENSB_IJNSA_10UnderscoreES11_S11_EEEEENS7_6detail27Sm100ImplicitGemmTileTraitsINSA_18SM100_TMA_2SM_LOADENSA_14ComposedLayoutINSA_7SwizzleILi2ELi5ELi2EEENSA_18smem_ptr_flag_bitsILi32EEENSW_INSB_IJSK_NSC_ILi4EEEEEENSB_IJSE_SK_EEEEEEEvEENS15_INSA_25SM100_TMA_2SM_LOAD_IM2COLES1G_vEEEENS_8epilogue10collective18CollectiveEpilogueINS1L_23Sm100TmaWarpSpecializedILi4ELi2ELi16ELb1ELb0EEEJNSB_IJNSC_ILi128EEESJ_SL_EEENSB_IJNSW_IS1Q_SE_EENSW_INSC_ILi16EEESE_EEEEESN_NSB_IJlNSB_IJSE_llEEESY_EEESN_S1X_NS1L_6fusion15FusionCallbacksIS1P_NS1Y_17LinearCombinationISN_fSN_fLNS_15FloatRoundStyleE2EEES1R_S1V_JEEENSA_5SM1004TMEM4LOAD26SM100_TMEM_LOAD_32dp32b16xENSA_13SM90_TMA_LOADENS17_INS18_ILi2ELi4ELi3EEES1B_NSW_INSB_IJNSC_ILi8EEES1T_EEENSB_IJS1T_SE_EEEEEEENSA_39AutoVectorizingCopyWithAssumedAlignmentILi128EEENSA_14SM90_TMA_STOREES2E_S2G_S2G_EEEvvEEEEvNT_6ParamsE,@"STO_CUDA_ENTRY STV_DEFAULT"
_ZN7cutlass13device_kernelINS_4conv6kernel13ConvUniversalINS1_16ConvProblemShapeILNS1_8OperatorE2ELi2EEENS1_10collective14CollectiveConvINS1_47MainloopSm100TmaUmmaWarpSpecializedImplicitGemmILS5_2ELi9ELi2ELi1ELi2EN4cute5tupleIJNSA_1CILi2EEENSC_ILi1EEESE_EEEEENSB_IJNSC_ILi256EEENSB_IJNSC_ILi64EEEEEENSB_IJNSC_ILi32EEEEEEEEENS_10tfloat32_tESN_NSA_8TiledMMAINSA_8MMA_AtomIJNSA_23SM100_MMA_TF32_2x1SM_SSISN_SN_fLi256ELi64ELNSA_4UMMA5MajorE1ELSS_1ELNSR_7ScaleInE0ELST_0EEEEEENSA_6LayoutINSB_IJSE_SE_SE_EEENSB_IJNSC_ILi0EEESY_SY_EEEEENSB_IJNSA_10UnderscoreES11_S11_EEEEENS7_6detail27Sm100ImplicitGemmTileTraitsINSA_18SM100_TMA_2SM_LOADENSA_14ComposedLayoutINSA_7SwizzleILi2ELi5ELi2EEENSA_18smem_ptr_flag_bitsILi32EEENSW_INSB_IJSK_NSC_ILi4EEEEEENSB_IJSE_SK_EEEEEEEvEENS15_INSA_25SM100_TMA_2SM_LOAD_IM2COLES1G_vEEEENS_8epilogue10collective18CollectiveEpilogueINS1L_23Sm100TmaWarpSpecializedILi4ELi2ELi16ELb1ELb0EEEJNSB_IJNSC_ILi128EEESJ_SL_EEENSB_IJNSW_IS1Q_SE_EENSW_INSC_ILi16EEESE_EEEEESN_NSB_IJlNSB_IJSE_llEEESY_EEESN_S1X_NS1L_6fusion15FusionCallbacksIS1P_NS1Y_17LinearCombinationISN_fSN_fLNS_15FloatRoundStyleE2EEES1R_S1V_JEEENSA_5SM1004TMEM4LOAD26SM100_TMEM_LOAD_32dp32b16xENSA_13SM90_TMA_LOADENS17_INS18_ILi2ELi4ELi3EEES1B_NSW_INSB_IJNSC_ILi8EEES1T_EEENSB_IJS1T_SE_EEEEEEENSA_39AutoVectorizingCopyWithAssumedAlignmentILi128EEENSA_14SM90_TMA_STOREES2E_S2G_S2G_EEEvvEEEEvNT_6ParamsE:
[----:B------:R-:W1:Y:S01]  /*0000*/  LDC R1, c[0x0][0x37c] ;  /* 0x0000df00ff017b82 */ /* 0x000e620000000800 */
[----:B------:R-:W2:Y:S01]  /*0010*/  S2R R57, SR_TID.X ;  /* 0x0000000000397919 */ /* 0x000ea20000002100 */
[----:B------:R-:W3:Y:S06]  /*0020*/  LDCU.64 UR8, c[0x0][0x890] ;  /* 0x00011200ff0877ac */ /* 0x000eec0008000a00 */
[----:B------:R-:W4:Y:S01]  /*0030*/  S2UR UR4, SR_CgaCtaId ;  /* 0x00000000000479c3 */ /* 0x000f220000008800 */
[----:B-1----:R-:W-:Y:S01]  /*0040*/  VIADD R1, R1, 0xfffffff8 ;  /* 0xfffffff801017836 */ /* 0x002fe20000000000 */
[----:B------:R-:W-:-:S02]  /*0050*/  PRMT R59, RZ, 0x7610, R59 ;  /* 0x00007610ff3b7816 */ /* 0x000fc4000000003b */
[----:B------:R-:W-:Y:S02]  /*0060*/  ELECT P1, URZ, PT ;  /* 0x0000000000ff782f */ /* 0x000fe40003820000 */
[----:B------:R-:W-:Y:S01]  /*0070*/  R2UR UR48, R1 ;  /* 0x00000000013072ca */ /* 0x000fe200000e0000 */
[----:B---3--:R-:W-:-:S04]  /*0080*/  UISETP.NE.U32.AND UP0, UPT, UR8, URZ, UPT ;  /* 0x000000ff0800728c */ /* 0x008fc8000bf05070 */
[----:B------:R-:W-:Y:S02]  /*0090*/  UISETP.NE.AND.EX UP0, UPT, UR9, URZ, UPT, UP0 ;  /* 0x000000ff0900728c */ /* 0x000fe4000bf05300 */
[----:B----4-:R-:W-:Y:S02]  /*00a0*/  ULOP3.LUT UR41, UR4, 0x1, URZ, 0xc0, !UPT ;  /* 0x0000000104297892 */ /* 0x010fe4000f8ec0ff */
[----:B------:R-:W-:Y:S01]  /*00b0*/  ULOP3.LUT UR40, UR4, 0x1, URZ, 0x3c, !UPT ;  /* 0x0000000104287892 */ /* 0x000fe2000f8e3cff */
[----:B--2---:R-:W-:-:S05]  /*00c0*/  SHF.R.U32.HI R60, RZ, 0x5, R57 ;  /* 0x00000005ff3c7819 */ /* 0x004fca0000011639 */
[----:B------:R-:W1:Y:S02]  /*00d0*/  SHFL.IDX PT, R0, R60, RZ, 0x1f ;  /* 0x00001fff3c007589 */ /* 0x000e6400000e0000 */
[----:B-1----:R-:W-:Y:S01]  /*00e0*/  R2UR UR18, R0 ;  /* 0x00000000001272ca */ /* 0x002fe200000e0000 */
[----:B------:R-:W-:-:S14]  /*00f0*/  BRA.U UP0, `(.L_x_0) ;  /* 0x0000000100307547 */ /* 0x000fdc000b800000 */
[----:B------:R-:W1:Y:S02]  /*0100*/  LDCU.64 UR4, c[0x0][0x888] ;  /* 0x00011100ff0477ac */ /* 0x000e640008000a00 */
[----:B-1----:R-:W-:-:S04]  /*0110*/  UISETP.NE.U32.AND UP0, UPT, UR4, URZ, UPT ;  /* 0x000000ff0400728c */ /* 0x002fc8000bf05070 */
[----:B------:R-:W-:-:S09]  /*0120*/  UISETP.NE.AND.EX UP0, UPT, UR5, URZ, UPT, UP0 ;  /* 0x000000ff0500728c */ /* 0x000fd2000bf05300 */
[----:B------:R-:W-:Y:S05]  /*0130*/  BRA.U !UP0, `(.L_x_1) ;  /* 0x0000000108147547 */ /* 0x000fea000b800000 */
[----:B------:R-:W1:Y:S01]  /*0140*/  LDC.64 R2, c[0x0][0x888] ;  /* 0x00022200ff027b82 */ /* 0x000e620000000a00 */
[----:B------:R-:W1:Y:S02]  /*0150*/  LDCU.64 UR4, c[0x0][0x358] ;  /* 0x00006b00ff0477ac */ /* 0x000e640008000a00 */
[----:B-1----:R1:W5:Y:S01]  /*0160*/  LDG.E R27, desc[UR4][R2.64] ;  /* 0x00000004021b7981 */ /* 0x002362000c1e1900 */
[----:B------:R-:W-:Y:S01]  /*0170*/  HFMA2 R59, -RZ, RZ, 0, 5.9604644775390625e-08 ;  /* 0x00000001ff3b7431 */ /* 0x000fe200000001ff */
[----:B------:R-:W-:Y:S05]  /*0180*/  BRA `(.L_x_0) ;  /* 0x00000000000c7947 */ /* 0x000fea0003800000 */
.L_x_1:
[----:B------:R-:W1:Y:S01]  /*0190*/  LDCU UR4, c[0x0][0x880] ;  /* 0x00011000ff0477ac */ /* 0x000e620008000800 */
[----:B------:R-:W-:Y:S01]  /*01a0*/  HFMA2 R59, -RZ, RZ, 0, 5.9604644775390625e-08 ;  /* 0x00000001ff3b7431 */ /* 0x000fe200000001ff */
[----:B-1----:R-:W-:-:S07]  /*01b0*/  MOV R27, UR4 ;  /* 0x00000004001b7c02 */ /* 0x002fce0008000f00 */
.L_x_0:
[----:B------:R-:W2:Y:S02]  /*01c0*/  LDCU.64 UR4, c[0x0][0x8b0] ;  /* 0x00011600ff0477ac */ /* 0x000ea40008000a00 */
[----:B--2---:R-:W-:-:S04]  /*01d0*/  UISETP.NE.U32.AND UP0, UPT, UR4, URZ, UPT ;  /* 0x000000ff0400728c */ /* 0x004fc8000bf05070 */
[----:B------:R-:W-:-:S09]  /*01e0*/  UISETP.NE.AND.EX UP0, UPT, UR5, URZ, UPT, UP0 ;  /* 0x000000ff0500728c */ /* 0x000fd2000bf05300 */
[----:B------:R-:W-:Y:S05]  /*01f0*/  BRA.U UP0, `(.L_x_2) ;  /* 0x0000000100287547 */ /* 0x000fea000b800000 */
[----:B------:R-:W2:Y:S02]  /*0200*/  LDCU.64 UR4, c[0x0][0x8a8] ;  /* 0x00011500ff0477ac */ /* 0x000ea40008000a00 */
[----:B--2---:R-:W-:-:S04]  /*0210*/  UISETP.NE.U32.AND UP0, UPT, UR4, URZ, UPT ;  /* 0x000000ff0400728c */ /* 0x004fc8000bf05070 */
[----:B------:R-:W-:-:S09]  /*0220*/  UISETP.NE.AND.EX UP0, UPT, UR5, URZ, UPT, UP0 ;  /* 0x000000ff0500728c */ /* 0x000fd2000bf05300 */
[----:B------:R-:W-:Y:S05]  /*0230*/  BRA.U !UP0, `(.L_x_3) ;  /* 0x0000000108107547 */ /* 0x000fea000b800000 */
[----:B------:R-:W2:Y:S01]  /*0240*/  LDC.64 R24, c[0x0][0x8a8] ;  /* 0x00022a00ff187b82 */ /* 0x000ea20000000a00 */
[----:B------:R-:W2:Y:S02]  /*0250*/  LDCU.64 UR4, c[0x0][0x358] ;  /* 0x00006b00ff0477ac */ /* 0x000ea40008000a00 */
[----:B--2---:R2:W5:Y:S01]  /*0260*/  LDG.E R24, desc[UR4][R24.64] ;  /* 0x0000000418187981 */ /* 0x004562000c1e1900 */
[----:B------:R-:W-:Y:S05]  /*0270*/  BRA `(.L_x_2) ;  /* 0x0000000000087947 */ /* 0x000fea0003800000 */
.L_x_3:
[----:B------:R-:W2:Y:S02]  /*0280*/  LDCU UR4, c[0x0][0x8a0] ;  /* 0x00011400ff0477ac */ /* 0x000ea40008000800 */
[----:B--2---:R-:W-:Y:S02]  /*0290*/  MOV R24, UR4 ;  /* 0x0000000400187c02 */ /* 0x004fe40008000f00 */
.L_x_2:
[----:B------:R-:W-:Y:S01]  /*02a0*/  IMAD.U32 R0, RZ, RZ, UR18 ;  /* 0x00000012ff007e24 */ /* 0x000fe2000f8e00ff */
[----:B------:R-:W-:Y:S04]  /*02b0*/  BSSY.RECONVERGENT B0, `(.L_x_4) ;  /* 0x000000c000007945 */ /* 0x000fe80003800200 */
[C---:B------:R-:W-:Y:S02]  /*02c0*/  ISETP.NE.OR P2, PT, R0.reuse, 0x1, !P1 ;  /* 0x000000010000780c */ /* 0x040fe40004f45670 */
[----:B------:R-:W-:-:S11]  /*02d0*/  ISETP.NE.OR P0, PT, R0, 0x3, !P1 ;  /* 0x000000030000780c */ /* 0x000fd60004f05670 */
[----:B------:R-:W-:Y:S05]  /*02e0*/  @P2 BRA `(.L_x_5) ;  /* 0x0000000000202947 */ /* 0x000fea0003800000 */
[----:B------:R-:W3:Y:S02]  /*02f0*/  LDCU.64 UR4, c[0x0][0x348] ;  /* 0x00006900ff0477ac */ /* 0x000ee40008000a00 */
[----:B---3--:R-:W-:Y:S02]  /*0300*/  UIADD3 UR6, UP1, UPT, UR4, 0x80, URZ ;  /* 0x0000008004067890 */ /* 0x008fe4000ff3e0ff */
[----:B------:R-:W-:Y:S02]  /*0310*/  UIADD3 UR4, UP0, UPT, UR4, 0x180, URZ ;  /* 0x0000018004047890 */ /* 0x000fe4000ff1e0ff */
[----:B------:R-:W-:Y:S02]  /*0320*/  UIADD3.X UR7, UPT, UPT, URZ, UR5, URZ, UP1, !UPT ;  /* 0x00000005ff077290 */ /* 0x000fe40008ffe4ff */
[----:B------:R-:W-:-:S07]  /*0330*/  UIADD3.X UR5, UPT, UPT, URZ, UR5, URZ, UP0, !UPT ;  /* 0x00000005ff057290 */ /* 0x000fce00087fe4ff */
[----:B------:R3:W-:Y:S02]  /*0340*/  UTMACCTL.PF [UR6] ;  /* 0x00000000060079b9 */ /* 0x0007e40008040000 */
[----:B------:R3:W-:Y:S02]  /*0350*/  UTMACCTL.PF [UR4] ;  /* 0x00000000040079b9 */ /* 0x0007e40008040000 */
[----:B---3--:R-:W-:Y:S01]  /*0360*/  NOP ;  /* 0x0000000000007918 */ /* 0x008fe20000000000 */
.L_x_5:
[----:B------:R-:W-:Y:S05]  /*0370*/  BSYNC.RECONVERGENT B0 ;  /* 0x0000000000007941 */ /* 0x000fea0003800200 */
.L_x_4:
[----:B------:R-:W-:Y:S04]  /*0380*/  BSSY.RECONVERGENT B0, `(.L_x_6) ;  /* 0x000000a000007945 */ /* 0x000fe80003800200 */
        /* <DEDUP_REMOVED lines=9> */
.L_x_7:
[----:B------:R-:W-:Y:S05]  /*0420*/  BSYNC.RECONVERGENT B0 ;  /* 0x0000000000007941 */ /* 0x000fea0003800200 */
.L_x_6:
[----:B------:R-:W3:Y:S01]  /*0430*/  LDCU.64 UR4, c[0x0][0x888] ;  /* 0x00011100ff0477ac */ /* 0x000ee20008000a00 */
[----:B------:R-:W-:Y:S02]  /*0440*/  UISETP.EQ.U32.AND UP2, UPT, UR8, URZ, UPT ;  /* 0x000000ff0800728c */ /* 0x000fe4000bf42070 */
[----:B------:R-:W-:Y:S02]  /*0450*/  UPLOP3.LUT UP3, UPT, UPT, UPT, UPT, 0x80, 0x8 ;  /* 0x000000000008789c */ /* 0x000fe40003f6f070 */
[----:B---3--:R-:W-:-:S04]  /*0460*/  UISETP.NE.U32.AND UP0, UPT, UR4, URZ, UPT ;  /* 0x000000ff0400728c */ /* 0x008fc8000bf05070 */
[----:B------:R-:W-:-:S04]  /*0470*/  UISETP.NE.AND.EX UP1, UPT, UR5, URZ, UPT, UP0 ;  /* 0x000000ff0500728c */ /* 0x000fc8000bf25300 */
[----:B------:R-:W-:-:S04]  /*0480*/  UISETP.EQ.OR.EX UP4, UPT, UR9, URZ, !UP1, UP2 ;  /* 0x000000ff0900728c */ /* 0x000fc8000cf82720 */
[----:B------:R-:W-:-:S06]  /*0490*/  UP2UR UR4, UPR, URZ, 0x10 ;  /* 0x00000010ff047883 */ /* 0x000fcc0008000000 */
[----:B------:R-:W-:Y:S01]  /*04a0*/  MOV R65, UR4 ;  /* 0x0000000400417c02 */ /* 0x000fe20008000f00 */
[----:B------:R-:W-:Y:S06]  /*04b0*/  BRA.U !UP4, `(.L_x_8) ;  /* 0x000000010c207547 */ /* 0x000fec000b800000 */
[----:B------:R-:W-:Y:S01]  /*04c0*/  UISETP.NE.U32.AND UP2, UPT, UR8, URZ, UPT ;  /* 0x000000ff0800728c */ /* 0x000fe2000bf45070 */
[----:B-----5:R-:W-:Y:S01]  /*04d0*/  FSETP.NEU.AND P0, PT, R27, RZ, PT ;  /* 0x000000ff1b00720b */ /* 0x020fe20003f0d000 */
[----:B------:R-:W-:Y:S02]  /*04e0*/  USEL UR4, URZ, 0xffffffff, UP1 ;  /* 0xffffffffff047887 */ /* 0x000fe40008800000 */
[----:B------:R-:W-:-:S10]  /*04f0*/  UISETP.NE.AND.EX UP2, UPT, UR9, URZ, UPT, UP2 ;  /* 0x000000ff0900728c */ /* 0x000fd4000bf45320 */
[----:B------:R-:W-:Y:S01]  /*0500*/  VOTEU.ANY UP0, P0 ;  /* 0x0000000000ff7886 */ /* 0x000fe20000000100 */
[----:B------:R-:W-:-:S04]  /*0510*/  @!UP2 USEL UR4, URZ, 0xffffffff, UP0 ;  /* 0xffffffffff04a887 */ /* 0x000fc80008000000 */
[----:B------:R-:W-:-:S04]  /*0520*/  ULOP3.LUT UR4, UR4, 0x1, URZ, 0xc0, !UPT ;  /* 0x0000000104047892 */ /* 0x000fc8000f8ec0ff */
[----:B------:R-:W-:-:S11]  /*0530*/  UISETP.NE.U32.AND UP3, UPT, UR4, 0x1, UPT ;  /* 0x000000010400788c */ /* 0x000fd6000bf65070 */
.L_x_8:
[----:B------:R-:W3:Y:S01]  /*0540*/  SHFL.IDX PT, R0, R60, RZ, 0x1f ;  /* 0x00001fff3c007589 */ /* 0x000ee200000e0000 */
[----:B------:R-:W-:Y:S02]  /*0550*/  UISETP.NE.AND UP5, UPT, UR18, 0x2, UPT ;  /* 0x000000021200788c */ /* 0x000fe4000bfa5270 */
[----:B------:R-:W-:Y:S02]  /*0560*/  UISETP.NE.AND UP0, UPT, UR18, 0x2, UPT ;  /* 0x000000021200788c */ /* 0x000fe4000bf05270 */
[----:B------:R-:W-:Y:S02]  /*0570*/  UISETP.NE.OR UP2, UPT, UR41, URZ, UP5 ;  /* 0x000000ff2900728c */ /* 0x000fe4000af45670 */
[----:B------:R-:W-:-:S04]  /*0580*/  USEL UR61, URZ, 0x1, UP0 ;  /* 0x00000001ff3d7887 */ /* 0x000fc80008000000 */
[----:B------:R-:W-:Y:S02]  /*0590*/  PLOP3.LUT P3, PT, P1, PT, UP2, 0xae, 0xea ;  /* 0x0000000000ea781c */ /* 0x000fe40000f6f52e */
[----:B---3--:R-:W-:-:S13]  /*05a0*/  ISETP.NE.AND P0, PT, R0, RZ, PT ;  /* 0x000000ff0000720c */ /* 0x008fda0003f05270 */
[----:B------:R-:W-:Y:S05]  /*05b0*/  @P0 BRA `(.L_x_9) ;  /* 0x00000000007c0947 */ /* 0x000fea0003800000 */
[----:B------:R-:W-:Y:S01]  /*05c0*/  ELECT P0, URZ, PT ;  /* 0x0000000000ff782f */ /* 0x000fe20003800000 */
[----:B------:R-:W-:-:S12]  /*05d0*/  BSSY.RECONVERGENT B0, `(.L_x_9) ;  /* 0x000001d000007945 */ /* 0x000fd80003800200 */
[----:B------:R-:W-:Y:S05]  /*05e0*/  @!P0 BRA `(.L_x_10) ;  /* 0x00000000006c8947 */ /* 0x000fea0003800000 */
[----:B------:R-:W3:Y:S01]  /*05f0*/  S2UR UR5, SR_CgaCtaId ;  /* 0x00000000000579c3 */ /* 0x000ee20000008800 */
[----:B------:R-:W-:Y:S01]  /*0600*/  UMOV UR4, 0x400 ;  /* 0x0000040000047882 */ /* 0x000fe20000000000 */
[----:B------:R-:W-:Y:S02]  /*0610*/  UMOV UR6, 0x1 ;  /* 0x0000000100067882 */ /* 0x000fe40000000000 */
[----:B------:R-:W-:-:S04]  /*0620*/  UIADD3 UR6, UPT, UPT, -UR6, 0x100000, URZ ;  /* 0x0010000006067890 */ /* 0x000fc8000fffe1ff */
[----:B------:R-:W-:Y:S02]  /*0630*/  USHF.L.U32 UR7, UR6, 0xb, URZ ;  /* 0x0000000b06077899 */ /* 0x000fe400080006ff */
[----:B------:R-:W-:Y:S02]  /*0640*/  USHF.L.U32 UR6, UR6, 0x1, URZ ;  /* 0x0000000106067899 */ /* 0x000fe400080006ff */
[----:B---3--:R-:W-:Y:S01]  /*0650*/  ULEA UR4, UR5, UR4, 0x18 ;  /* 0x0000000405047291 */ /* 0x008fe2000f8ec0ff */
[----:B------:R-:W3:Y:S11]  /*0660*/  FENCE.VIEW.ASYNC.S ;  /* 0x00000000000073c6 */ /* 0x000ef60000000000 */
[----:B---3--:R3:W4:Y:S01]  /*0670*/  SYNCS.EXCH.64 URZ, [UR4], UR6 ;  /* 0x0000000604ff75b2 */ /* 0x0087220008000100 */
[----:B------:R3:W1:Y:S01]  /*0680*/  SYNCS.EXCH.64 URZ, [UR4+0x48], UR6 ;  /* 0x0000480604ff75b2 */ /* 0x0006620008000100 */
        /* <DEDUP_REMOVED lines=15> */
[----:B------:R3:W1:Y:S02]  /*0780*/  SYNCS.EXCH.64 URZ, [UR4+0x88], UR6 ;  /* 0x0000880604ff75b2 */ /* 0x0006640008000100 */
[----:B---3--:R-:W-:Y:S01]  /*0790*/  NOP ;  /* 0x0000000000007918 */ /* 0x008fe20000000000 */
.L_x_10:
[----:B------:R-:W-:Y:S05]  /*07a0*/  BSYNC.RECONVERGENT B0 ;  /* 0x0000000000007941 */ /* 0x000fea0003800200 */
.L_x_9:
[----:B------:R-:W3:Y:S01]  /*07b0*/  SHFL.IDX PT, R0, R60, RZ, 0x1f ;  /* 0x00001fff3c007589 */ /* 0x000ee200000e0000 */
[----:B------:R-:W-:Y:S01]  /*07c0*/  NOP ;  /* 0x0000000000007918 */ /* 0x000fe20000000000 */
[----:B---3--:R-:W-:-:S13]  /*07d0*/  ISETP.NE.AND P0, PT, R0, 0x1, PT ;  /* 0x000000010000780c */ /* 0x008fda0003f05270 */
[----:B------:R-:W-:Y:S05]  /*07e0*/  @P0 BRA `(.L_x_11) ;  /* 0x0000000000580947 */ /* 0x000fea0003800000 */
[----:B------:R-:W3:Y:S01]  /*07f0*/  S2UR UR5, SR_CgaCtaId ;  /* 0x00000000000579c3 */ /* 0x000ee20000008800 */
[----:B------:R-:W-:Y:S01]  /*0800*/  UMOV UR4, 0x400 ;  /* 0x0000040000047882 */ /* 0x000fe20000000000 */
[----:B------:R-:W-:Y:S01]  /*0810*/  UMOV UR8, 0x20 ;  /* 0x0000002000087882 */ /* 0x000fe20000000000 */
[----:B------:R-:W-:Y:S01]  /*0820*/  UMOV UR6, 0x80 ;  /* 0x0000008000067882 */ /* 0x000fe20000000000 */
[----:B------:R-:W-:-:S04]  /*0830*/  UIADD3 UR8, UPT, UPT, -UR8, 0x100000, URZ ;  /* 0x0010000008087890 */ /* 0x000fc8000fffe1ff */
[----:B------:R-:W-:Y:S02]  /*0840*/  USHF.L.U32 UR9, UR8, 0xb, URZ ;  /* 0x0000000b08097899 */ /* 0x000fe400080006ff */
[----:B------:R-:W-:Y:S02]  /*0850*/  USHF.L.U32 UR8, UR8, 0x1, URZ ;  /* 0x0000000108087899 */ /* 0x000fe400080006ff */
[----:B------:R-:W-:-:S04]  /*0860*/  UIADD3 UR6, UPT, UPT, -UR6, 0x100000, URZ ;  /* 0x0010000006067890 */ /* 0x000fc8000fffe1ff */
[----:B------:R-:W-:Y:S02]  /*0870*/  USHF.L.U32 UR7, UR6, 0xb, URZ ;  /* 0x0000000b06077899 */ /* 0x000fe400080006ff */
[----:B------:R-:W-:Y:S01]  /*0880*/  USHF.L.U32 UR6, UR6, 0x1, URZ ;  /* 0x0000000106067899 */ /* 0x000fe200080006ff */
[----:B------:R-:W-:Y:S01]  /*0890*/  ELECT P0, URZ, PT ;  /* 0x0000000000ff782f */ /* 0x000fe20003800000 */
[----:B---3--:R-:W-:Y:S01]  /*08a0*/  ULEA UR4, UR5, UR4, 0x18 ;  /* 0x0000000405047291 */ /* 0x008fe2000f8ec0ff */
[----:B------:R-:W3:Y:S11]  /*08b0*/  FENCE.VIEW.ASYNC.S ;  /* 0x00000000000073c6 */ /* 0x000ef60000000000 */
[----:B---3--:R3:W1:Y:S01]  /*08c0*/  SYNCS.EXCH.64 URZ, [UR4+0x90], UR8 ;  /* 0x0000900804ff75b2 */ /* 0x0086620008000100 */
[----:B------:R3:W1:Y:S01]  /*08d0*/  SYNCS.EXCH.64 URZ, [UR4+0xb0], UR6 ;  /* 0x0000b00604ff75b2 */ /* 0x0006620008000100 */
[----:B------:R3:W1:Y:S01]  /*08e0*/  SYNCS.EXCH.64 URZ, [UR4+0x98], UR8 ;  /* 0x0000980804ff75b2 */ /* 0x0006620008000100 */
[----:B------:R3:W1:Y:S01]  /*08f0*/  SYNCS.EXCH.64 URZ, [UR4+0xb8], UR6 ;  /* 0x0000b80604ff75b2 */ /* 0x0006620008000100 */
[----:B------:R3:W1:Y:S01]  /*0900*/  SYNCS.EXCH.64 URZ, [UR4+0xa0], UR8 ;  /* 0x0000a00804ff75b2 */ /* 0x0006620008000100 */
[----:B------:R3:W1:Y:S01]  /*0910*/  SYNCS.EXCH.64 URZ, [UR4+0xc0], UR6 ;  /* 0x0000c00604ff75b2 */ /* 0x0006620008000100 */
[----:B------:R3:W1:Y:S01]  /*0920*/  SYNCS.EXCH.64 URZ, [UR4+0xa8], UR8 ;  /* 0x0000a80804ff75b2 */ /* 0x0006620008000100 */
[----:B------:R3:W1:Y:S01]  /*0930*/  SYNCS.EXCH.64 URZ, [UR4+0xc8], UR6 ;  /* 0x0000c80604ff75b2 */ /* 0x0006620008000100 */
[----:B------:R-:W-:Y:S01]  /*0940*/  NOP ;  /* 0x0000000000007918 */ /* 0x000fe20000000000 */
.L_x_11:
[----:B------:R-:W2:Y:S01]  /*0950*/  SHFL.IDX PT, R0, R60, RZ, 0x1f ;  /* 0x00001fff3c007589 */ /* 0x000ea200000e0000 */
[----:B------:R-:W-:Y:S01]  /*0960*/  NOP ;  /* 0x0000000000007918 */ /* 0x000fe20000000000 */
[----:B--2---:R-:W-:-:S13]  /*0970*/  ISETP.NE.AND P0, PT, R0, 0x3, PT ;  /* 0x000000030000780c */ /* 0x004fda0003f05270 */
[----:B------:R-:W-:Y:S05]  /*0980*/  @P0 BRA `(.L_x_12) ;  /* 0x0000000000300947 */ /* 0x000fea0003800000 */
[----:B------:R-:W2:Y:S01]  /*0990*/  S2UR UR5, SR_CgaCtaId ;  /* 0x00000000000579c3 */ /* 0x000ea20000008800 */
[----:B---3--:R-:W-:Y:S01]  /*09a0*/  UMOV UR4, 0x400 ;  /* 0x0000040000047882 */ /* 0x008fe20000000000 */
[----:B------:R-:W-:Y:S01]  /*09b0*/  UMOV UR6, 0x20 ;  /* 0x0000002000067882 */ /* 0x000fe20000000000 */
[----:B------:R-:W-:Y:S01]  /*09c0*/  ELECT P0, URZ, PT ;  /* 0x0000000000ff782f */ /* 0x000fe20003800000 */
[----:B------:R-:W-:-:S04]  /*09d0*/  UIADD3 UR6, UPT, UPT, -UR6, 0x100000, URZ ;  /* 0x0010000006067890 */ /* 0x000fc8000fffe1ff */
[----:B------:R-:W-:Y:S02]  /*09e0*/  USHF.L.U32 UR7, UR6, 0xb, URZ ;  /* 0x0000000b06077899 */ /* 0x000fe400080006ff */
[----:B------:R-:W-:Y:S02]  /*09f0*/  USHF.L.U32 UR6, UR6, 0x1, URZ ;  /* 0x0000000106067899 */ /* 0x000fe400080006ff */
[----:B--2---:R-:W-:Y:S01]  /*0a00*/  ULEA UR4, UR5, UR4, 0x18 ;  /* 0x0000000405047291 */ /* 0x004fe2000f8ec0ff */
[----:B------:R-:W2:Y:S11]  /*0a10*/  FENCE.VIEW.ASYNC.S ;  /* 0x00000000000073c6 */ /* 0x000eb60000000000 */
[----:B--2---:R2:W3:Y:S01]  /*0a20*/  SYNCS.EXCH.64 URZ, [UR4+0xd0], UR6 ;  /* 0x0000d00604ff75b2 */ /* 0x0044e20008000100 */
[----:B------:R2:W1:Y:S01]  /*0a30*/  SYNCS.EXCH.64 URZ, [UR4+0xd8], UR6 ;  /* 0x0000d80604ff75b2 */ /* 0x0004620008000100 */
[----:B------:R-:W-:Y:S01]  /*0a40*/  NOP ;  /* 0x0000000000007918 */ /* 0x000fe20000000000 */
.L_x_12:
[----:B------:R-:W4:Y:S01]  /*0a50*/  SHFL.IDX PT, R0, R60, RZ, 0x1f ;  /* 0x00001fff3c007589 */ /* 0x000f2200000e0000 */
[----:B------:R-:W-:Y:S01]  /*0a60*/  NOP ;  /* 0x0000000000007918 */ /* 0x000fe20000000000 */
[----:B----4-:R-:W-:-:S13]  /*0a70*/  ISETP.NE.AND P0, PT, R0, 0x4, PT ;  /* 0x000000040000780c */ /* 0x010fda0003f05270 */
[----:B------:R-:W-:Y:S05]  /*0a80*/  @P0 BRA `(.L_x_13) ;  /* 0x0000000000440947 */ /* 0x000fea0003800000 */
[----:B------:R-:W4:Y:S01]  /*0a90*/  S2UR UR5, SR_CgaCtaId ;  /* 0x00000000000579c3 */ /* 0x000f220000008800 */
[----:B--23--:R-:W-:Y:S01]  /*0aa0*/  UMOV UR4, 0x1e0 ;  /* 0x000001e000047882 */ /* 0x00cfe20000000000 */
[----:B------:R-:W-:Y:S01]  /*0ab0*/  UMOV UR6, 0x400 ;  /* 0x0000040000067882 */ /* 0x000fe20000000000 */
[----:B------:R-:W-:Y:S01]  /*0ac0*/  USEL UR4, UR4, 0x1a0, UP3 ;  /* 0x000001a004047887 */ /* 0x000fe20009800000 */
[----:B------:R-:W-:Y:S01]  /*0ad0*/  UMOV UR8, 0x1 ;  /* 0x0000000100087882 */ /* 0x000fe20000000000 */
[----:B------:R-:W-:Y:S01]  /*0ae0*/  ELECT P0, URZ, PT ;  /* 0x0000000000ff782f */ /* 0x000fe20003800000 */
[----:B------:R-:W-:-:S04]  /*0af0*/  UIADD3 UR8, UPT, UPT, -UR8, 0x100000, URZ ;  /* 0x0010000008087890 */ /* 0x000fc8000fffe1ff */
[----:B------:R-:W-:Y:S02]  /*0b00*/  USHF.L.U32 UR9, UR8, 0xb, URZ ;  /* 0x0000000b08097899 */ /* 0x000fe400080006ff */
[----:B------:R-:W-:Y:S02]  /*0b10*/  USHF.L.U32 UR8, UR8, 0x1, URZ ;  /* 0x0000000108087899 */ /* 0x000fe400080006ff */
[----:B----4-:R-:W-:Y:S02]  /*0b20*/  ULEA UR6, UR5, UR6, 0x18 ;  /* 0x0000000605067291 */ /* 0x010fe4000f8ec0ff */
[----:B------:R-:W-:-:S04]  /*0b30*/  UIADD3 UR4, UPT, UPT, -UR4, 0x100000, URZ ;  /* 0x0010000004047890 */ /* 0x000fc8000fffe1ff */
[----:B------:R-:W-:Y:S02]  /*0b40*/  USHF.L.U32 UR5, UR4, 0xb, URZ ;  /* 0x0000000b04057899 */ /* 0x000fe400080006ff */
[----:B------:R-:W-:Y:S01]  /*0b50*/  USHF.L.U32 UR4, UR4, 0x1, URZ ;  /* 0x0000000104047899 */ /* 0x000fe200080006ff */
[----:B------:R-:W2:Y:S03]  /*0b60*/  FENCE.VIEW.ASYNC.S ;  /* 0x00000000000073c6 */ /* 0x000ea60000000000 */
[----:B--2---:R4:W2:Y:S08]  /*0b70*/  SYNCS.EXCH.64 URZ, [UR6+0xe0], UR8 ;  /* 0x0000e00806ff75b2 */ /* 0x0048b00008000100 */
[----:B------:R4:W3:Y:S02]  /*0b80*/  SYNCS.EXCH.64 URZ, [UR6+0xe8], UR4 ;  /* 0x0000e80406ff75b2 */ /* 0x0008e40008000100 */
[----:B----4-:R-:W-:Y:S01]  /*0b90*/  NOP ;  /* 0x0000000000007918 */ /* 0x010fe20000000000 */
.L_x_13:
[----:B------:R-:W4:Y:S01]  /*0ba0*/  SHFL.IDX PT, R0, R60, RZ, 0x1f ;  /* 0x00001fff3c007589 */ /* 0x000f2200000e0000 */
[----:B------:R-:W-:Y:S01]  /*0bb0*/  ISETP.NE.OR P1, PT, RZ, UR18, !P1 ;  /* 0x00000012ff007c0c */ /* 0x000fe2000cf25670 */
[----:B------:R-:W-:Y:S01]  /*0bc0*/  NOP ;  /* 0x0000000000007918 */ /* 0x000fe20000000000 */
[----:B----4-:R-:W-:-:S13]  /*0bd0*/  ISETP.NE.AND P0, PT, R0, 0x5, PT ;  /* 0x000000050000780c */ /* 0x010fda0003f05270 */
[----:B------:R-:W-:Y:S05]  /*0be0*/  @P0 BRA `(.L_x_14) ;  /* 0x0000000000480947 */ /* 0x000fea0003800000 */
[----:B------:R-:W4:Y:S01]  /*0bf0*/  S2UR UR5, SR_CgaCtaId ;  /* 0x00000000000579c3 */ /* 0x000f220000008800 */
[----:B--23--:R-:W-:Y:S01]  /*0c00*/  UMOV UR4, 0x400 ;  /* 0x0000040000047882 */ /* 0x00cfe20000000000 */
        /* <DEDUP_REMOVED lines=9> */
[----:B----4-:R-:W-:Y:S01]  /*0ca0*/  ULEA UR4, UR5, UR4, 0x18 ;  /* 0x0000000405047291 */ /* 0x010fe2000f8ec0ff */
[----:B------:R-:W2:Y:S11]  /*0cb0*/  FENCE.VIEW.ASYNC.S ;  /* 0x00000000000073c6 */ /* 0x000eb60000000000 */
[----:B--2---:R4:W2:Y:S01]  /*0cc0*/  SYNCS.EXCH.64 URZ, [UR4+0xf0], UR6 ;  /* 0x0000f00604ff75b2 */ /* 0x0048a20008000100 */
[----:B------:R4:W3:Y:S01]  /*0cd0*/  SYNCS.EXCH.64 URZ, [UR4+0x100], UR8 ;  /* 0x0001000804ff75b2 */ /* 0x0008e20008000100 */
[----:B------:R4:W1:Y:S01]  /*0ce0*/  SYNCS.EXCH.64 URZ, [UR4+0xf8], UR6 ;  /* 0x0000f80604ff75b2 */ /* 0x0008620008000100 */
[----:B------:R4:W1:Y:S02]  /*0cf0*/  SYNCS.EXCH.64 URZ, [UR4+0x108], UR8 ;  /* 0x0001080804ff75b2 */ /* 0x0008640008000100 */
[----:B----4-:R-:W-:Y:S01]  /*0d00*/  NOP ;  /* 0x0000000000007918 */ /* 0x010fe20000000000 */
.L_x_14:
[----:B--23--:R-:W2:Y:S01]  /*0d10*/  S2UR UR7, SR_CgaCtaId ;  /* 0x00000000000779c3 */ /* 0x00cea20000008800 */
[----:B------:R-:W-:Y:S01]  /*0d20*/  VOTEU.ALL UP0, P1 ;  /* 0x0000000000ff7886 */ /* 0x000fe20000800000 */
[----:B------:R-:W-:Y:S01]  /*0d30*/  UMOV UR4, 0x20 ;  /* 0x0000002000047882 */ /* 0x000fe20000000000 */
[----:B------:R-:W-:Y:S01]  /*0d40*/  NOP ;  /* 0x0000000000007918 */ /* 0x000fe20000000000 */
[----:B-1----:R-:W-:Y:S01]  /*0d50*/  LOP3.LUT R3, R57, 0x1f, RZ, 0xc0, !PT ;  /* 0x0000001f39037812 */ /* 0x002fe200078ec0ff */
[----:B------:R-:W-:Y:S01]  /*0d60*/  UISETP.NE.AND UP4, UPT, UR18, URZ, UPT ;  /* 0x000000ff1200728c */ /* 0x000fe2000bf85270 */
[----:B------:R-:W-:Y:S01]  /*0d70*/  @!UP0 UMOV UR6, 0x400 ;  /* 0x0000040000068882 */ /* 0x000fe20000000000 */
[----:B------:R-:W-:-:S04]  /*0d80*/  @!UP0 UIADD3 UR4, UPT, UPT, -UR4, 0x100000, URZ ;  /* 0x0010000004048890 */ /* 0x000fc8000fffe1ff */
[----:B------:R-:W-:Y:S02]  /*0d90*/  @!UP0 USHF.L.U32 UR5, UR4, 0xb, URZ ;  /* 0x0000000b04058899 */ /* 0x000fe400080006ff */
[----:B------:R-:W-:Y:S02]  /*0da0*/  @!UP0 USHF.L.U32 UR4, UR4, 0x1, URZ ;  /* 0x0000000104048899 */ /* 0x000fe400080006ff */
[----:B--2---:R-:W-:Y:S01]  /*0db0*/  @!UP0 ULEA UR6, UR7, UR6, 0x18 ;  /* 0x0000000607068291 */ /* 0x004fe2000f8ec0ff */
[----:B------:R-:W1:Y:S01]  /*0dc0*/  LDCU UR7, c[0x0][0x36c] ;  /* 0x00006d80ff0777ac */ /* 0x000e620008000800 */
[----:B------:R-:W-:Y:S01]  /*0dd0*/  VOTEU.ALL UP0, P1 ;  /* 0x0000000000ff7886 */ /* 0x000fe20000800000 */
[----:B------:R-:W2:Y:S09]  /*0de0*/  FENCE.VIEW.ASYNC.S ;  /* 0x00000000000073c6 */ /* 0x000eb20000000000 */
[----:B--2---:R2:W3:Y:S01]  /*0df0*/  @!UP0 SYNCS.EXCH.64 URZ, [UR6+0x110], UR4 ;  /* 0x0001100406ff85b2 */ /* 0x0044e20008000100 */
[----:B-1----:R-:W-:-:S09]  /*0e00*/  UISETP.EQ.U32.AND UP6, UPT, UR7, 0x1, UPT ;  /* 0x000000010700788c */ /* 0x002fd2000bfc2070 */
[----:B--2---:R-:W-:Y:S05]  /*0e10*/  BRA.U !UP6, `(.L_x_15) ;  /* 0x000000010e087547 */ /* 0x004fea000b800000 */
[----:B---3--:R-:W-:Y:S01]  /*0e20*/  UCGABAR_ARV ;  /* 0x00000000000079c7 */ /* 0x008fe20008000000 */
[----:B------:R-:W-:Y:S05]  /*0e30*/  BRA `(.L_x_16) ;  /* 0x0000000000047947 */ /* 0x000fea0003800000 */
.L_x_15:
[----:B---3--:R-:W-:Y:S01]  /*0e40*/  NOP ;  /* 0x0000000000007918 */ /* 0x008fe20000000000 */
.L_x_16:
[----:B------:R-:W1:Y:S01]  /*0e50*/  S2UR UR21, SR_CTAID.X ;  /* 0x00000000001579c3 */ /* 0x000e620000002500 */
[----:B------:R-:W-:-:S05]  /*0e60*/  CS2R.32 R64, SR_CgaSize ;  /* 0x0000000000407805 */ /* 0x000fca0000008a00 */
[----:B------:R-:W-:-:S05]  /*0e70*/  IMAD R64, R64, -0xa0, RZ ;  /* 0xffffff6040407824 */ /* 0x000fca00078e02ff */
[----:B------:R-:W-:-:S14]  /*0e80*/  R2UR UR5, R64 ;  /* 0x00000000400572ca */ /* 0x000fdc00000e0000 */
[----:B------:R-:W2:Y:S01]  /*0e90*/  LDCU UR5, c[0x0][UR5+0x2b0] ;  /* 0x00005600050577ac */ /* 0x000ea20008000800 */
[----:B------:R-:W-:-:S05]  /*0ea0*/  CS2R.32 R64, SR_CgaSize ;  /* 0x0000000000407805 */ /* 0x000fca0000008a00 */
[----:B------:R-:W-:-:S05]  /*0eb0*/  IMAD R64, R64, -0xa0, RZ ;  /* 0xffffff6040407824 */ /* 0x000fca00078e02ff */
[----:B------:R-:W-:-:S14]  /*0ec0*/  R2UR UR4, R64 ;  /* 0x00000000400472ca */ /* 0x000fdc00000e0000 */
[----:B------:R-:W3:Y:S01]  /*0ed0*/  LDCU UR4, c[0x0][UR4+0x2b4] ;  /* 0x00005680040477ac */ /* 0x000ee20008000800 */
[----:B------:R-:W4:Y:S01]  /*0ee0*/  S2UR UR20, SR_CTAID.Y ;  /* 0x00000000001479c3 */ /* 0x000f220000002600 */
[----:B------:R-:W-:-:S05]  /*0ef0*/  CS2R.32 R64, SR_CgaSize ;  /* 0x0000000000407805 */ /* 0x000fca0000008a00 */
[----:B------:R-:W-:-:S05]  /*0f00*/  IMAD R64, R64, -0xa0, RZ ;  /* 0xffffff6040407824 */ /* 0x000fca00078e02ff */
[----:B------:R-:W-:-:S14]  /*0f10*/  R2UR UR7, R64 ;  /* 0x00000000400772ca */ /* 0x000fdc00000e0000 */
[----:B------:R-:W3:Y:S01]  /*0f20*/  LDCU UR7, c[0x0][UR7+0x2a0] ;  /* 0x00005400070777ac */ /* 0x000ee20008000800 */
[----:B------:R-:W-:-:S05]  /*0f30*/  CS2R.32 R64, SR_CgaSize ;  /* 0x0000000000407805 */ /* 0x000fca0000008a00 */
[----:B------:R-:W-:-:S05]  /*0f40*/  IMAD R64, R64, -0xa0, RZ ;  /* 0xffffff6040407824 */ /* 0x000fca00078e02ff */
[----:B------:R-:W-:-:S14]  /*0f50*/  R2UR UR8, R64 ;  /* 0x00000000400872ca */ /* 0x000fdc00000e0000 */
[----:B------:R-:W3:Y:S01]  /*0f60*/  LDCU UR8, c[0x0][UR8+0x2a4] ;  /* 0x00005480080877ac */ /* 0x000ee20008000800 */
[----:B------:R-:W3:Y:S01]  /*0f70*/  LDCU UR19, c[0x0][0xb24] ;  /* 0x00016480ff1377ac */ /* 0x000ee20008000800 */
[----:B------:R-:W3:Y:S01]  /*0f80*/  LDCU UR39, c[0x0][0xb24] ;  /* 0x00016480ff2777ac */ /* 0x000ee20008000800 */
[----:B-1----:R-:W-:Y:S01]  /*0f90*/  I2FP.F32.U32 R2, UR21 ;  /* 0x0000001500027c45 */ /* 0x002fe20008201000 */
[----:B------:R-:W1:Y:S04]  /*0fa0*/  LDCU UR24, c[0x0][0xb30] ;  /* 0x00016600ff1877ac */ /* 0x000e680008000800 */
[----:B--2---:R-:W-:Y:S01]  /*0fb0*/  FMUL R2, R2, UR5 ;  /* 0x0000000502027c20 */ /* 0x004fe20008400000 */
[----:B----4-:R-:W-:-:S05]  /*0fc0*/  I2FP.F32.U32 R0, UR20 ;  /* 0x0000001400007c45 */ /* 0x010fca0008201000 */
[----:B------:R-:W2:Y:S01]  /*0fd0*/  F2I.U32.TRUNC.NTZ R2, R2 ;  /* 0x0000000200027305 */ /* 0x000ea2000020f000 */
[----:B---3--:R-:W-:-:S07]  /*0fe0*/  FMUL R0, R0, UR4 ;  /* 0x0000000400007c20 */ /* 0x008fce0008400000 */
[----:B------:R-:W3:Y:S01]  /*0ff0*/  F2I.U32.TRUNC.NTZ R0, R0 ;  /* 0x0000000000007305 */ /* 0x000ee2000020f000 */
[----:B--2---:R-:W-:Y:S02]  /*1000*/  R2UR UR4, R2 ;  /* 0x00000000020472ca */ /* 0x004fe400000e0000 */
[----:B------:R-:W-:Y:S02]  /*1010*/  PRMT R2, RZ, 0x7610, R2 ;  /* 0x00007610ff027816 */ /* 0x000fe40000000002 */
[----:B---3--:R-:W-:Y:S02]  /*1020*/  R2UR UR6, R0 ;  /* 0x00000000000672ca */ /* 0x008fe400000e0000 */
[----:B------:R-:W-:-:S07]  /*1030*/  PRMT R0, RZ, 0x7610, R0 ;  /* 0x00007610ff007816 */ /* 0x000fce0000000000 */
[----:B------:R-:W-:-:S04]  /*1040*/  UIADD3 UR5, UPT, UPT, -UR4, URZ, URZ ;  /* 0x000000ff04057290 */ /* 0x000fc8000fffe1ff */
[----:B------:R-:W-:Y:S02]  /*1050*/  UIMAD UR5, UR7, UR5, UR21 ;  /* 0x00000005070572a4 */ /* 0x000fe4000f8e0215 */
[----:B------:R-:W-:-:S04]  /*1060*/  UIADD3 UR4, UPT, UPT, -UR6, URZ, URZ ;  /* 0x000000ff06047290 */ /* 0x000fc8000fffe1ff */
[----:B------:R-:W-:Y:S01]  /*1070*/  IMAD.U32 R64, RZ, RZ, UR5 ;  /* 0x00000005ff407e24 */ /* 0x000fe2000f8e00ff */
[----:B------:R-:W-:-:S06]  /*1080*/  UIMAD UR4, UR8, UR4, UR20 ;  /* 0x00000004080472a4 */ /* 0x000fcc000f8e0214 */
[----:B------:R-:W-:Y:S01]  /*1090*/  IMAD.U32 R63, RZ, RZ, UR4 ;  /* 0x00000004ff3f7e24 */ /* 0x000fe2000f8e00ff */
[----:B-1----:R-:W-:Y:S06]  /*10a0*/  BRA.U UP4, `(.L_x_17) ;  /* 0x0000000104307547 */ /* 0x002fec000b800000 */
[----:B------:R-:W-:Y:S01]  /*10b0*/  R2UR UR5, R63 ;  /* 0x000000003f0572ca */ /* 0x000fe200000e0000 */
[----:B------:R-:W-:Y:S01]  /*10c0*/  UMOV UR7, 0x3 ;  /* 0x0000000300077882 */ /* 0x000fe20000000000 */
[----:B------:R-:W-:-:S11]  /*10d0*/  R2UR UR4, R64 ;  /* 0x00000000400472ca */ /* 0x000fd600000e0000 */
[----:B------:R-:W-:-:S04]  /*10e0*/  UISETP.NE.AND UP0, UPT, UR5, URZ, UPT ;  /* 0x000000ff0500728c */ /* 0x000fc8000bf05270 */
[----:B------:R-:W-:Y:S02]  /*10f0*/  UISETP.LT.U32.OR UP0, UPT, UR4, 0x2, !UP0 ;  /* 0x000000020400788c */ /* 0x000fe4000c701470 */
[----:B------:R-:W-:Y:S02]  /*1100*/  ULOP3.LUT UR4, UR4, 0xfffffffe, URZ, 0xc0, !UPT ;  /* 0xfffffffe04047892 */ /* 0x000fe4000f8ec0ff */
[----:B------:R-:W-:Y:S02]  /*1110*/  USEL UR6, URZ, 0x1, !UP0 ;  /* 0x00000001ff067887 */ /* 0x000fe4000c000000 */
[----:B------:R-:W-:Y:S02]  /*1120*/  USEL UR5, URZ, 0x2, !UP0 ;  /* 0x00000002ff057887 */ /* 0x000fe4000c000000 */
[----:B------:R-:W-:Y:S02]  /*1130*/  USHF.L.U32 UR4, UR7, UR4, URZ ;  /* 0x0000000407047299 */ /* 0x000fe400080006ff */
[----:B------:R-:W-:-:S04]  /*1140*/  UIADD3 UR5, UPT, UPT, UR6, UR5, URZ ;  /* 0x0000000506057290 */ /* 0x000fc8000fffe0ff */
[----:B------:R-:W-:Y:S02]  /*1150*/  IMAD.U32 R0, RZ, RZ, UR4 ;  /* 0x00000004ff007e24 */ /* 0x000fe4000f8e00ff */
[----:B------:R-:W-:-:S07]  /*1160*/  IMAD.U32 R2, RZ, RZ, UR5 ;  /* 0x00000005ff027e24 */ /* 0x000fce000f8e00ff */
.L_x_17:
[----:B------:R-:W1:Y:S01]  /*1170*/  S2UR UR50, SR_CTAID.Z ;  /* 0x00000000003279c3 */ /* 0x000e620000002700 */
[----:B------:R-:W-:Y:S01]  /*1180*/  UISETP.GE.AND UP0, UPT, UR19, 0x1, UPT ;  /* 0x000000011300788c */ /* 0x000fe2000bf06270 */
[----:B------:R-:W-:-:S08]  /*1190*/  UMOV UR26, UR21 ;  /* 0x00000015001a7c82 */ /* 0x000fd00008000000 */
[----:B------:R-:W-:Y:S05]  /*11a0*/  BRA.U !UP0, `(.L_x_18) ;  /* 0x0000000108d47547 */ /* 0x000fea000b800000 */
[----:B------:R-:W2:Y:S01]  /*11b0*/  LDCU.128 UR12, c[0x0][0xb10] ;  /* 0x00016200ff0c77ac */ /* 0x000ea20008000c00 */
[----:B------:R-:W3:Y:S01]  /*11c0*/  LDCU UR22, c[0x0][0xb0c] ;  /* 0x00016180ff1677ac */ /* 0x000ee20008000800 */
[----:B------:R-:W4:Y:S01]  /*11d0*/  LDCU UR6, c[0x0][0x370] ;  /* 0x00006e00ff0677ac */ /* 0x000f220008000800 */
[----:B------:R-:W1:Y:S01]  /*11e0*/  LDCU UR7, c[0x0][0x374] ;  /* 0x00006e80ff0777ac */ /* 0x000e620008000800 */
[----:B------:R-:W1:Y:S01]  /*11f0*/  LDCU UR23, c[0x0][0xb20] ;  /* 0x00016400ff1777ac */ /* 0x000e620008000800 */
[----:B--2---:R-:W-:Y:S02]  /*1200*/  UIMAD.WIDE.U32 UR4, UR21, UR12, URZ ;  /* 0x0000000c150472a5 */ /* 0x004fe4000f8e00ff */
[----:B---3--:R-:W-:Y:S01]  /*1210*/  UISETP.NE.AND UP0, UPT, UR22, 0x1, UPT ;  /* 0x000000011600788c */ /* 0x008fe2000bf05270 */
[----:B------:R-:W2:Y:S01]  /*1220*/  LDCU.64 UR8, c[0x0][0xb28] ;  /* 0x00016500ff0877ac */ /* 0x000ea20008000a00 */
[----:B----4-:R-:W-:-:S03]  /*1230*/  UIMAD.WIDE.U32 UR10, UR6, UR12, URZ ;  /* 0x0000000c060a72a5 */ /* 0x010fc6000f8e00ff */
[----:B------:R-:W-:Y:S01]  /*1240*/  UMOV UR4, UR5 ;  /* 0x0000000500047c82 */ /* 0x000fe20008000000 */
[----:B------:R-:W-:Y:S02]  /*1250*/  UISETP.NE.AND UP2, UPT, UR19, 0x1, UPT ;  /* 0x000000011300788c */ /* 0x000fe4000bf45270 */
[----:B------:R-:W-:Y:S01]  /*1260*/  USHF.R.U32.HI UR4, URZ, UR13, UR4 ;  /* 0x0000000dff047299 */ /* 0x000fe20008011604 */
[----:B------:R-:W-:Y:S01]  /*1270*/  UMOV UR10, UR11 ;  /* 0x0000000b000a7c82 */ /* 0x000fe20008000000 */
[----:B------:R-:W-:Y:S02]  /*1280*/  UIMAD.WIDE.U32 UR16, UR20, UR15, URZ ;  /* 0x0000000f141072a5 */ /* 0x000fe4000f8e00ff */
[----:B------:R-:W-:Y:S02]  /*1290*/  USEL UR5, UR21, UR4, !UP0 ;  /* 0x0000000415057287 */ /* 0x000fe4000c000000 */
[----:B------:R-:W-:Y:S02]  /*12a0*/  @UP0 USHF.R.U32.HI UR6, URZ, UR13, UR10 ;  /* 0x0000000dff060299 */ /* 0x000fe4000801160a */
[----:B------:R-:W-:-:S02]  /*12b0*/  UISETP.NE.AND UP0, UPT, UR14, 0x1, UPT ;  /* 0x000000010e00788c */ /* 0x000fc4000bf05270 */
[----:B-1----:R-:W-:Y:S02]  /*12c0*/  UIMAD.WIDE.U32 UR10, UR7, UR15, URZ ;  /* 0x0000000f070a72a5 */ /* 0x002fe4000f8e00ff */
[----:B--2---:R-:W-:Y:S01]  /*12d0*/  UIMAD.WIDE.U32 UR12, UR6, UR8, URZ ;  /* 0x00000008060c72a5 */ /* 0x004fe2000f8e00ff */
[----:B------:R-:W-:Y:S01]  /*12e0*/  UMOV UR4, UR17 ;  /* 0x0000001100047c82 */ /* 0x000fe20008000000 */
[----:B------:R-:W-:-:S03]  /*12f0*/  UIADD3 UR26, UPT, UPT, -UR5, URZ, URZ ;  /* 0x000000ff051a7290 */ /* 0x000fc6000fffe1ff */
[----:B------:R-:W-:Y:S01]  /*1300*/  UMOV UR10, UR11 ;  /* 0x0000000b000a7c82 */ /* 0x000fe20008000000 */
[----:B------:R-:W-:Y:S02]  /*1310*/  USHF.R.U32.HI UR4, URZ, UR23, UR4 ;  /* 0x00000017ff047299 */ /* 0x000fe40008011604 */
[----:B------:R-:W-:Y:S01]  /*1320*/  @UP0 USHF.R.U32.HI UR7, URZ, UR23, UR10 ;  /* 0x00000017ff070299 */ /* 0x000fe2000801160a */
[----:B------:R-:W-:Y:S01]  /*1330*/  UMOV UR12, UR13 ;  /* 0x0000000d000c7c82 */ /* 0x000fe20008000000 */
[----:B------:R-:W-:Y:S02]  /*1340*/  USEL UR4, UR20, UR4, !UP0 ;  /* 0x0000000414047287 */ /* 0x000fe4000c000000 */
[----:B------:R-:W-:Y:S02]  /*1350*/  UIMAD.WIDE.U32 UR10, UR7, UR8, URZ ;  /* 0x00000008070a72a5 */ /* 0x000fe4000f8e00ff */
[----:B------:R-:W-:Y:S02]  /*1360*/  @UP2 USHF.R.U32.HI UR6, URZ, UR9, UR12 ;  /* 0x00000009ff062299 */ /* 0x000fe4000801160c */
[----:B------:R-:W-:-:S02]  /*1370*/  UIMAD.WIDE.U32 UR12, UR4, UR8, URZ ;  /* 0x00000008040c72a5 */ /* 0x000fc4000f8e00ff */
[----:B------:R-:W-:Y:S01]  /*1380*/  UIMAD UR26, UR22, UR26, UR21 ;  /* 0x0000001a161a72a4 */ /* 0x000fe2000f8e0215 */
[----:B------:R-:W-:Y:S02]  /*1390*/  UMOV UR10, UR11 ;  /* 0x0000000b000a7c82 */ /* 0x000fe40008000000 */
[----:B------:R-:W-:Y:S02]  /*13a0*/  @UP2 USHF.R.U32.HI UR7, URZ, UR9, UR10 ;  /* 0x00000009ff072299 */ /* 0x000fe4000801160a */
[----:B------:R-:W-:Y:S02]  /*13b0*/  UIMAD UR10, UR6, UR19, URZ ;  /* 0x00000013060a72a4 */ /* 0x000fe4000f8e02ff */
[----:B------:R-:W-:-:S04]  /*13c0*/  UIMAD UR7, UR7, UR19, URZ ;  /* 0x00000013070772a4 */ /* 0x000fc8000f8e02ff */
[----:B------:R-:W-:-:S03]  /*13d0*/  UISETP.GE.AND UP0, UPT, UR4, UR7, UPT ;  /* 0x000000070400728c */ /* 0x000fc6000bf06270 */
[----:B------:R-:W-:Y:S01]  /*13e0*/  UMOV UR7, UR13 ;  /* 0x0000000d00077c82 */ /* 0x000fe20008000000 */
[----:B------:R-:W-:Y:S02]  /*13f0*/  UISETP.GE.OR UP0, UPT, UR5, UR10, UP0 ;  /* 0x0000000a0500728c */ /* 0x000fe40008706670 */
[----:B------:R-:W-:Y:S02]  /*1400*/  UIMAD.WIDE.U32 UR10, UR5, UR8, URZ ;  /* 0x00000008050a72a5 */ /* 0x000fe4000f8e00ff */
[----:B------:R-:W-:Y:S02]  /*1410*/  USHF.R.U32.HI UR7, URZ, UR9, UR7 ;  /* 0x00000009ff077299 */ /* 0x000fe40008011607 */
[----:B------:R-:W-:Y:S02]  /*1420*/  UIADD3 UR10, UPT, UPT, -UR4, URZ, URZ ;  /* 0x000000ff040a7290 */ /* 0x000fe4000fffe1ff */
[----:B------:R-:W-:Y:S02]  /*1430*/  USEL UR7, UR4, UR7, !UP2 ;  /* 0x0000000704077287 */ /* 0x000fe4000d000000 */
[----:B------:R-:W-:Y:S01]  /*1440*/  UIMAD UR10, UR14, UR10, UR20 ;  /* 0x0000000a0e0a72a4 */ /* 0x000fe2000f8e0214 */
[----:B------:R-:W-:-:S02]  /*1450*/  @!UP0 UMOV UR8, UR11 ;  /* 0x0000000b00088c82 */ /* 0x000fc40008000000 */
[----:B------:R-:W-:Y:S02]  /*1460*/  @!UP0 USHF.R.U32.HI UR8, URZ, UR9, UR8 ;  /* 0x00000009ff088299 */ /* 0x000fe40008011608 */
[----:B------:R-:W-:Y:S02]  /*1470*/  UIADD3 UR9, UPT, UPT, -UR7, URZ, URZ ;  /* 0x000000ff07097290 */ /* 0x000fe4000fffe1ff */
[----:B------:R-:W-:Y:S02]  /*1480*/  @!UP0 USEL UR8, UR5, UR8, !UP2 ;  /* 0x0000000805088287 */ /* 0x000fe4000d000000 */
[----:B------:R-:W-:Y:S02]  /*1490*/  UIMAD UR9, UR19, UR9, UR4 ;  /* 0x00000009130972a4 */ /* 0x000fe4000f8e0204 */
[----:B------:R-:W-:Y:S02]  /*14a0*/  @!UP0 UIADD3 UR7, UPT, UPT, UR7, -UR8, URZ ;  /* 0x8000000807078290 */ /* 0x000fe4000fffe0ff */
[----:B------:R-:W-:-:S02]  /*14b0*/  @!UP0 UIMAD UR6, UR9, UR6, UR8 ;  /* 0x00000006090682a4 */ /* 0x000fc4000f8e0208 */
[----:B------:R-:W-:-:S04]  /*14c0*/  @!UP0 UIMAD UR4, UR7, UR19, UR5 ;  /* 0x00000013070482a4 */ /* 0x000fc8000f8e0205 */
[----:B------:R-:W-:Y:S01]  /*14d0*/  UIMAD UR20, UR4, UR14, UR10 ;  /* 0x0000000e041472a4 */ /* 0x000fe2000f8e020a */
[----:B------:R-:W-:Y:S02]  /*14e0*/  @!UP0 UMOV UR5, UR6 ;  /* 0x0000000600058c82 */ /* 0x000fe40008000000 */
[----:B------:R-:W-:-:S12]  /*14f0*/  UIMAD UR26, UR5, UR22, UR26 ;  /* 0x00000016051a72a4 */ /* 0x000fd8000f8e021a */
.L_x_18:
[----:B------:R-:W-:-:S09]  /*1500*/  UISETP.NE.AND UP0, UPT, UR24, 0x1, UPT ;  /* 0x000000011800788c */ /* 0x000fd2000bf05270 */
[----:B------:R-:W-:Y:S05]  /*1510*/  BRA.U UP0, `(.L_x_19) ;  /* 0x0000000100407547 */ /* 0x000fea000b800000 */
[----:B------:R-:W2:Y:S01]  /*1520*/  LDCU.128 UR8, c[0x0][0xb10] ;  /* 0x00016200ff0877ac */ /* 0x000ea20008000c00 */
[----:B------:R-:W3:Y:S01]  /*1530*/  LDCU UR12, c[0x0][0xb0c] ;  /* 0x00016180ff0c77ac */ /* 0x000ee20008000800 */
[----:B------:R-:W4:Y:S01]  /*1540*/  LDCU UR13, c[0x0][0xb20] ;  /* 0x00016400ff0d77ac */ /* 0x000f220008000800 */
[----:B--2---:R-:W-:Y:S02]  /*1550*/  UIMAD.WIDE.U32 UR4, UR26, UR8, URZ ;  /* 0x000000081a0472a5 */ /* 0x004fe4000f8e00ff */
[----:B------:R-:W-:Y:S02]  /*1560*/  UIMAD.WIDE.U32 UR6, UR20, UR11, URZ ;  /* 0x0000000b140672a5 */ /* 0x000fe4000f8e00ff */
[----:B---3--:R-:W-:Y:S02]  /*1570*/  UISETP.NE.AND UP0, UPT, UR12, 0x1, UPT ;  /* 0x000000010c00788c */ /* 0x008fe4000bf05270 */
[----:B------:R-:W-:-:S03]  /*1580*/  USHF.R.U32.HI UR5, URZ, UR9, UR5 ;  /* 0x00000009ff057299 */ /* 0x000fc60008011605 */
[----:B------:R-:W-:Y:S01]  /*1590*/  UMOV UR4, UR7 ;  /* 0x0000000700047c82 */ /* 0x000fe20008000000 */
[----:B------:R-:W-:Y:S02]  /*15a0*/  USEL UR5, UR26, UR5, !UP0 ;  /* 0x000000051a057287 */ /* 0x000fe4000c000000 */
[----:B------:R-:W-:Y:S02]  /*15b0*/  UISETP.NE.AND UP0, UPT, UR10, 0x1, UPT ;  /* 0x000000010a00788c */ /* 0x000fe4000bf05270 */
[----:B----4-:R-:W-:-:S04]  /*15c0*/  USHF.R.U32.HI UR4, URZ, UR13, UR4 ;  /* 0x0000000dff047299 */ /* 0x010fc80008011604 */
[----:B------:R-:W-:-:S04]  /*15d0*/  USEL UR4, UR20, UR4, !UP0 ;  /* 0x0000000414047287 */ /* 0x000fc8000c000000 */
[----:B------:R-:W-:Y:S02]  /*15e0*/  UIADD3 UR6, UPT, UPT, -UR4, UR5, URZ ;  /* 0x0000000504067290 */ /* 0x000fe4000fffe1ff */
[----:B------:R-:W-:Y:S02]  /*15f0*/  UIADD3 UR4, UPT, UPT, UR4, -UR5, URZ ;  /* 0x8000000504047290 */ /* 0x000fe4000fffe0ff */
[----:B------:R-:W-:Y:S02]  /*1600*/  UIMAD UR20, UR6, UR10, UR20 ;  /* 0x0000000a061472a4 */ /* 0x000fe4000f8e0214 */
[----:B------:R-:W-:-:S12]  /*1610*/  UIMAD UR26, UR4, UR12, UR26 ;  /* 0x0000000c041a72a4 */ /* 0x000fd8000f8e021a */
.L_x_19:
[----:B------:R-:W-:Y:S05]  /*1620*/  BRA.U !UP6, `(.L_x_20) ;  /* 0x000000010e0c7547 */ /* 0x000fea000b800000 */
[----:B------:R-:W-:Y:S01]  /*1630*/  UCGABAR_WAIT ;  /* 0x0000000000007dc7 */ /* 0x000fe20008000000 */
[----:B------:R-:W-:Y:S01]  /*1640*/  CCTL.IVALL ;  /* 0x00000000ff00798f */ /* 0x000fe20002000000 */
[----:B------:R-:W-:Y:S05]  /*1650*/  BRA `(.L_x_21) ;  /* 0x0000000000047947 */ /* 0x000fea0003800000 */
.L_x_20:
[----:B------:R-:W-:Y:S06]  /*1660*/  BAR.SYNC.DEFER_BLOCKING 0x0 ;  /* 0x0000000000007b1d */ /* 0x000fec0000010000 */
.L_x_21:
[----:B------:R-:W-:Y:S05]  /*1670*/  BRA.U UP5, `(.L_x_22) ;  /* 0x0000001d05cc7547 */ /* 0x000fea000b800000 */
[----:B------:R-:W2:Y:S01]  /*1680*/  LDCU UR7, c[0x0][0x390] ;  /* 0x00007200ff0777ac */ /* 0x000ea20008000800 */
[----:B------:R-:W-:Y:S01]  /*1690*/  PLOP3.LUT P1, PT, PT, PT, UP3, 0x80, 0x8 ;  /* 0x000000000008781c */ /* 0x000fe20003f2f038 */
[----:B------:R-:W-:Y:S01]  /*16a0*/  IMAD.MOV.U32 R2, RZ, RZ, RZ ;  /* 0x000000ffff027224 */ /* 0x000fe200078e00ff */
[----:B------:R-:W-:Y:S01]  /*16b0*/  ISETP.EQ.OR P2, PT, R3, RZ, P3 ;  /* 0x000000ff0300720c */ /* 0x000fe20001f42670 */
[----:B------:R-:W3:Y:S01]  /*16c0*/  LDCU UR6, c[0x0][0x5c0] ;  /* 0x0000b800ff0677ac */ /* 0x000ee20008000800 */
[----:B------:R-:W-:Y:S01]  /*16d0*/  PLOP3.LUT P1, PT, P1, PT, PT, 0x8, 0x80 ;  /* 0x000000000080781c */ /* 0x000fe20000f2e170 */
[----:B------:R-:W-:Y:S02]  /*16e0*/  UISETP.NE.AND UP0, UPT, UR18, URZ, UPT ;  /* 0x000000ff1200728c */ /* 0x000fe4000bf05270 */
[----:B------:R-:W-:Y:S02]  /*16f0*/  USHF.L.U32 UR8, UR21, 0x5, URZ ;  /* 0x0000000515087899 */ /* 0x000fe400080006ff */
[----:B------:R-:W-:Y:S01]  /*1700*/  USEL UR54, UR61, 0x2, UP0 ;  /* 0x000000023d367887 */ /* 0x000fe20008000000 */
[----:B------:R-:W4:Y:S01]  /*1710*/  LDCU UR63, c[0x0][0x370] ;  /* 0x00006e00ff3f77ac */ /* 0x000f220008000800 */
[----:B--2---:R-:W-:Y:S01]  /*1720*/  UIADD3 UR5, UPT, UPT, UR7, 0x1f, URZ ;  /* 0x0000001f07057890 */ /* 0x004fe2000fffe0ff */
[----:B------:R-:W2:Y:S03]  /*1730*/  LDCU.64 UR56, c[0x0][0x348] ;  /* 0x00006900ff3877ac */ /* 0x000ea60008000a00 */
[----:B------:R-:W-:-:S02]  /*1740*/  USHF.R.S32.HI UR4, URZ, 0x1f, UR5 ;  /* 0x0000001fff047899 */ /* 0x000fc40008011405 */
[----:B---3--:R-:W-:Y:S02]  /*1750*/  UIADD3 UR6, UPT, UPT, UR6, 0x3f, URZ ;  /* 0x0000003f06067890 */ /* 0x008fe4000fffe0ff */
[----:B------:R-:W-:Y:S02]  /*1760*/  ULEA.HI UR4, UR4, UR5, URZ, 0x5 ;  /* 0x0000000504047291 */ /* 0x000fe4000f8f28ff */
[----:B------:R-:W-:Y:S02]  /*1770*/  UIADD3 UR5, UPT, UPT, UR7, -0x1, URZ ;  /* 0xffffffff07057890 */ /* 0x000fe4000fffe0ff */
[----:B------:R-:W-:Y:S02]  /*1780*/  USHF.R.S32.HI UR65, URZ, 0x5, UR4 ;  /* 0x00000005ff417899 */ /* 0x000fe40008011404 */
[----:B------:R-:W-:Y:S02]  /*1790*/  UISETP.GE.U32.AND UP1, UPT, UR5, -0x3f, UPT ;  /* 0xffffffc10500788c */ /* 0x000fe4000bf26070 */
[----:B------:R-:W-:-:S02]  /*17a0*/  UISETP.LT.U32.AND UP0, UPT, UR65, 0x9, UPT ;  /* 0x000000094100788c */ /* 0x000fc4000bf01070 */
[----:B------:R-:W-:Y:S02]  /*17b0*/  USHF.R.S32.HI UR4, URZ, 0x1f, UR6 ;  /* 0x0000001fff047899 */ /* 0x000fe40008011406 */
[----:B------:R-:W-:Y:S02]  /*17c0*/  USEL UR64, UR65, 0x9, UP0 ;  /* 0x0000000941407887 */ /* 0x000fe40008000000 */
[----:B------:R-:W-:Y:S02]  /*17d0*/  ULEA.HI UR4, UR4, UR6, URZ, 0x6 ;  /* 0x0000000604047291 */ /* 0x000fe4000f8f30ff */
[----:B------:R-:W-:Y:S02]  /*17e0*/  UIADD3 UR38, UPT, UPT, UR64, -0x1, URZ ;  /* 0xffffffff40267890 */ /* 0x000fe4000fffe0ff */
[----:B------:R-:W-:Y:S02]  /*17f0*/  @UP1 UIADD3 UR38, UPT, UPT, UR64, URZ, URZ ;  /* 0x000000ff40261290 */ /* 0x000fe4000fffe0ff */
[----:B------:R-:W-:-:S02]  /*1800*/  USHF.L.U32 UR69, UR21, 0x7, URZ ;  /* 0x0000000715457899 */ /* 0x000fc400080006ff */
[----:B------:R-:W-:Y:S01]  /*1810*/  UIADD3 UR68, UPT, UPT, UR7, 0x3e, URZ ;  /* 0x0000003e07447890 */ /* 0x000fe2000fffe0ff */
[----:B------:R-:W3:Y:S01]  /*1820*/  LDCU UR62, c[0x0][0x374] ;  /* 0x00006e80ff3e77ac */ /* 0x000ee20008000800 */
[----:B------:R-:W-:Y:S02]  /*1830*/  ULOP3.LUT UR67, UR8, 0x20, URZ, 0xc0, !UPT ;  /* 0x0000002008437892 */ /* 0x000fe4000f8ec0ff */
[----:B------:R-:W-:Y:S02]  /*1840*/  USHF.R.S32.HI UR61, URZ, 0x6, UR4 ;  /* 0x00000006ff3d7899 */ /* 0x000fe40008011404 */
[----:B------:R-:W-:Y:S02]  /*1850*/  UIADD3 UR66, UPT, UPT, UR65, -UR64, URZ ;  /* 0x8000004041427290 */ /* 0x000fe4000fffe0ff */
[----:B------:R-:W-:Y:S01]  /*1860*/  UIADD3 UR38, UPT, UPT, UR38, 0x1, URZ ;  /* 0x0000000126267890 */ /* 0x000fe2000fffe0ff */
[----:B------:R-:W-:Y:S01]  /*1870*/  UMOV UR24, 0x1 ;  /* 0x0000000100187882 */ /* 0x000fe20000000000 */
[----:B--2-4-:R-:W-:-:S10]  /*1880*/  UMOV UR32, URZ ;  /* 0x000000ff00207c82 */ /* 0x014fd40008000000 */
.L_x_40:
[----:B------:R-:W-:Y:S01]  /*1890*/  IMAD.U32 R4, RZ, RZ, UR61 ;  /* 0x0000003dff047e24 */ /* 0x000fe2000f8e00ff */
[----:B------:R-:W2:Y:S04]  /*18a0*/  LDCU UR60, c[0x0][0x5c4] ;  /* 0x0000b880ff3c77ac */ /* 0x000ea80008000800 */
[-C--:B------:R-:W-:Y:S01]  /*18b0*/  IABS R0, R4.reuse ;  /* 0x0000000400007213 */ /* 0x080fe20000000000 */
[----:B------:R-:W-:Y:S01]  /*18c0*/  UMOV UR25, 0x400 ;  /* 0x0000040000197882 */ /* 0x000fe20000000000 */
[----:B------:R-:W-:Y:S01]  /*18d0*/  IABS R4, R4 ;  /* 0x0000000400047213 */ /* 0x000fe20000000000 */
[----:B------:R-:W-:Y:S01]  /*18e0*/  UMOV UR15, URZ ;  /* 0x000000ff000f7c82 */ /* 0x000fe20008000000 */
[----:B------:R-:W-:Y:S01]  /*18f0*/  R2UR UR6, R0 ;  /* 0x00000000000672ca */ /* 0x000fe200000e0000 */
[----:B--2---:R-:W-:-:S12]  /*1900*/  IMAD.U32 R3, RZ, RZ, UR60 ;  /* 0x0000003cff037e24 */ /* 0x004fd8000f8e00ff */
[----:B------:R-:W2:Y:S08]  /*1910*/  I2F.RP R0, UR6 ;  /* 0x0000000600007d06 */ /* 0x000eb00008209400 */
[----:B--2---:R-:W2:Y:S02]  /*1920*/  MUFU.RCP R0, R0 ;  /* 0x0000000000007308 */ /* 0x004ea40000001000 */
[----:B--2---:R-:W-:-:S06]  /*1930*/  VIADD R0, R0, 0xffffffe ;  /* 0x0ffffffe00007836 */ /* 0x004fcc0000000000 */
[----:B------:R-:W2:Y:S02]  /*1940*/  F2I.FTZ.U32.TRUNC.NTZ R0, R0 ;  /* 0x0000000000007305 */ /* 0x000ea4000021f000 */
[----:B--2---:R-:W-:Y:S02]  /*1950*/  R2UR UR5, R0 ;  /* 0x00000000000572ca */ /* 0x004fe400000e0000 */
[----:B------:R-:W-:Y:S01]  /*1960*/  IABS R0, R3 ;  /* 0x0000000300007213 */ /* 0x000fe20000000000 */
[----:B------:R-:W-:-:S03]  /*1970*/  IMAD.U32 R3, RZ, RZ, UR20 ;  /* 0x00000014ff037e24 */ /* 0x000fc6000f8e00ff */
[----:B------:R-:W-:Y:S01]  /*1980*/  R2UR UR8, R0 ;  /* 0x00000000000872ca */ /* 0x000fe200000e0000 */
[----:B------:R-:W-:Y:S01]  /*1990*/  IMAD.MOV R0, RZ, RZ, -R4 ;  /* 0x000000ffff007224 */ /* 0x000fe200078e0a04 */
[----:B------:R-:W-:-:S04]  /*19a0*/  IABS R3, R3 ;  /* 0x0000000300037213 */ /* 0x000fc80000000000 */
[----:B------:R-:W-:Y:S01]  /*19b0*/  R2UR UR9, R3 ;  /* 0x00000000030972ca */ /* 0x000fe200000e0000 */
[----:B------:R-:W-:-:S04]  /*19c0*/  UIADD3 UR4, UPT, UPT, URZ, -UR5, URZ ;  /* 0x80000005ff047290 */ /* 0x000fc8000fffe0ff */
[----:B------:R-:W-:Y:S02]  /*19d0*/  UIMAD UR7, UR4, UR6, URZ ;  /* 0x00000006040772a4 */ /* 0x000fe4000f8e02ff */
[----:B------:R-:W2:Y:S01]  /*19e0*/  I2F.RP R3, UR8 ;  /* 0x0000000800037d06 */ /* 0x000ea20008209400 */
[----:B------:R-:W-:Y:S02]  /*19f0*/  UMOV UR4, URZ ;  /* 0x000000ff00047c82 */ /* 0x000fe40008000000 */
[----:B------:R-:W-:Y:S02]  /*1a00*/  UIMAD.WIDE.U32 UR4, UR5, UR7, UR4 ;  /* 0x00000007050472a5 */ /* 0x000fe4000f8e0004 */
[----:B------:R-:W-:-:S05]  /*1a10*/  R2UR UR7, R0 ;  /* 0x00000000000772ca */ /* 0x000fca00000e0000 */
[----:B------:R-:W-:Y:S02]  /*1a20*/  UMOV UR4, UR5 ;  /* 0x0000000500047c82 */ /* 0x000fe40008000000 */
[----:B------:R-:W-:Y:S01]  /*1a30*/  UIMAD.WIDE.U32 UR4, UR4, UR9, URZ ;  /* 0x00000009040472a5 */ /* 0x000fe2000f8e00ff */
[----:B--2---:R-:W2:Y:S06]  /*1a40*/  MUFU.RCP R0, R3 ;  /* 0x0000000300007308 */ /* 0x004eac0000001000 */
[----:B------:R-:W-:Y:S02]  /*1a50*/  UMOV UR4, UR5 ;  /* 0x0000000500047c82 */ /* 0x000fe40008000000 */
[----:B------:R-:W-:Y:S01]  /*1a60*/  UIMAD UR5, UR4, UR7, UR9 ;  /* 0x00000007040572a4 */ /* 0x000fe2000f8e0209 */
[----:B------:R-:W4:Y:S03]  /*1a70*/  S2UR UR7, SR_CgaCtaId ;  /* 0x00000000000779c3 */ /* 0x000f260000008800 */
[----:B------:R-:W-:Y:S01]  /*1a80*/  UISETP.GT.U32.AND UP0, UPT, UR6, UR5, UPT ;  /* 0x000000050600728c */ /* 0x000fe2000bf04070 */
[----:B--2---:R-:W-:-:S02]  /*1a90*/  VIADD R0, R0, 0xffffffe ;  /* 0x0ffffffe00007836 */ /* 0x004fc40000000000 */
[----:B------:R-:W-:-:S08]  /*1aa0*/  IMAD.U32 R3, RZ, RZ, UR24 ;  /* 0x00000018ff037e24 */ /* 0x000fd0000f8e00ff */
[----:B------:R-:W-:Y:S01]  /*1ab0*/  @!UP0 UIADD3 UR5, UPT, UPT, UR5, -UR6, URZ ;  /* 0x8000000605058290 */ /* 0x000fe2000fffe0ff */
[----:B------:R-:W2:Y:S01]  /*1ac0*/  F2I.FTZ.U32.TRUNC.NTZ R0, R0 ;  /* 0x0000000000007305 */ /* 0x000ea2000021f000 */
[----:B------:R-:W-:Y:S01]  /*1ad0*/  @!UP0 UIADD3 UR4, UPT, UPT, UR4, 0x1, URZ ;  /* 0x0000000104048890 */ /* 0x000fe2000fffe0ff */
[----:B------:R-:W-:Y:S01]  /*1ae0*/  SHF.L.U32 R3, R3, 0x1f, RZ ;  /* 0x0000001f03037819 */ /* 0x000fe200000006ff */
[----:B------:R-:W-:Y:S02]  /*1af0*/  UISETP.GE.U32.AND UP1, UPT, UR5, UR6, UPT ;  /* 0x000000060500728c */ /* 0x000fe4000bf26070 */
[----:B------:R-:W-:Y:S02]  /*1b00*/  ULOP3.LUT UR5, UR20, UR61, URZ, 0x3c, !UPT ;  /* 0x0000003d14057292 */ /* 0x000fe4000f8e3cff */
[----:B----4-:R-:W-:Y:S02]  /*1b10*/  ULEA UR25, UR7, UR25, 0x18 ;  /* 0x0000001907197291 */ /* 0x010fe4000f8ec0ff */
[----:B------:R-:W-:-:S02]  /*1b20*/  UISETP.GE.AND UP0, UPT, UR5, URZ, UPT ;  /* 0x000000ff0500728c */ /* 0x000fc4000bf06270 */
[----:B------:R-:W-:-:S03]  /*1b30*/  ULEA UR7, UR32, UR25, 0x3 ;  /* 0x0000001920077291 */ /* 0x000fc6000f8e18ff */
[----:B------:R-:W-:Y:S01]  /*1b40*/  @UP1 UIADD3 UR4, UPT, UPT, UR4, 0x1, URZ ;  /* 0x0000000104041890 */ /* 0x000fe2000fffe0ff */
[----:B--2---:R-:W-:Y:S01]  /*1b50*/  R2UR UR5, R0 ;  /* 0x00000000000572ca */ /* 0x004fe200000e0000 */
[----:B------:R-:W-:-:S05]  /*1b60*/  UISETP.NE.AND UP1, UPT, UR61, URZ, UPT ;  /* 0x000000ff3d00728c */ /* 0x000fca000bf25270 */
[----:B------:R-:W-:Y:S01]  /*1b70*/  UMOV UR6, UR4 ;  /* 0x0000000400067c82 */ /* 0x000fe20008000000 */
[----:B------:R2:W4:Y:S01]  /*1b80*/  SYNCS.PHASECHK.TRANS64.TRYWAIT P0, [UR7+0x48], R3 ;  /* 0x00004803ff0075a7 */ /* 0x0005220008001107 */
[----:B------:R-:W-:-:S04]  /*1b90*/  @!UP0 UIADD3 UR6, UPT, UPT, -UR6, URZ, URZ ;  /* 0x000000ff06068290 */ /* 0x000fc8000fffe1ff */
[----:B------:R-:W-:Y:S02]  /*1ba0*/  @!UP1 ULOP3.LUT UR6, URZ, UR61, URZ, 0x33, !UPT ;  /* 0x0000003dff069292 */ /* 0x000fe4000f8e33ff */
[----:B------:R-:W-:-:S04]  /*1bb0*/  UIADD3 UR4, UPT, UPT, URZ, -UR5, URZ ;  /* 0x80000005ff047290 */ /* 0x000fc8000fffe0ff */
[----:B------:R-:W-:Y:S01]  /*1bc0*/  IMAD.U32 R0, RZ, RZ, UR6 ;  /* 0x00000006ff007e24 */ /* 0x000fe2000f8e00ff */
[----:B------:R-:W-:-:S03]  /*1bd0*/  UIMAD UR7, UR4, UR8, URZ ;  /* 0x00000008040772a4 */ /* 0x000fc6000f8e02ff */
[----:B------:R-:W-:Y:S01]  /*1be0*/  UMOV UR4, URZ ;  /* 0x000000ff00047c82 */ /* 0x000fe20008000000 */
[----:B------:R-:W-:Y:S01]  /*1bf0*/  IABS R0, R0 ;  /* 0x0000000000007213 */ /* 0x000fe20000000000 */
[----:B------:R-:W-:-:S03]  /*1c00*/  UIMAD.WIDE.U32 UR4, UR5, UR7, UR4 ;  /* 0x00000007050472a5 */ /* 0x000fc6000f8e0004 */
[----:B------:R-:W-:-:S04]  /*1c10*/  R2UR UR9, R0 ;  /* 0x00000000000972ca */ /* 0x000fc800000e0000 */
[----:B------:R-:W-:-:S09]  /*1c20*/  UMOV UR4, UR5 ;  /* 0x0000000500047c82 */ /* 0x000fd20008000000 */
[----:B------:R-:W-:-:S07]  /*1c30*/  UIMAD.WIDE.U32 UR4, UR4, UR9, URZ ;  /* 0x00000009040472a5 */ /* 0x000fce000f8e00ff */
[----:B------:R-:W-:Y:S02]  /*1c40*/  UMOV UR4, UR5 ;  /* 0x0000000500047c82 */ /* 0x000fe40008000000 */
[----:B------:R-:W-:-:S04]  /*1c50*/  UIADD3 UR5, UPT, UPT, -UR4, URZ, URZ ;  /* 0x000000ff04057290 */ /* 0x000fc8000fffe1ff */
[----:B------:R-:W-:-:S04]  /*1c60*/  UIMAD UR5, UR8, UR5, UR9 ;  /* 0x00000005080572a4 */ /* 0x000fc8000f8e0209 */
[----:B------:R-:W-:-:S11]  /*1c70*/  UISETP.GT.U32.AND UP0, UPT, UR8, UR5, UPT ;  /* 0x000000050800728c */ /* 0x000fd6000bf04070 */
[----:B------:R-:W-:Y:S02]  /*1c80*/  @!UP0 UIADD3 UR5, UPT, UPT, UR5, -UR8, URZ ;  /* 0x8000000805058290 */ /* 0x000fe4000fffe0ff */
[----:B------:R-:W-:Y:S02]  /*1c90*/  @!UP0 UIADD3 UR4, UPT, UPT, UR4, 0x1, URZ ;  /* 0x0000000104048890 */ /* 0x000fe4000fffe0ff */
[----:B------:R-:W-:Y:S02]  /*1ca0*/  UISETP.GE.U32.AND UP1, UPT, UR5, UR8, UPT ;  /* 0x000000080500728c */ /* 0x000fe4000bf26070 */
[----:B------:R-:W-:-:S04]  /*1cb0*/  ULOP3.LUT UR5, UR6, UR60, URZ, 0x3c, !UPT ;  /* 0x0000003c06057292 */ /* 0x000fc8000f8e3cff */
[----:B------:R-:W-:Y:S02]  /*1cc0*/  UISETP.GE.AND UP0, UPT, UR5, URZ, UPT ;  /* 0x000000ff0500728c */ /* 0x000fe4000bf06270 */
[----:B------:R-:W-:-:S03]  /*1cd0*/  ULEA.HI UR5, UR26, UR26, URZ, 0x1 ;  /* 0x0000001a1a057291 */ /* 0x000fc6000f8f08ff */
[----:B------:R-:W-:Y:S02]  /*1ce0*/  @UP1 UIADD3 UR4, UPT, UPT, UR4, 0x1, URZ ;  /* 0x0000000104041890 */ /* 0x000fe4000fffe0ff */
[----:B------:R-:W-:Y:S02]  /*1cf0*/  UISETP.NE.AND UP1, UPT, UR60, URZ, UPT ;  /* 0x000000ff3c00728c */ /* 0x000fe4000bf25270 */
[----:B------:R-:W-:-:S03]  /*1d00*/  USHF.L.U32 UR5, UR5, 0x7, URZ ;  /* 0x0000000705057899 */ /* 0x000fc600080006ff */
[----:B------:R-:W-:Y:S01]  /*1d10*/  UMOV UR55, UR4 ;  /* 0x0000000400377c82 */ /* 0x000fe20008000000 */
[----:B------:R-:W-:Y:S02]  /*1d20*/  UIADD3 UR4, UPT, UPT, -UR6, URZ, URZ ;  /* 0x000000ff06047290 */ /* 0x000fe4000fffe1ff */
[----:B------:R-:W-:Y:S02]  /*1d30*/  @!UP0 UIADD3 UR55, UPT, UPT, -UR55, URZ, URZ ;  /* 0x000000ff37378290 */ /* 0x000fe4000fffe1ff */
[----:B------:R-:W-:Y:S02]  /*1d40*/  UISETP.GE.U32.AND UP0, UPT, UR68, 0x3f, UPT ;  /* 0x0000003f4400788c */ /* 0x000fe4000bf06070 */
[----:B------:R-:W-:Y:S02]  /*1d50*/  @!UP1 ULOP3.LUT UR55, URZ, UR60, URZ, 0x33, !UPT ;  /* 0x0000003cff379292 */ /* 0x000fe4000f8e33ff */
[----:B------:R-:W-:Y:S02]  /*1d60*/  ULOP3.LUT UR30, UR5, 0xffffff00, URZ, 0xc0, !UPT ;  /* 0xffffff00051e7892 */ /* 0x000fe4000f8ec0ff */
[----:B------:R-:W-:-:S02]  /*1d70*/  UIMAD UR4, UR61, UR4, UR20 ;  /* 0x000000043d0472a4 */ /* 0x000fc4000f8e0214 */
[----:B------:R-:W-:Y:S02]  /*1d80*/  UIADD3 UR5, UPT, UPT, -UR55, URZ, URZ ;  /* 0x000000ff37057290 */ /* 0x000fe4000fffe1ff */
[----:B------:R-:W-:Y:S02]  /*1d90*/  ULOP3.LUT UR30, UR30, 0x80, UR69, 0xf8, !UPT ;  /* 0x000000801e1e7892 */ /* 0x000fe4000f8ef845 */
[----:B------:R-:W-:Y:S02]  /*1da0*/  ULEA UR10, UR4, UR67, 0x6 ;  /* 0x00000043040a7291 */ /* 0x000fe4000f8e30ff */
[----:B------:R-:W-:Y:S01]  /*1db0*/  UIMAD UR60, UR60, UR5, UR6 ;  /* 0x000000053c3c72a4 */ /* 0x000fe2000f8e0206 */
[----:B--2-4-:R-:W-:Y:S11]  /*1dc0*/  BRA.U !UP0, `(.L_x_23) ;  /* 0x0000000508687547 */ /* 0x014ff6000b800000 */
[----:B------:R-:W2:Y:S01]  /*1dd0*/  LDCU.64 UR36, c[0x0][0x5b0] ;  /* 0x0000b600ff2477ac */ /* 0x000ea20008000a00 */
[----:B------:R-:W2:Y:S01]  /*1de0*/  LDCU.64 UR34, c[0x0][0x5d8] ;  /* 0x0000bb00ff2277ac */ /* 0x000ea20008000a00 */
[----:B------:R-:W4:Y:S01]  /*1df0*/  LDCU UR19, c[0x0][0x598] ;  /* 0x0000b300ff1377ac */ /* 0x000f220008000800 */
[----:B------:R-:W1:Y:S01]  /*1e00*/  LDCU UR18, c[0x0][0x58c] ;  /* 0x0000b180ff1277ac */ /* 0x000e620008000800 */
[----:B------:R-:W1:Y:S01]  /*1e10*/  LDCU UR21, c[0x0][0x59c] ;  /* 0x0000b380ff1577ac */ /* 0x000e620008000800 */
[----:B------:R-:W1:Y:S01]  /*1e20*/  LDCU UR20, c[0x0][0x5a0] ;  /* 0x0000b400ff1477ac */ /* 0x000e620008000800 */
[----:B------:R-:W3:Y:S01]  /*1e30*/  LDCU.64 UR16, c[0x0][0x590] ;  /* 0x0000b200ff1077ac */ /* 0x000ee20008000a00 */
[----:B------:R-:W3:Y:S01]  /*1e40*/  LDCU.64 UR6, c[0x0][0x5b8] ;  /* 0x0000b700ff0677ac */ /* 0x000ee20008000a00 */
[----:B------:R-:W3:Y:S01]  /*1e50*/  LDCU.64 UR4, c[0x0][0x5d0] ;  /* 0x0000ba00ff0477ac */ /* 0x000ee20008000a00 */
[----:B--2---:R-:W-:Y:S02]  /*1e60*/  UIMAD UR36, UR60, UR36, UR34 ;  /* 0x000000243c2472a4 */ /* 0x004fe4000f8e0222 */
[----:B------:R-:W-:-:S02]  /*1e70*/  UIMAD UR35, UR55, UR37, UR35 ;  /* 0x00000025372372a4 */ /* 0x000fc4000f8e0223 */
[----:B-1----:R-:W-:Y:S02]  /*1e80*/  UIADD3 UR50, UPT, UPT, UR30, 0x20, URZ ;  /* 0x000000201e327890 */ /* 0x002fe4000fffe0ff */
[----:B------:R-:W-:Y:S02]  /*1e90*/  UIADD3 UR46, UPT, UPT, UR30, 0x40, URZ ;  /* 0x000000401e2e7890 */ /* 0x000fe4000fffe0ff */
[----:B------:R-:W-:Y:S01]  /*1ea0*/  UIADD3 UR42, UPT, UPT, UR30, 0x60, URZ ;  /* 0x000000601e2a7890 */ /* 0x000fe2000fffe0ff */
[----:B------:R-:W-:Y:S01]  /*1eb0*/  UMOV UR14, URZ ;  /* 0x000000ff000e7c82 */ /* 0x000fe20008000000 */
[----:B---34-:R-:W-:-:S10]  /*1ec0*/  UMOV UR12, UR32 ;  /* 0x00000020000c7c82 */ /* 0x018fd40008000000 */
.L_x_29:
[----:B--2---:R-:W-:Y:S01]  /*1ed0*/  @!P3 MOV R3, 0xa000 ;  /* 0x0000a0000003b802 */ /* 0x004fe20000000f00 */
[----:B------:R-:W-:Y:S01]  /*1ee0*/  ULEA UR11, UR12, UR25, 0x3 ;  /* 0x000000190c0b7291 */ /* 0x000fe2000f8e18ff */
[----:B-1----:R-:W-:Y:S11]  /*1ef0*/  @P0 BRA `(.L_x_24) ;  /* 0x0000000000100947 */ /* 0x002ff60003800000 */
[----:B------:R-:W-:Y:S04]  /*1f00*/  MOV R4, UR24 ;  /* 0x0000001800047c02 */ /* 0x000fe80008000f00 */
[----:B------:R-:W-:Y:S04]  /*1f10*/  SHF.L.U32 R4, R4, 0x1f, RZ ;  /* 0x0000001f04047819 */ /* 0x000fe800000006ff */
[----:B------:R-:W1:Y:S02]  /*1f20*/  SYNCS.PHASECHK.TRANS64.TRYWAIT P0, [UR11+0x48], R4 ;  /* 0x00004804ff0075a7 */ /* 0x000e64000800110b */
[----:B-1----:R-:W-:Y:S05]  /*1f30*/  @!P0 BRA `(.L_x_25) ;  /* 0x0000007c00bc8947 */ /* 0x002fea0003800000 */
.L_x_24:
[----:B------:R2:W-:Y:S01]  /*1f40*/  @!P3 SYNCS.ARRIVE.TRANS64 RZ, [UR11], R3 ;  /* 0x00000003ffffb9a7 */ /* 0x0005e2000800000b */
[----:B------:R-:W-:Y:S04]  /*1f50*/  ULOP3.LUT UR8, UR54, 0x2, URZ, 0xfc, !UPT ;  /* 0x0000000236087892 */ /* 0x000fe8000f8efcff */
[----:B------:R-:W-:Y:S09]  /*1f60*/  UISETP.NE.AND UP0, UPT, UR8, 0x2, UPT ;  /* 0x000000020800788c */ /* 0x000ff2000bf05270 */
[----:B------:R-:W-:Y:S05]  /*1f70*/  BRA.U UP0, `(.L_x_26) ;  /* 0x0000000100047547 */ /* 0x000fea000b800000 */
[----:B------:R-:W-:Y:S05]  /*1f80*/  BPT.TRAP 0x1 ;  /* 0x000000040000795c */ /* 0x000fea0000300000 */
.L_x_26:
[----:B------:R-:W-:Y:S04]  /*1f90*/  BSSY.RECONVERGENT B0, `(.L_x_27) ;  /* 0x0000003000007945 */ /* 0x000fe80003800200 */
[----:B------:R-:W-:Y:S05]  /*1fa0*/  @P2 BRA `(.L_x_28) ;  /* 0x0000000000042947 */ /* 0x000fea0003800000 */
[----:B------:R-:W-:Y:S05]  /*1fb0*/  BPT.TRAP 0x1 ;  /* 0x000000040000795c */ /* 0x000fea0000300000 */
.L_x_28:
[----:B------:R-:W-:Y:S05]  /*1fc0*/  BSYNC.RECONVERGENT B0 ;  /* 0x0000000000007941 */ /* 0x000fea0003800200 */
.L_x_27:
[----:B------:R-:W-:Y:S02]  /*1fd0*/  UIADD3 UR8, UPT, UPT, UR12, 0x1, URZ ;  /* 0x000000010c087890 */ /* 0x000fe4000fffe0ff */
[----:B------:R-:W-:Y:S02]  /*1fe0*/  USHF.L.U32 UR31, UR14, 0x5, URZ ;  /* 0x000000050e1f7899 */ /* 0x000fe400080006ff */
[----:B------:R-:W-:Y:S02]  /*1ff0*/  UISETP.NE.AND UP0, UPT, UR8, 0x9, UPT ;  /* 0x000000090800788c */ /* 0x000fe4000bf05270 */
[----:B------:R-:W-:Y:S02]  /*2000*/  UIADD3 UR22, UP1, UPT, UR56, 0x80, URZ ;  /* 0x0000008038167890 */ /* 0x000fe4000ff3e0ff */
[----:B------:R-:W-:Y:S02]  /*2010*/  USEL UR9, URZ, 0x1, UP0 ;  /* 0x00000001ff097887 */ /* 0x000fe40008000000 */
[----:B------:R-:W-:Y:S02]  /*2020*/  USEL UR32, UR8, URZ, UP0 ;  /* 0x000000ff08207287 */ /* 0x000fe40008000000 */
[----:B------:R-:W-:Y:S02]  /*2030*/  ULOP3.LUT UR24, UR24, UR9, URZ, 0x3c, !UPT ;  /* 0x0000000918187292 */ /* 0x000fe4000f8e3cff */
[----:B------:R-:W-:Y:S02]  /*2040*/  ULEA UR8, UR32, UR25, 0x3 ;  /* 0x0000001920087291 */ /* 0x000fe4000f8e18ff */
[----:B------:R-:W-:Y:S02]  /*2050*/  ULEA UR15, UR12, UR25, 0xe ;  /* 0x000000190c0f7291 */ /* 0x000fe4000f8e70ff */
[----:B------:R-:W-:Y:S01]  /*2060*/  UISETP.NE.AND UP2, UPT, UR18, 0x1, UPT ;  /* 0x000000011200788c */ /* 0x000fe2000bf45270 */
[----:B-1----:R-:W-:Y:S01]  /*2070*/  MOV R0, UR24 ;  /* 0x0000001800007c02 */ /* 0x002fe20008000f00 */
[----:B------:R-:W-:Y:S02]  /*2080*/  ULOP3.LUT UR29, UR11, 0xfefffff8, URZ, 0xc0, !UPT ;  /* 0xfefffff80b1d7892 */ /* 0x000fe4000f8ec0ff */
[----:B------:R-:W-:Y:S01]  /*2090*/  UIADD3.X UR23, UPT, UPT, URZ, UR57, URZ, UP1, !UPT ;  /* 0x00000039ff177290 */ /* 0x000fe20008ffe4ff */
[----:B------:R-:W-:Y:S01]  /*20a0*/  SHF.L.U32 R0, R0, 0x1f, RZ ;  /* 0x0000001f00007819 */ /* 0x000fe200000006ff */
[----:B------:R-:W-:Y:S02]  /*20b0*/  UIADD3 UR28, UPT, UPT, UR15, 0x8400, URZ ;  /* 0x000084000f1c7890 */ /* 0x000fe4000fffe0ff */
[----:B------:R-:W-:Y:S01]  /*20c0*/  ULEA UR34, UR12, UR25, 0xc ;  /* 0x000000190c227291 */ /* 0x000fe2000f8e60ff */
[----:B------:R4:W1:Y:S01]  /*20d0*/  SYNCS.PHASECHK.TRANS64.TRYWAIT P0, [UR8+0x48], R0 ;  /* 0x00004800ff0075a7 */ /* 0x0008620008001108 */
[----:B------:R-:W-:Y:S02]  /*20e0*/  UIMAD.WIDE.U32 UR8, UR31, UR16, URZ ;  /* 0x000000101f0872a5 */ /* 0x000fe4000f8e00ff */
[----:B------:R-:W-:Y:S02]  /*20f0*/  UIADD3 UR48, UPT, UPT, UR15, 0x9400, URZ ;  /* 0x000094000f307890 */ /* 0x000fe4000fffe0ff */
[----:B------:R-:W-:Y:S02]  /*2100*/  USHF.R.U32.HI UR9, URZ, UR17, UR9 ;  /* 0x00000011ff097299 */ /* 0x000fe40008011609 */
[----:B------:R-:W-:Y:S02]  /*2110*/  UISETP.NE.AND UP3, UPT, UR19, 0x1, UPT ;  /* 0x000000011300788c */ /* 0x000fe4000bf65270 */
[----:B------:R-:W-:Y:S02]  /*2120*/  USEL UR9, UR31, UR9, !UP2 ;  /* 0x000000091f097287 */ /* 0x000fe4000d000000 */
[----:B------:R-:W-:Y:S02]  /*2130*/  UIADD3 UR44, UPT, UPT, UR15, 0xa400, URZ ;  /* 0x0000a4000f2c7890 */ /* 0x000fe4000fffe0ff */
[----:B------:R-:W-:Y:S02]  /*2140*/  UIMAD.WIDE.U32 UR12, UR9, UR21, URZ ;  /* 0x00000015090c72a5 */ /* 0x000fe4000f8e00ff */
[----:B------:R-:W-:Y:S02]  /*2150*/  UIADD3 UR11, UPT, UPT, -UR9, URZ, URZ ;  /* 0x000000ff090b7290 */ /* 0x000fe4000fffe1ff */
[----:B------:R-:W-:Y:S02]  /*2160*/  UIADD3 UR40, UPT, UPT, UR15, 0xb400, URZ ;  /* 0x0000b4000f287890 */ /* 0x000fe4000fffe0ff */
[----:B------:R-:W-:Y:S01]  /*2170*/  UIMAD UR11, UR18, UR11, UR31 ;  /* 0x0000000b120b72a4 */ /* 0x000fe2000f8e021f */
[----:B------:R-:W-:Y:S01]  /*2180*/  UMOV UR52, 0x0 ;  /* 0x0000000000347882 */ /* 0x000fe20000000000 */
[----:B------:R-:W-:Y:S01]  /*2190*/  UMOV UR53, 0x10000000 ;  /* 0x1000000000357882 */ /* 0x000fe20000000000 */
[----:B------:R-:W-:Y:S01]  /*21a0*/  UMOV UR49, UR29 ;  /* 0x0000001d00317c82 */ /* 0x000fe20008000000 */
[----:B------:R-:W-:Y:S01]  /*21b0*/  UTMALDG.2D.2CTA [UR28], [UR22], desc[UR52] ;  /* 0x0000341c160075b4 */ /* 0x000fe20008209000 */
[----:B------:R-:W-:Y:S02]  /*21c0*/  UIADD3 UR26, UP0, UPT, UR56, 0x180, URZ ;  /* 0x00000180381a7890 */ /* 0x000fe4000ff1e0ff */
[----:B------:R-:W-:Y:S01]  /*21d0*/  UPRMT UR33, UR36, 0x40, UR35 ;  /* 0x0000004024217896 */ /* 0x000fe20008000023 */
[----:B------:R-:W-:Y:S01]  /*21e0*/  UMOV UR8, UR13 ;  /* 0x0000000d00087c82 */ /* 0x000fe20008000000 */
[----:B------:R-:W-:Y:S01]  /*21f0*/  UMOV UR51, UR31 ;  /* 0x0000001f00337c82 */ /* 0x000fe20008000000 */
[----:B------:R-:W-:Y:S01]  /*2200*/  USHF.R.U32.HI UR8, URZ, UR20, UR8 ;  /* 0x00000014ff087299 */ /* 0x000fe20008011608 */
[----:B------:R-:W-:Y:S01]  /*2210*/  UTMALDG.2D.2CTA [UR48], [UR22], desc[UR52] ;  /* 0x00003430160075b4 */ /* 0x000fe20008209000 */
[----:B------:R-:W-:Y:S02]  /*2220*/  UIMAD UR11, UR11, UR6, UR4 ;  /* 0x000000060b0b72a4 */ /* 0x000fe4000f8e0204 */
[----:B------:R-:W-:Y:S01]  /*2230*/  USEL UR13, UR9, UR8, !UP3 ;  /* 0x00000008090d7287 */ /* 0x000fe2000d800000 */
[----:B------:R-:W-:Y:S01]  /*2240*/  UMOV UR45, UR29 ;  /* 0x0000001d002d7c82 */ /* 0x000fe20008000000 */
[----:B------:R-:W-:Y:S02]  /*2250*/  UMOV UR47, UR31 ;  /* 0x0000001f002f7c82 */ /* 0x000fe40008000000 */
[----:B------:R-:W-:Y:S01]  /*2260*/  UIADD3 UR8, UPT, UPT, -UR13, URZ, URZ ;  /* 0x000000ff0d087290 */ /* 0x000fe2000fffe1ff */
[----:B------:R-:W-:Y:S01]  /*2270*/  UTMALDG.2D.2CTA [UR44], [UR22], desc[UR52] ;  /* 0x0000342c160075b4 */ /* 0x000fe20008209000 */
[----:B------:R-:W-:Y:S02]  /*2280*/  UIADD3.X UR27, UPT, UPT, URZ, UR57, URZ, UP0, !UPT ;  /* 0x00000039ff1b7290 */ /* 0x000fe400087fe4ff */
[----:B------:R-:W-:Y:S01]  /*2290*/  UIMAD UR9, UR19, UR8, UR9 ;  /* 0x00000008130972a4 */ /* 0x000fe2000f8e0209 */
[----:B------:R-:W-:Y:S01]  /*22a0*/  UMOV UR41, UR29 ;  /* 0x0000001d00297c82 */ /* 0x000fe20008000000 */
[----:B------:R-:W-:Y:S01]  /*22b0*/  UMOV UR43, UR31 ;  /* 0x0000001f002b7c82 */ /* 0x000fe20008000000 */
[----:B------:R-:W-:Y:S01]  /*22c0*/  UIADD3 UR8, UPT, UPT, UR34, 0x2c400, URZ ;  /* 0x0002c40022087890 */ /* 0x000fe2000fffe0ff */
[----:B------:R-:W-:Y:S01]  /*22d0*/  UTMALDG.2D.2CTA [UR40], [UR22], desc[UR52] ;  /* 0x00003428160075b4 */ /* 0x000fe20008209000 */
[----:B------:R-:W-:Y:S02]  /*22e0*/  UIMAD UR12, UR9, UR7, UR5 ;  /* 0x00000007090c72a4 */ /* 0x000fe4000f8e0205 */
[----:B------:R-:W-:Y:S01]  /*22f0*/  UPRMT UR15, UR33, 0x5410, URZ ;  /* 0x00005410210f7896 */ /* 0x000fe200080000ff */
[----:B------:R-:W-:Y:S01]  /*2300*/  UMOV UR9, UR29 ;  /* 0x0000001d00097c82 */ /* 0x000fe20008000000 */
[----:B------:R-:W-:Y:S04]  /*2310*/  UIADD3 UR14, UPT, UPT, UR14, 0x1, URZ ;  /* 0x000000010e0e7890 */ /* 0x000fe8000fffe0ff */
[----:B------:R-:W-:Y:S03]  /*2320*/  UISETP.NE.AND UP0, UPT, UR14, UR38, UPT ;  /* 0x000000260e00728c */ /* 0x000fe6000bf05270 */
[----:B------:R3:W-:Y:S02]  /*2330*/  UTMALDG.4D.IM2COL.2CTA [UR8], [UR26], UR15, desc[UR52] ;  /* 0x000034081a0073b4 */ /* 0x0007e4000825900f */
[----:B---3--:R-:W-:Y:S01]  /*2340*/  UMOV UR15, UR38 ;  /* 0x00000026000f7c82 */ /* 0x008fe20008000000 */
[----:B------:R-:W-:Y:S03]  /*2350*/  UMOV UR12, UR32 ;  /* 0x00000020000c7c82 */ /* 0x000fe60008000000 */
[----:B----4-:R-:W-:Y:S05]  /*2360*/  BRA.U UP0, `(.L_x_29) ;  /* 0xfffffff900d87547 */ /* 0x010fea000b83ffff */
.L_x_23:
[----:B------:R-:W-:Y:S01]  /*2370*/  ULEA UR4, UR32, UR25, 0x3 ;  /* 0x0000001920047291 */ /* 0x000fe2000f8e18ff */
[----:B------:R-:W-:Y:S01]  /*2380*/  MOV R0, UR24 ;  /* 0x0000001800007c02 */ /* 0x000fe20008000f00 */
[----:B------:R-:W-:Y:S01]  /*2390*/  @!P1 SYNCS.ARRIVE.TRANS64.A1T0 RZ, [UR25+0xd8], RZ ;  /* 0x0000d8ffffff99a7 */ /* 0x000fe20008100019 */
[----:B------:R-:W-:Y:S02]  /*23a0*/  UISETP.GT.AND UP0, UPT, UR65, UR64, UPT ;  /* 0x000000404100728c */ /* 0x000fe4000bf04270 */
[----:B------:R-:W-:-:S04]  /*23b0*/  SHF.L.U32 R0, R0, 0x1f, RZ ;  /* 0x0000001f00007819 */ /* 0x000fc800000006ff */
[----:B-1----:R1:W4:Y:S03]  /*23c0*/  SYNCS.PHASECHK.TRANS64.TRYWAIT P0, [UR4+0x48], R0 ;  /* 0x00004800ff0075a7 */ /* 0x0023260008001104 */
[----:B------:R-:W-:Y:S05]  /*23d0*/  BRA.U !UP0, `(.L_x_30) ;  /* 0x0000000508687547 */ /* 0x000fea000b800000 */
[----:B------:R-:W2:Y:S01]  /*23e0*/  LDCU.64 UR36, c[0x0][0x5b0] ;  /* 0x0000b600ff2477ac */ /* 0x000ea20008000a00 */
[----:B------:R-:W2:Y:S01]  /*23f0*/  LDCU.64 UR34, c[0x0][0x5d8] ;  /* 0x0000bb00ff2277ac */ /* 0x000ea20008000a00 */
[----:B------:R-:W1:Y:S01]  /*2400*/  LDCU UR18, c[0x0][0x598] ;  /* 0x0000b300ff1277ac */ /* 0x000e620008000800 */
[----:B------:R-:W1:Y:S01]  /*2410*/  LDCU UR14, c[0x0][0x58c] ;  /* 0x0000b180ff0e77ac */ /* 0x000e620008000800 */
[----:B------:R-:W1:Y:S01]  /*2420*/  LDCU UR20, c[0x0][0x59c] ;  /* 0x0000b380ff1477ac */ /* 0x000e620008000800 */
[----:B------:R-:W1:Y:S01]  /*2430*/  LDCU UR19, c[0x0][0x5a0] ;  /* 0x0000b400ff1377ac */ /* 0x000e620008000800 */
[----:B--2---:R-:W-:Y:S02]  /*2440*/  UIMAD UR35, UR55, UR37, UR35 ;  /* 0x00000025372372a4 */ /* 0x004fe4000f8e0223 */
[----:B------:R-:W-:Y:S01]  /*2450*/  UIMAD UR36, UR60, UR36, UR34 ;  /* 0x000000243c2472a4 */ /* 0x000fe2000f8e0222 */
[----:B------:R-:W2:Y:S01]  /*2460*/  LDCU.64 UR16, c[0x0][0x590] ;  /* 0x0000b200ff1077ac */ /* 0x000ea20008000a00 */
[----:B------:R-:W1:Y:S01]  /*2470*/  LDCU.64 UR6, c[0x0][0x5b8] ;  /* 0x0000b700ff0677ac */ /* 0x000e620008000a00 */
[----:B------:R-:W1:Y:S01]  /*2480*/  LDCU.64 UR4, c[0x0][0x5d0] ;  /* 0x0000ba00ff0477ac */ /* 0x000e620008000a00 */
[----:B------:R-:W-:-:S02]  /*2490*/  UIADD3 UR37, UPT, UPT, UR66, UR15, URZ ;  /* 0x0000000f42257290 */ /* 0x000fc4000fffe0ff */
[----:B------:R-:W-:Y:S02]  /*24a0*/  UIADD3 UR50, UPT, UPT, UR30, 0x20, URZ ;  /* 0x000000201e327890 */ /* 0x000fe4000fffe0ff */
[----:B------:R-:W-:Y:S02]  /*24b0*/  UIADD3 UR46, UPT, UPT, UR30, 0x40, URZ ;  /* 0x000000401e2e7890 */ /* 0x000fe4000fffe0ff */
[----:B------:R-:W-:Y:S01]  /*24c0*/  UIADD3 UR42, UPT, UPT, UR30, 0x60, URZ ;  /* 0x000000601e2a7890 */ /* 0x000fe2000fffe0ff */
[----:B------:R-:W-:-:S11]  /*24d0*/  UMOV UR11, UR32 ;  /* 0x00000020000b7c82 */ /* 0x000fd60008000000 */
.L_x_36:
[----:B----4-:R-:W-:Y:S01]  /*24e0*/  @!P3 MOV R3, 0xa000 ;  /* 0x0000a0000003b802 */ /* 0x010fe20000000f00 */
[----:B------:R-:W-:Y:S01]  /*24f0*/  ULEA UR8, UR11, UR25, 0x3 ;  /* 0x000000190b087291 */ /* 0x000fe2000f8e18ff */
[----:B--2-4-:R-:W-:Y:S11]  /*2500*/  @P0 BRA `(.L_x_31) ;  /* 0x0000000000100947 */ /* 0x014ff60003800000 */
[----:B------:R-:W-:Y:S04]  /*2510*/  MOV R4, UR24 ;  /* 0x0000001800047c02 */ /* 0x000fe80008000f00 */
[----:B------:R-:W-:Y:S04]  /*2520*/  SHF.L.U32 R4, R4, 0x1f, RZ ;  /* 0x0000001f04047819 */ /* 0x000fe800000006ff */
[----:B------:R-:W4:Y:S02]  /*2530*/  SYNCS.PHASECHK.TRANS64.TRYWAIT P0, [UR8+0x48], R4 ;  /* 0x00004804ff0075a7 */ /* 0x000f240008001108 */
[----:B----4-:R-:W-:Y:S05]  /*2540*/  @!P0 BRA `(.L_x_32) ;  /* 0x0000007800508947 */ /* 0x010fea0003800000 */
.L_x_31:
[----:B------:R4:W-:Y:S01]  /*2550*/  @!P3 SYNCS.ARRIVE.TRANS64 RZ, [UR8], R3 ;  /* 0x00000003ffffb9a7 */ /* 0x0009e20008000008 */
[----:B------:R-:W-:Y:S04]  /*2560*/  ULOP3.LUT UR9, UR54, 0x2, URZ, 0xfc, !UPT ;  /* 0x0000000236097892 */ /* 0x000fe8000f8efcff */
[----:B------:R-:W-:Y:S09]  /*2570*/  UISETP.NE.AND UP0, UPT, UR9, 0x2, UPT ;  /* 0x000000020900788c */ /* 0x000ff2000bf05270 */
[----:B------:R-:W-:Y:S05]  /*2580*/  BRA.U UP0, `(.L_x_33) ;  /* 0x0000000100047547 */ /* 0x000fea000b800000 */
[----:B-123--:R-:W-:Y:S05]  /*2590*/  BPT.TRAP 0x1 ;  /* 0x000000040000795c */ /* 0x00efea0000300000 */
.L_x_33:
[----:B------:R-:W-:Y:S04]  /*25a0*/  BSSY.RECONVERGENT B0, `(.L_x_34) ;  /* 0x0000003000007945 */ /* 0x000fe80003800200 */
[----:B------:R-:W-:Y:S05]  /*25b0*/  @P2 BRA `(.L_x_35) ;  /* 0x0000000000042947 */ /* 0x000fea0003800000 */
[----:B-123--:R-:W-:Y:S05]  /*25c0*/  BPT.TRAP 0x1 ;  /* 0x000000040000795c */ /* 0x00efea0000300000 */
.L_x_35:
[----:B-123--:R-:W-:Y:S05]  /*25d0*/  BSYNC.RECONVERGENT B0 ;  /* 0x0000000000007941 */ /* 0x00efea0003800200 */
.L_x_34:
[----:B------:R-:W-:Y:S02]  /*25e0*/  UIADD3 UR9, UPT, UPT, UR11, 0x1, URZ ;  /* 0x000000010b097890 */ /* 0x000fe4000fffe0ff */
[----:B------:R-:W-:Y:S02]  /*25f0*/  USHF.L.U32 UR31, UR15, 0x5, URZ ;  /* 0x000000050f1f7899 */ /* 0x000fe400080006ff */
[----:B------:R-:W-:Y:S02]  /*2600*/  UISETP.NE.AND UP0, UPT, UR9, 0x9, UPT ;  /* 0x000000090900788c */ /* 0x000fe4000bf05270 */
[----:B------:R-:W-:Y:S02]  /*2610*/  ULOP3.LUT UR29, UR8, 0xfefffff8, URZ, 0xc0, !UPT ;  /* 0xfefffff8081d7892 */ /* 0x000fe4000f8ec0ff */
[----:B------:R-:W-:Y:S02]  /*2620*/  USEL UR12, URZ, 0x1, UP0 ;  /* 0x00000001ff0c7887 */ /* 0x000fe40008000000 */
[----:B------:R-:W-:Y:S02]  /*2630*/  USEL UR32, UR9, URZ, UP0 ;  /* 0x000000ff09207287 */ /* 0x000fe40008000000 */
[----:B------:R-:W-:Y:S02]  /*2640*/  ULOP3.LUT UR24, UR24, UR12, URZ, 0x3c, !UPT ;  /* 0x0000000c18187292 */ /* 0x000fe4000f8e3cff */
[----:B------:R-:W-:Y:S02]  /*2650*/  ULEA UR9, UR32, UR25, 0x3 ;  /* 0x0000001920097291 */ /* 0x000fe4000f8e18ff */
[----:B------:R-:W-:Y:S02]  /*2660*/  UIADD3 UR22, UP1, UPT, UR56, 0x80, URZ ;  /* 0x0000008038167890 */ /* 0x000fe4000ff3e0ff */
[----:B------:R-:W-:Y:S01]  /*2670*/  ULEA UR21, UR11, UR25, 0xe ;  /* 0x000000190b157291 */ /* 0x000fe2000f8e70ff */
[----:B------:R-:W-:Y:S01]  /*2680*/  MOV R0, UR24 ;  /* 0x0000001800007c02 */ /* 0x000fe20008000f00 */
[----:B------:R-:W-:Y:S02]  /*2690*/  UISETP.NE.AND UP2, UPT, UR14, 0x1, UPT ;  /* 0x000000010e00788c */ /* 0x000fe4000bf45270 */
[----:B------:R-:W-:Y:S01]  /*26a0*/  UIADD3.X UR23, UPT, UPT, URZ, UR57, URZ, UP1, !UPT ;  /* 0x00000039ff177290 */ /* 0x000fe20008ffe4ff */
[----:B------:R-:W-:Y:S01]  /*26b0*/  SHF.L.U32 R0, R0, 0x1f, RZ ;  /* 0x0000001f00007819 */ /* 0x000fe200000006ff */
[----:B------:R-:W-:Y:S02]  /*26c0*/  UIADD3 UR28, UPT, UPT, UR21, 0x8400, URZ ;  /* 0x00008400151c7890 */ /* 0x000fe4000fffe0ff */
[----:B------:R-:W-:Y:S01]  /*26d0*/  UIADD3 UR48, UPT, UPT, UR21, 0x9400, URZ ;  /* 0x0000940015307890 */ /* 0x000fe2000fffe0ff */
[----:B------:R1:W2:Y:S01]  /*26e0*/  SYNCS.PHASECHK.TRANS64.TRYWAIT P0, [UR9+0x48], R0 ;  /* 0x00004800ff0075a7 */ /* 0x0002a20008001109 */
[----:B------:R-:W-:Y:S02]  /*26f0*/  UIMAD.WIDE.U32 UR8, UR31, UR16, URZ ;  /* 0x000000101f0872a5 */ /* 0x000fe4000f8e00ff */
[----:B------:R-:W-:Y:S02]  /*2700*/  UISETP.NE.AND UP3, UPT, UR18, 0x1, UPT ;  /* 0x000000011200788c */ /* 0x000fe4000bf65270 */
[----:B------:R-:W-:Y:S02]  /*2710*/  UIADD3 UR44, UPT, UPT, UR21, 0xa400, URZ ;  /* 0x0000a400152c7890 */ /* 0x000fe4000fffe0ff */
[----:B------:R-:W-:Y:S02]  /*2720*/  ULEA UR33, UR11, UR25, 0xc ;  /* 0x000000190b217291 */ /* 0x000fe4000f8e60ff */
[----:B------:R-:W-:Y:S02]  /*2730*/  UIADD3 UR40, UPT, UPT, UR21, 0xb400, URZ ;  /* 0x0000b40015287890 */ /* 0x000fe4000fffe0ff */
[----:B------:R-:W-:Y:S02]  /*2740*/  UIADD3 UR26, UP0, UPT, UR56, 0x180, URZ ;  /* 0x00000180381a7890 */ /* 0x000fe4000ff1e0ff */
[----:B------:R-:W-:Y:S02]  /*2750*/  UPRMT UR34, UR36, 0x40, UR35 ;  /* 0x0000004024227896 */ /* 0x000fe40008000023 */
[----:B------:R-:W-:Y:S02]  /*2760*/  UIADD3.X UR27, UPT, UPT, URZ, UR57, URZ, UP0, !UPT ;  /* 0x00000039ff1b7290 */ /* 0x000fe400087fe4ff */
[----:B------:R-:W-:Y:S02]  /*2770*/  UPRMT UR21, UR34, 0x5410, URZ ;  /* 0x0000541022157896 */ /* 0x000fe400080000ff */
[----:B------:R-:W-:Y:S01]  /*2780*/  UIADD3 UR15, UPT, UPT, UR15, 0x1, URZ ;  /* 0x000000010f0f7890 */ /* 0x000fe2000fffe0ff */
[----:B------:R-:W-:Y:S01]  /*2790*/  UMOV UR8, UR9 ;  /* 0x0000000900087c82 */ /* 0x000fe20008000000 */
[----:B------:R-:W-:Y:S01]  /*27a0*/  UMOV UR52, 0x0 ;  /* 0x0000000000347882 */ /* 0x000fe20000000000 */
[----:B------:R-:W-:Y:S01]  /*27b0*/  USHF.R.U32.HI UR8, URZ, UR17, UR8 ;  /* 0x00000011ff087299 */ /* 0x000fe20008011608 */
[----:B------:R-:W-:Y:S01]  /*27c0*/  UMOV UR53, 0x10000000 ;  /* 0x1000000000357882 */ /* 0x000fe20000000000 */
[----:B------:R-:W-:Y:S01]  /*27d0*/  UMOV UR49, UR29 ;  /* 0x0000001d00317c82 */ /* 0x000fe20008000000 */
[----:B------:R-:W-:Y:S01]  /*27e0*/  UTMALDG.2D.2CTA [UR28], [UR22], desc[UR52] ;  /* 0x0000341c160075b4 */ /* 0x000fe20008209000 */
[----:B------:R-:W-:Y:S01]  /*27f0*/  USEL UR9, UR31, UR8, !UP2 ;  /* 0x000000081f097287 */ /* 0x000fe2000d000000 */
[----:B------:R-:W-:Y:S01]  /*2800*/  UMOV UR51, UR31 ;  /* 0x0000001f00337c82 */ /* 0x000fe20008000000 */
[----:B------:R-:W-:Y:S02]  /*2810*/  UMOV UR45, UR29 ;  /* 0x0000001d002d7c82 */ /* 0x000fe40008000000 */
[----:B------:R-:W-:Y:S01]  /*2820*/  UIMAD.WIDE.U32 UR12, UR9, UR20, URZ ;  /* 0x00000014090c72a5 */ /* 0x000fe2000f8e00ff */
[----:B------:R-:W-:Y:S01]  /*2830*/  UMOV UR47, UR31 ;  /* 0x0000001f002f7c82 */ /* 0x000fe20008000000 */
[----:B------:R-:W-:Y:S01]  /*2840*/  UTMALDG.2D.2CTA [UR48], [UR22], desc[UR52] ;  /* 0x00003430160075b4 */ /* 0x000fe20008209000 */
[----:B------:R-:W-:Y:S01]  /*2850*/  UIADD3 UR11, UPT, UPT, -UR9, URZ, URZ ;  /* 0x000000ff090b7290 */ /* 0x000fe2000fffe1ff */
[----:B------:R-:W-:Y:S03]  /*2860*/  UMOV UR41, UR29 ;  /* 0x0000001d00297c82 */ /* 0x000fe60008000000 */
[----:B------:R-:W-:Y:S01]  /*2870*/  UMOV UR8, UR13 ;  /* 0x0000000d00087c82 */ /* 0x000fe20008000000 */
[----:B------:R-:W-:Y:S01]  /*2880*/  UMOV UR43, UR31 ;  /* 0x0000001f002b7c82 */ /* 0x000fe20008000000 */
[----:B------:R-:W-:Y:S01]  /*2890*/  USHF.R.U32.HI UR8, URZ, UR19, UR8 ;  /* 0x00000013ff087299 */ /* 0x000fe20008011608 */
[----:B------:R-:W-:Y:S01]  /*28a0*/  UTMALDG.2D.2CTA [UR44], [UR22], desc[UR52] ;  /* 0x0000342c160075b4 */ /* 0x000fe20008209000 */
[----:B------:R-:W-:Y:S02]  /*28b0*/  UIMAD UR11, UR14, UR11, UR31 ;  /* 0x0000000b0e0b72a4 */ /* 0x000fe4000f8e021f */
[----:B------:R-:W-:Y:S02]  /*28c0*/  USEL UR13, UR9, UR8, !UP3 ;  /* 0x00000008090d7287 */ /* 0x000fe4000d800000 */
[----:B------:R-:W-:Y:S02]  /*28d0*/  UIMAD UR11, UR11, UR6, UR4 ;  /* 0x000000060b0b72a4 */ /* 0x000fe4000f8e0204 */
[----:B------:R-:W-:Y:S01]  /*28e0*/  UIADD3 UR8, UPT, UPT, -UR13, URZ, URZ ;  /* 0x000000ff0d087290 */ /* 0x000fe2000fffe1ff */
[----:B------:R-:W-:Y:S01]  /*28f0*/  UTMALDG.2D.2CTA [UR40], [UR22], desc[UR52] ;  /* 0x00003428160075b4 */ /* 0x000fe20008209000 */
[----:B------:R-:W-:Y:S02]  /*2900*/  UISETP.NE.AND UP0, UPT, UR15, UR37, UPT ;  /* 0x000000250f00728c */ /* 0x000fe4000bf05270 */
[----:B------:R-:W-:Y:S02]  /*2910*/  UIMAD UR9, UR18, UR8, UR9 ;  /* 0x00000008120972a4 */ /* 0x000fe4000f8e0209 */
[----:B------:R-:W-:Y:S02]  /*2920*/  UIADD3 UR8, UPT, UPT, UR33, 0x2c400, URZ ;  /* 0x0002c40021087890 */ /* 0x000fe4000fffe0ff */
[----:B------:R-:W-:Y:S03]  /*2930*/  UIMAD UR12, UR9, UR7, UR5 ;  /* 0x00000007090c72a4 */ /* 0x000fe6000f8e0205 */
[----:B------:R-:W-:Y:S06]  /*2940*/  UMOV UR9, UR29 ;  /* 0x0000001d00097c82 */ /* 0x000fec0008000000 */
[----:B------:R3:W-:Y:S02]  /*2950*/  UTMALDG.4D.IM2COL.2CTA [UR8], [UR26], UR21, desc[UR52] ;  /* 0x000034081a0073b4 */ /* 0x0007e40008259015 */
[----:B---3--:R-:W-:Y:S01]  /*2960*/  UMOV UR11, UR32 ;  /* 0x00000020000b7c82 */ /* 0x008fe20008000000 */
[----:B-1----:R-:W-:Y:S05]  /*2970*/  BRA.U UP0, `(.L_x_36) ;  /* 0xfffffff900d87547 */ /* 0x002fea000b83ffff */
.L_x_30:
[----:B--2-4-:R-:W-:Y:S01]  /*2980*/  SHF.L.U32 R3, R2, 0x1f, RZ ;  /* 0x0000001f02037819 */ /* 0x014fe200000006ff */
[----:B------:R-:W-:-:S03]  /*2990*/  NOP ;  /* 0x0000000000007918 */ /* 0x000fc60000000000 */
[----:B------:R-:W2:Y:S02]  /*29a0*/  SYNCS.PHASECHK.TRANS64.TRYWAIT P0, [UR25+0xe0], R3 ;  /* 0x0000e003ff0075a7 */ /* 0x000ea40008001119 */
[----:B--2---:R-:W-:Y:S05]  /*29b0*/  @!P0 BRA `(.L_x_37) ;  /* 0x00000074004c8947 */ /* 0x004fea0003800000 */
.L_x_151:
[----:B------:R-:W2:Y:S01]  /*29c0*/  LDS.128 R4, [UR25+0x120] ;  /* 0x00012019ff047984 */ /* 0x000ea20008000c00 */
[----:B------:R-:W-:Y:S02]  /*29d0*/  UIADD3 UR4, UPT, UPT, UR25, 0xe8, URZ ;  /* 0x000000e819047890 */ /* 0x000fe4000fffe0ff */
[----:B------:R-:W-:Y:S01]  /*29e0*/  UISETP.GE.AND UP0, UPT, UR39, 0x1, UPT ;  /* 0x000000012700788c */ /* 0x000fe2000bf06270 */
[----:B------:R-:W-:Y:S01]  /*29f0*/  @!PT LDS RZ, [RZ] ;  /* 0x00000000fffff984 */ /* 0x000fe20000000800 */
[----:B------:R-:W-:Y:S01]  /*2a00*/  @!PT LDS RZ, [RZ] ;  /* 0x00000000fffff984 */ /* 0x000fe20000000800 */
[----:B------:R-:W-:Y:S01]  /*2a10*/  @!PT LDS RZ, [RZ] ;  /* 0x00000000fffff984 */ /* 0x000fe20000000800 */
[----:B------:R-:W-:Y:S01]  /*2a20*/  @!PT LDS RZ, [RZ] ;  /* 0x00000000fffff984 */ /* 0x000fe20000000800 */
[----:B------:R4:W-:Y:S06]  /*2a30*/  MEMBAR.ALL.CTA ;  /* 0x0000000000007992 */ /* 0x0009ec0000008000 */
[----:B----4-:R-:W4:Y:S01]  /*2a40*/  FENCE.VIEW.ASYNC.S ;  /* 0x00000000000073c6 */ /* 0x010f220000000000 */
[----:B------:R-:W-:-:S09]  /*2a50*/  UPRMT UR4, URZ, 0x654, UR4 ;  /* 0x00000654ff047896 */ /* 0x000fd20008000004 */
[----:B----4-:R-:W-:Y:S01]  /*2a60*/  SYNCS.ARRIVE.TRANS64.RED.A1T0 RZ, [UR4], RZ ;  /* 0x000000ffffff79a7 */ /* 0x010fe20008100404 */
[----:B--2---:R-:W-:-:S13]  /*2a70*/  LOP3.LUT P0, RZ, R6, 0x1, RZ, 0xc0, !PT ;  /* 0x0000000106ff7812 */ /* 0x004fda000780c0ff */
[----:B------:R-:W-:Y:S01]  /*2a80*/  VOTEU.ANY UP1, P0 ;  /* 0x0000000000ff7886 */ /* 0x000fe20000020100 */
[----:B------:R-:W-:-:S13]  /*2a90*/  PLOP3.LUT P0, PT, PT, PT, UP1, 0x80, 0x8 ;  /* 0x000000000008781c */ /* 0x000fda0003f0f018 */
[----:B-1----:R-:W-:Y:S02]  /*2aa0*/  @P0 MOV R0, R4 ;  /* 0x0000000400000202 */ /* 0x002fe40000000f00 */
[----:B------:R-:W-:Y:S02]  /*2ab0*/  @P0 LOP3.LUT R4, R5, 0xffff, RZ, 0xc0, !PT ;  /* 0x0000ffff05040812 */ /* 0x000fe400078ec0ff */
[----:B------:R-:W-:Y:S02]  /*2ac0*/  @P0 R2UR UR6, R0 ;  /* 0x00000000000602ca */ /* 0x000fe400000e0000 */
[----:B------:R-:W-:-:S11]  /*2ad0*/  @P0 R2UR UR5, R4 ;  /* 0x00000000040502ca */ /* 0x000fd600000e0000 */
[----:B------:R-:W-:Y:S02]  /*2ae0*/  @UP1 UMOV UR59, UR6 ;  /* 0x00000006003b1c82 */ /* 0x000fe40008000000 */
[----:B------:R-:W-:Y:S01]  /*2af0*/  @UP1 UMOV UR58, UR5 ;  /* 0x00000005003a1c82 */ /* 0x000fe20008000000 */
[----:B------:R-:W-:Y:S05]  /*2b00*/  BRA.U !UP0, `(.L_x_38) ;  /* 0x0000000108d47547 */ /* 0x000fea000b800000 */
[----:B------:R-:W3:Y:S01]  /*2b10*/  LDCU.128 UR16, c[0x0][0xb10] ;  /* 0x00016200ff1077ac */ /* 0x000ee20008000c00 */
[----:B------:R-:W1:Y:S01]  /*2b20*/  LDCU UR21, c[0x0][0xb20] ;  /* 0x00016400ff1577ac */ /* 0x000e620008000800 */
[----:B------:R-:W2:Y:S01]  /*2b30*/  LDCU UR20, c[0x0][0xb0c] ;  /* 0x00016180ff1477ac */ /* 0x000ea20008000800 */
[----:B------:R-:W4:Y:S01]  /*2b40*/  LDCU.64 UR12, c[0x0][0xb28] ;  /* 0x00016500ff0c77ac */ /* 0x000f220008000a00 */
[----:B------:R-:W-:Y:S02]  /*2b50*/  UISETP.NE.AND UP3, UPT, UR39, 0x1, UPT ;  /* 0x000000012700788c */ /* 0x000fe4000bf65270 */
[----:B---3--:R-:W-:Y:S02]  /*2b60*/  UIMAD.WIDE.U32 UR4, UR62, UR19, URZ ;  /* 0x000000133e0472a5 */ /* 0x008fe4000f8e00ff */
[----:B------:R-:W-:Y:S02]  /*2b70*/  UIMAD.WIDE.U32 UR6, UR63, UR16, URZ ;  /* 0x000000103f0672a5 */ /* 0x000fe4000f8e00ff */
[----:B------:R-:W-:-:S02]  /*2b80*/  UISETP.NE.AND UP0, UPT, UR18, 0x1, UPT ;  /* 0x000000011200788c */ /* 0x000fc4000bf05270 */
[----:B------:R-:W-:Y:S01]  /*2b90*/  UIMAD.WIDE.U32 UR14, UR58, UR19, URZ ;  /* 0x000000133a0e72a5 */ /* 0x000fe2000f8e00ff */
[----:B------:R-:W-:Y:S01]  /*2ba0*/  UMOV UR4, UR5 ;  /* 0x0000000500047c82 */ /* 0x000fe20008000000 */
[----:B--2---:R-:W-:Y:S02]  /*2bb0*/  UISETP.NE.AND UP2, UPT, UR20, 0x1, UPT ;  /* 0x000000011400788c */ /* 0x004fe4000bf45270 */
[----:B-1----:R-:W-:Y:S02]  /*2bc0*/  USHF.R.U32.HI UR5, URZ, UR21, UR4 ;  /* 0x00000015ff057299 */ /* 0x002fe40008011604 */
[----:B------:R-:W-:Y:S01]  /*2bd0*/  UIMAD.WIDE.U32 UR10, UR59, UR16, URZ ;  /* 0x000000103b0a72a5 */ /* 0x000fe2000f8e00ff */
[----:B------:R-:W-:Y:S01]  /*2be0*/  UMOV UR4, UR7 ;  /* 0x0000000700047c82 */ /* 0x000fe20008000000 */
[----:B------:R-:W-:Y:S02]  /*2bf0*/  USEL UR5, UR62, UR5, !UP0 ;  /* 0x000000053e057287 */ /* 0x000fe4000c000000 */
[----:B------:R-:W-:-:S02]  /*2c00*/  USHF.R.U32.HI UR4, URZ, UR17, UR4 ;  /* 0x00000011ff047299 */ /* 0x000fc40008011604 */
[----:B----4-:R-:W-:Y:S02]  /*2c10*/  UIMAD.WIDE.U32 UR8, UR5, UR12, URZ ;  /* 0x0000000c050872a5 */ /* 0x010fe4000f8e00ff */
[----:B------:R-:W-:Y:S01]  /*2c20*/  USEL UR6, UR63, UR4, !UP2 ;  /* 0x000000043f067287 */ /* 0x000fe2000d000000 */
[----:B------:R-:W-:Y:S02]  /*2c30*/  UMOV UR10, UR11 ;  /* 0x0000000b000a7c82 */ /* 0x000fe40008000000 */
[----:B------:R-:W-:Y:S01]  /*2c40*/  UMOV UR4, UR15 ;  /* 0x0000000f00047c82 */ /* 0x000fe20008000000 */
[----:B------:R-:W-:Y:S01]  /*2c50*/  UIMAD.WIDE.U32 UR14, UR6, UR12, URZ ;  /* 0x0000000c060e72a5 */ /* 0x000fe2000f8e00ff */
[----:B------:R-:W-:Y:S01]  /*2c60*/  UMOV UR8, UR9 ;  /* 0x0000000900087c82 */ /* 0x000fe20008000000 */
[----:B------:R-:W-:Y:S02]  /*2c70*/  USHF.R.U32.HI UR4, URZ, UR21, UR4 ;  /* 0x00000015ff047299 */ /* 0x000fe40008011604 */
[----:B------:R-:W-:-:S03]  /*2c80*/  @UP3 USHF.R.U32.HI UR5, URZ, UR13, UR8 ;  /* 0x0000000dff053299 */ /* 0x000fc60008011608 */
[----:B------:R-:W-:Y:S01]  /*2c90*/  UMOV UR7, UR15 ;  /* 0x0000000f00077c82 */ /* 0x000fe20008000000 */
[----:B------:R-:W-:Y:S02]  /*2ca0*/  USHF.R.U32.HI UR17, URZ, UR17, UR10 ;  /* 0x00000011ff117299 */ /* 0x000fe4000801160a */
[----:B------:R-:W-:Y:S02]  /*2cb0*/  @UP3 USHF.R.U32.HI UR6, URZ, UR13, UR7 ;  /* 0x0000000dff063299 */ /* 0x000fe40008011607 */
[----:B------:R-:W-:Y:S02]  /*2cc0*/  USEL UR4, UR58, UR4, !UP0 ;  /* 0x000000043a047287 */ /* 0x000fe4000c000000 */
[----:B------:R-:W-:Y:S02]  /*2cd0*/  UIMAD UR7, UR39, UR5, URZ ;  /* 0x00000005270772a4 */ /* 0x000fe4000f8e02ff */
[----:B------:R-:W-:Y:S02]  /*2ce0*/  USEL UR5, UR59, UR17, !UP2 ;  /* 0x000000113b057287 */ /* 0x000fe4000d000000 */
[----:B------:R-:W-:-:S02]  /*2cf0*/  UIMAD UR10, UR39, UR6, URZ ;  /* 0x00000006270a72a4 */ /* 0x000fc4000f8e02ff */
[----:B------:R-:W-:Y:S02]  /*2d00*/  UISETP.GE.AND UP0, UPT, UR4, UR7, UPT ;  /* 0x000000070400728c */ /* 0x000fe4000bf06270 */
[----:B------:R-:W-:Y:S02]  /*2d10*/  UIMAD.WIDE.U32 UR8, UR4, UR12, URZ ;  /* 0x0000000c040872a5 */ /* 0x000fe4000f8e00ff */
[----:B------:R-:W-:Y:S02]  /*2d20*/  UISETP.GE.OR UP0, UPT, UR5, UR10, UP0 ;  /* 0x0000000a0500728c */ /* 0x000fe40008706670 */
[----:B------:R-:W-:-:S03]  /*2d30*/  UIMAD.WIDE.U32 UR10, UR5, UR12, URZ ;  /* 0x0000000c050a72a5 */ /* 0x000fc6000f8e00ff */
[----:B------:R-:W-:Y:S01]  /*2d40*/  UMOV UR7, UR9 ;  /* 0x0000000900077c82 */ /* 0x000fe20008000000 */
[----:B------:R-:W-:Y:S02]  /*2d50*/  UIADD3 UR9, UPT, UPT, -UR4, URZ, URZ ;  /* 0x000000ff04097290 */ /* 0x000fe4000fffe1ff */
[----:B------:R-:W-:Y:S02]  /*2d60*/  USHF.R.U32.HI UR7, URZ, UR13, UR7 ;  /* 0x0000000dff077299 */ /* 0x000fe40008011607 */
[----:B------:R-:W-:Y:S02]  /*2d70*/  UIMAD UR10, UR18, UR9, UR58 ;  /* 0x00000009120a72a4 */ /* 0x000fe4000f8e023a */
[----:B------:R-:W-:Y:S01]  /*2d80*/  USEL UR7, UR4, UR7, !UP3 ;  /* 0x0000000704077287 */ /* 0x000fe2000d800000 */
[----:B------:R-:W-:Y:S01]  /*2d90*/  @!UP0 UMOV UR8, UR11 ;  /* 0x0000000b00088c82 */ /* 0x000fe20008000000 */
[----:B------:R-:W-:Y:S02]  /*2da0*/  UIADD3 UR11, UPT, UPT, -UR5, URZ, URZ ;  /* 0x000000ff050b7290 */ /* 0x000fe4000fffe1ff */
[----:B------:R-:W-:-:S02]  /*2db0*/  @!UP0 USHF.R.U32.HI UR8, URZ, UR13, UR8 ;  /* 0x0000000dff088299 */ /* 0x000fc40008011608 */
[----:B------:R-:W-:Y:S02]  /*2dc0*/  UIADD3 UR9, UPT, UPT, -UR7, URZ, URZ ;  /* 0x000000ff07097290 */ /* 0x000fe4000fffe1ff */
[----:B------:R-:W-:Y:S02]  /*2dd0*/  @!UP0 USEL UR8, UR5, UR8, !UP3 ;  /* 0x0000000805088287 */ /* 0x000fe4000d800000 */
[----:B------:R-:W-:Y:S02]  /*2de0*/  UIMAD UR9, UR39, UR9, UR4 ;  /* 0x00000009270972a4 */ /* 0x000fe4000f8e0204 */
[----:B------:R-:W-:Y:S02]  /*2df0*/  @!UP0 UIADD3 UR7, UPT, UPT, UR7, -UR8, URZ ;  /* 0x8000000807078290 */ /* 0x000fe4000fffe0ff */
[----:B------:R-:W-:Y:S02]  /*2e00*/  @!UP0 UIMAD UR8, UR9, UR6, UR8 ;  /* 0x00000006090882a4 */ /* 0x000fe4000f8e0208 */
[----:B------:R-:W-:-:S02]  /*2e10*/  @!UP0 UIMAD UR4, UR39, UR7, UR5 ;  /* 0x00000007270482a4 */ /* 0x000fc4000f8e0205 */
[----:B------:R-:W-:Y:S02]  /*2e20*/  UIMAD UR6, UR20, UR11, UR59 ;  /* 0x0000000b140672a4 */ /* 0x000fe4000f8e023b */
[----:B------:R-:W-:Y:S01]  /*2e30*/  UIMAD UR58, UR4, UR18, UR10 ;  /* 0x00000012043a72a4 */ /* 0x000fe2000f8e020a */
[----:B------:R-:W-:Y:S02]  /*2e40*/  @!UP0 UMOV UR5, UR8 ;  /* 0x0000000800058c82 */ /* 0x000fe40008000000 */
[----:B------:R-:W-:-:S12]  /*2e50*/  UIMAD UR59, UR5, UR20, UR6 ;  /* 0x00000014053b72a4 */ /* 0x000fd8000f8e0206 */
.L_x_38:
[----:B------:R-:W1:Y:S02]  /*2e60*/  LDCU UR4, c[0x0][0xb30] ;  /* 0x00016600ff0477ac */ /* 0x000e640008000800 */
[----:B-1----:R-:W-:-:S09]  /*2e70*/  UISETP.NE.AND UP0, UPT, UR4, 0x1, UPT ;  /* 0x000000010400788c */ /* 0x002fd2000bf05270 */
[----:B------:R-:W-:Y:S05]  /*2e80*/  BRA.U UP0, `(.L_x_39) ;  /* 0x0000000100447547 */ /* 0x000fea000b800000 */
[----:B------:R-:W1:Y:S01]  /*2e90*/  LDCU.128 UR8, c[0x0][0xb10] ;  /* 0x00016200ff0877ac */ /* 0x000e620008000c00 */
[----:B------:R-:W2:Y:S01]  /*2ea0*/  LDCU UR12, c[0x0][0xb0c] ;  /* 0x00016180ff0c77ac */ /* 0x000ea20008000800 */
[----:B------:R-:W4:Y:S01]  /*2eb0*/  LDCU UR13, c[0x0][0xb20] ;  /* 0x00016400ff0d77ac */ /* 0x000f220008000800 */
[----:B-1----:R-:W-:Y:S02]  /*2ec0*/  UIMAD.WIDE.U32 UR6, UR59, UR8, URZ ;  /* 0x000000083b0672a5 */ /* 0x002fe4000f8e00ff */
[----:B------:R-:W-:Y:S02]  /*2ed0*/  UIMAD.WIDE.U32 UR4, UR58, UR11, URZ ;  /* 0x0000000b3a0472a5 */ /* 0x000fe4000f8e00ff */
[----:B--2---:R-:W-:Y:S02]  /*2ee0*/  UISETP.NE.AND UP2, UPT, UR12, 0x1, UPT ;  /* 0x000000010c00788c */ /* 0x004fe4000bf45270 */
[----:B------:R-:W-:Y:S01]  /*2ef0*/  UISETP.NE.AND UP0, UPT, UR10, 0x1, UPT ;  /* 0x000000010a00788c */ /* 0x000fe2000bf05270 */
[----:B------:R-:W-:-:S02]  /*2f00*/  UMOV UR6, UR7 ;  /* 0x0000000700067c82 */ /* 0x000fc40008000000 */
[----:B------:R-:W-:Y:S01]  /*2f10*/  UMOV UR4, UR5 ;  /* 0x0000000500047c82 */ /* 0x000fe20008000000 */
[----:B------:R-:W-:Y:S02]  /*2f20*/  USHF.R.U32.HI UR6, URZ, UR9, UR6 ;  /* 0x00000009ff067299 */ /* 0x000fe40008011606 */
[----:B----4-:R-:W-:Y:S02]  /*2f30*/  USHF.R.U32.HI UR4, URZ, UR13, UR4 ;  /* 0x0000000dff047299 */ /* 0x010fe40008011604 */
[----:B------:R-:W-:Y:S02]  /*2f40*/  USEL UR5, UR59, UR6, !UP2 ;  /* 0x000000063b057287 */ /* 0x000fe4000d000000 */
[----:B------:R-:W-:-:S04]  /*2f50*/  USEL UR4, UR58, UR4, !UP0 ;  /* 0x000000043a047287 */ /* 0x000fc8000c000000 */
[----:B------:R-:W-:Y:S02]  /*2f60*/  UIADD3 UR6, UPT, UPT, UR5, -UR4, URZ ;  /* 0x8000000405067290 */ /* 0x000fe4000fffe0ff */
[----:B------:R-:W-:Y:S02]  /*2f70*/  UIADD3 UR4, UPT, UPT, -UR5, UR4, URZ ;  /* 0x0000000405047290 */ /* 0x000fe4000fffe1ff */
[----:B------:R-:W-:Y:S02]  /*2f80*/  UIMAD UR58, UR6, UR10, UR58 ;  /* 0x0000000a063a72a4 */ /* 0x000fe4000f8e023a */
[----:B------:R-:W-:-:S12]  /*2f90*/  UIMAD UR59, UR4, UR12, UR59 ;  /* 0x0000000c043b72a4 */ /* 0x000fd8000f8e023b */
.L_x_39:
[----:B------:R-:W-:Y:S02]  /*2fa0*/  R2UR UR5, R64 ;  /* 0x00000000400572ca */ /* 0x000fe400000e0000 */
[----:B------:R-:W-:Y:S02]  /*2fb0*/  R2UR UR4, R63 ;  /* 0x000000003f0472ca */ /* 0x000fe400000e0000 */
[----:B------:R-:W-:Y:S02]  /*2fc0*/  PLOP3.LUT P1, PT, PT, PT, PT, 0x80, 0x8 ;  /* 0x000000000008781c */ /* 0x000fe40003f2f070 */
[----:B------:R-:W-:-:S07]  /*2fd0*/  LOP3.LUT R2, R2, 0x1, RZ, 0x3c, !PT ;  /* 0x0000000102027812 */ /* 0x000fce00078e3cff */
[----:B------:R-:W-:Y:S02]  /*2fe0*/  UIADD3 UR26, UPT, UPT, UR59, UR5, URZ ;  /* 0x000000053b1a7290 */ /* 0x000fe4000fffe0ff */
[----:B------:R-:W-:Y:S01]  /*2ff0*/  UIADD3 UR20, UPT, UPT, UR58, UR4, URZ ;  /* 0x000000043a147290 */ /* 0x000fe2000fffe0ff */
[----:B------:R-:W-:Y:S11]  /*3000*/  BRA.U UP1, `(.L_x_40) ;  /* 0xffffffe901207547 */ /* 0x000ff6000b83ffff */
[----:B------:R-:W-:Y:S01]  /*3010*/  UIADD3 UR25, UPT, UPT, UR25, 0x48, URZ ;  /* 0x0000004819197890 */ /* 0x000fe2000fffe0ff */
[----:B------:R-:W-:-:S03]  /*3020*/  MOV R2, UR24 ;  /* 0x0000001800027c02 */ /* 0x000fc60008000f00 */
[----:B------:R-:W-:Y:S01]  /*3030*/  ULEA UR4, UR32, UR25, 0x3 ;  /* 0x0000001920047291 */ /* 0x000fe2000f8e18ff */
[----:B------:R-:W-:-:S08]  /*3040*/  SHF.L.U32 R2, R2, 0x1f, RZ ;  /* 0x0000001f02027819 */ /* 0x000fd000000006ff */
[----:B------:R-:W1:Y:S02]  /*3050*/  SYNCS.PHASECHK.TRANS64.TRYWAIT P0, [UR4], R2 ;  /* 0x00000002ff0075a7 */ /* 0x000e640008001104 */
[----:B-1----:R-:W-:Y:S05]  /*3060*/  @!P0 BRA `(.L_x_41) ;  /* 0x0000006c00b88947 */ /* 0x002fea0003800000 */
.L_x_153:
[----:B------:R-:W-:-:S04]  /*3070*/  UIADD3 UR4, UPT, UPT, UR32, 0x1, URZ ;  /* 0x0000000120047890 */ /* 0x000fc8000fffe0ff */
[----:B------:R-:W-:-:S04]  /*3080*/  UISETP.NE.AND UP0, UPT, UR4, 0x9, UPT ;  /* 0x000000090400788c */ /* 0x000fc8000bf05270 */
[----:B------:R-:W-:Y:S02]  /*3090*/  USEL UR5, URZ, 0x1, UP0 ;  /* 0x00000001ff057887 */ /* 0x000fe40008000000 */
[----:B------:R-:W-:Y:S02]  /*30a0*/  USEL UR4, UR4, URZ, UP0 ;  /* 0x000000ff04047287 */ /* 0x000fe40008000000 */
[----:B------:R-:W-:Y:S02]  /*30b0*/  ULOP3.LUT UR6, UR24, UR5, URZ, 0x3c, !UPT ;  /* 0x0000000518067292 */ /* 0x000fe4000f8e3cff */
[----:B------:R-:W-:-:S04]  /*30c0*/  ULEA UR5, UR4, UR25, 0x3 ;  /* 0x0000001904057291 */ /* 0x000fc8000f8e18ff */
[----:B-1----:R-:W-:-:S04]  /*30d0*/  MOV R2, UR6 ;  /* 0x0000000600027c02 */ /* 0x002fc80008000f00 */
[----:B------:R-:W-:-:S04]  /*30e0*/  SHF.L.U32 R2, R2, 0x1f, RZ ;  /* 0x0000001f02027819 */ /* 0x000fc800000006ff */
[----:B------:R-:W1:Y:S02]  /*30f0*/  SYNCS.PHASECHK.TRANS64.TRYWAIT P0, [UR5], R2 ;  /* 0x00000002ff0075a7 */ /* 0x000e640008001105 */
[----:B-1----:R-:W-:Y:S05]  /*3100*/  @!P0 BRA `(.L_x_42) ;  /* 0x0000006c00a88947 */ /* 0x002fea0003800000 */
.L_x_155:
        /* <DEDUP_REMOVED lines=10> */
.L_x_157:
        /* <DEDUP_REMOVED lines=10> */
.L_x_159:
        /* <DEDUP_REMOVED lines=10> */
.L_x_161:
        /* <DEDUP_REMOVED lines=10> */
.L_x_163:
        /* <DEDUP_REMOVED lines=10> */
.L_x_165:
        /* <DEDUP_REMOVED lines=10> */
.L_x_167:
[----:B------:R-:W-:-:S04]  /*34d0*/  UIADD3 UR4, UPT, UPT, UR4, 0x1, URZ ;  /* 0x0000000104047890 */ /* 0x000fc8000fffe0ff */
[----:B------:R-:W-:-:S04]  /*34e0*/  UISETP.NE.AND UP0, UPT, UR4, 0x9, UPT ;  /* 0x000000090400788c */ /* 0x000fc8000bf05270 */
[----:B------:R-:W-:Y:S02]  /*34f0*/  USEL UR5, URZ, 0x1, UP0 ;  /* 0x00000001ff057887 */ /* 0x000fe40008000000 */
[----:B------:R-:W-:Y:S02]  /*3500*/  USEL UR4, UR4, URZ, UP0 ;  /* 0x000000ff04047287 */ /* 0x000fe40008000000 */
[----:B------:R-:W-:Y:S02]  /*3510*/  ULOP3.LUT UR5, UR6, UR5, URZ, 0x3c, !UPT ;  /* 0x0000000506057292 */ /* 0x000fe4000f8e3cff */
[----:B------:R-:W-:-:S04]  /*3520*/  ULEA UR4, UR4, UR25, 0x3 ;  /* 0x0000001904047291 */ /* 0x000fc8000f8e18ff */
[----:B-1----:R-:W-:Y:S02]  /*3530*/  IMAD.U32 R2, RZ, RZ, UR5 ;  /* 0x00000005ff027e24 */ /* 0x002fe4000f8e00ff */
[----:B------:R-:W-:-:S03]  /*3540*/  MOV R0, UR4 ;  /* 0x0000000400007c02 */ /* 0x000fc60008000f00 */
[----:B------:R-:W-:-:S07]  /*3550*/  SHF.L.U32 R2, R2, 0x1f, RZ ;  /* 0x0000001f02027819 */ /* 0x000fce00000006ff */
.L_x_49:
[----:B-1----:R1:W2:Y:S02]  /*3560*/  SYNCS.PHASECHK.TRANS64.TRYWAIT P0, [R0+URZ], R2 ;  /* 0x00000002000075a7 */ /* 0x0022a400080011ff */
[----:B--2---:R-:W-:Y:S05]  /*3570*/  @!P0 NANOSLEEP.SYNCS 0x989680 ;  /* 0x009896800000895d */ /* 0x004fea0003900000 */
[----:B------:R-:W2:Y:S02]  /*3580*/  @!P0 SYNCS.PHASECHK.TRANS64 P0, [R0+URZ], R2 ;  /* 0x00000002000085a7 */ /* 0x000ea400080010ff */
[----:B--23--:R-:W-:Y:S05]  /*3590*/  @P0 EXIT ;  /* 0x000000000000094d */ /* 0x00cfea0003800000 */
[----:B------:R-:W-:Y:S05]  /*35a0*/  BRA `(.L_x_49) ;  /* 0xfffffffc00ec7947 */ /* 0x000fea000383ffff */
.L_x_22:
[----:B------:R-:W2:Y:S02]  /*35b0*/  S2UR UR4, SR_CgaCtaId ;  /* 0x00000000000479c3 */ /* 0x000ea40000008800 */
[----:B--2---:R-:W-:-:S04]  /*35c0*/  UISETP.NE.AND UP0, UPT, UR4, URZ, UPT ;  /* 0x000000ff0400728c */ /* 0x004fc8000bf05270 */
[----:B------:R-:W-:-:S09]  /*35d0*/  UISETP.NE.OR UP0, UPT, UR18, 0x1, UP0 ;  /* 0x000000011200788c */ /* 0x000fd20008705670 */
[----:B------:R-:W-:Y:S05]  /*35e0*/  BRA.U UP0, `(.L_x_50) ;  /* 0x0000000100b47547 */ /* 0x000fea000b800000 */
[----:B------:R-:W2:Y:S01]  /*35f0*/  S2UR UR5, SR_CgaCtaId ;  /* 0x00000000000579c3 */ /* 0x000ea20000008800 */
[----:B------:R-:W-:Y:S01]  /*3600*/  UMOV UR4, 0x400 ;  /* 0x0000040000047882 */ /* 0x000fe20000000000 */
[----:B------:R-:W-:Y:S01]  /*3610*/  HFMA2 R2, -RZ, RZ, 0, 5.9604644775390625e-08 ;  /* 0x00000001ff027431 */ /* 0x000fe200000001ff */
[----:B------:R-:W-:Y:S01]  /*3620*/  ISETP.GE.U32.AND P0, PT, R3, 0x2, PT ;  /* 0x000000020300780c */ /* 0x000fe20003f06070 */
[----:B------:R-:W-:Y:S01]  /*3630*/  IMAD.MOV.U32 R8, RZ, RZ, RZ ;  /* 0x000000ffff087224 */ /* 0x000fe200078e00ff */
[----:B--2---:R-:W-:-:S04]  /*3640*/  ULEA UR4, UR5, UR4, 0x18 ;  /* 0x0000000405047291 */ /* 0x004fc8000f8ec0ff */
[----:B------:R-:W-:Y:S02]  /*3650*/  UIADD3 UR5, UPT, UPT, UR4, 0xe8, URZ ;  /* 0x000000e804057890 */ /* 0x000fe4000fffe0ff */
[----:B------:R-:W-:Y:S02]  /*3660*/  UIADD3 UR8, UPT, UPT, UR4, 0xe0, URZ ;  /* 0x000000e004087890 */ /* 0x000fe4000fffe0ff */
[----:B------:R-:W-:-:S12]  /*3670*/  UPRMT UR5, URZ, 0x654, UR5 ;  /* 0x00000654ff057896 */ /* 0x000fd80008000005 */
.L_x_53:
[----:B------:R-:W-:Y:S01]  /*3680*/  SHF.L.U32 R6, R2, 0x1f, RZ ;  /* 0x0000001f02067819 */ /* 0x000fe200000006ff */
[----:B------:R-:W-:Y:S02]  /*3690*/  IMAD.U32 R4, RZ, RZ, UR8 ;  /* 0x00000008ff047e24 */ /* 0x000fe4000f8e00ff */
[----:B------:R-:W-:Y:S01]  /*36a0*/  @!P0 IMAD.MOV.U32 R5, RZ, RZ, 0x10 ;  /* 0x00000010ff058424 */ /* 0x000fe200078e00ff */
[----:B------:R-:W2:Y:S02]  /*36b0*/  SYNCS.PHASECHK.TRANS64.TRYWAIT P1, [UR4+0xe8], R6 ;  /* 0x0000e806ff0075a7 */ /* 0x000ea40008021104 */
[----:B------:R-:W-:-:S04]  /*36c0*/  PRMT R4, R3, 0x654, R4 ;  /* 0x0000065403047816 */ /* 0x000fc80000000004 */
[----:B------:R-:W-:Y:S01]  /*36d0*/  SEL R0, R4, R0, !P0 ;  /* 0x0000000004007207 */ /* 0x000fe20004000000 */
[----:B--2---:R-:W-:Y:S06]  /*36e0*/  @!P1 BRA `(.L_x_51) ;  /* 0x0000006800d89947 */ /* 0x004fec0003800000 */
.L_x_169:
[----:B------:R-:W-:Y:S01]  /*36f0*/  UIADD3 UR6, UPT, UPT, UR4, 0x120, URZ ;  /* 0x0000012004067890 */ /* 0x000fe2000fffe0ff */
[----:B------:R3:W-:Y:S01]  /*3700*/  @!P0 SYNCS.ARRIVE.TRANS64.RED RZ, [R0+URZ], R5 ;  /* 0x0000000500ff89a7 */ /* 0x0007e200080004ff */
[----:B------:R-:W-:Y:S01]  /*3710*/  UIADD3 UR7, UPT, UPT, UR4, 0xe0, URZ ;  /* 0x000000e004077890 */ /* 0x000fe2000fffe0ff */
[----:B------:R-:W-:-:S08]  /*3720*/  LOP3.LUT R2, R2, 0x1, RZ, 0x3c, !PT ;  /* 0x0000000102027812 */ /* 0x000fd000078e3cff */
[----:B------:R-:W-:Y:S06]  /*3730*/  UGETNEXTWORKID.BROADCAST [UR6], [UR7] ;  /* 0x00000000060073ca */ /* 0x000fec0008000100 */
[----:B---3--:R-:W-:-:S04]  /*3740*/  SHF.L.U32 R5, R8, 0x1f, RZ ;  /* 0x0000001f08057819 */ /* 0x008fc800000006ff */
[----:B------:R-:W3:Y:S02]  /*3750*/  SYNCS.PHASECHK.TRANS64.TRYWAIT P1, [UR4+0xe0], R5 ;  /* 0x0000e005ff0075a7 */ /* 0x000ee40008021104 */
[----:B---3--:R-:W-:Y:S05]  /*3760*/  @!P1 BRA `(.L_x_52) ;  /* 0x0000006800d09947 */ /* 0x008fea0003800000 */
.L_x_171:
[----:B--2---:R-:W2:Y:S01]  /*3770*/  LDS.128 R4, [UR4+0x120] ;  /* 0x00012004ff047984 */ /* 0x004ea20008000c00 */
[----:B------:R-:W-:Y:S01]  /*3780*/  LOP3.LUT R8, R8, 0x1, RZ, 0x3c, !PT ;  /* 0x0000000108087812 */ /* 0x000fe200078e3cff */
[----:B------:R-:W-:Y:S01]  /*3790*/  @!PT LDS RZ, [RZ] ;  /* 0x00000000fffff984 */ /* 0x000fe20000000800 */
[----:B------:R-:W-:Y:S01]  /*37a0*/  @!PT LDS RZ, [RZ] ;  /* 0x00000000fffff984 */ /* 0x000fe20000000800 */
[----:B------:R-:W-:Y:S01]  /*37b0*/  @!PT LDS RZ, [RZ] ;  /* 0x00000000fffff984 */ /* 0x000fe20000000800 */
[----:B------:R-:W-:Y:S01]  /*37c0*/  @!PT LDS RZ, [RZ] ;  /* 0x00000000fffff984 */ /* 0x000fe20000000800 */
[----:B------:R3:W-:Y:S06]  /*37d0*/  MEMBAR.ALL.CTA ;  /* 0x0000000000007992 */ /* 0x0007ec0000008000 */
[----:B---3--:R-:W3:Y:S02]  /*37e0*/  FENCE.VIEW.ASYNC.S ;  /* 0x00000000000073c6 */ /* 0x008ee40000000000 */
[----:B---3--:R-:W-:Y:S01]  /*37f0*/  SYNCS.ARRIVE.TRANS64.RED.A1T0 RZ, [UR5], RZ ;  /* 0x000000ffffff79a7 */ /* 0x008fe20008100405 */
[----:B--2---:R-:W-:-:S13]  /*3800*/  LOP3.LUT P1, RZ, R6, 0x1, RZ, 0xc0, !PT ;  /* 0x0000000106ff7812 */ /* 0x004fda000782c0ff */
[----:B------:R-:W-:Y:S05]  /*3810*/  @P1 BRA `(.L_x_53) ;  /* 0xfffffffc00981947 */ /* 0x000fea000383ffff */
[----:B------:R-:W-:-:S04]  /*3820*/  SHF.L.U32 R0, R2, 0x1f, RZ ;  /* 0x0000001f02007819 */ /* 0x000fc800000006ff */
[----:B------:R-:W2:Y:S02]  /*3830*/  SYNCS.PHASECHK.TRANS64 P0, [UR4+0xe8], R0 ;  /* 0x0000e800ff0075a7 */ /* 0x000ea40008001004 */
[----:B-12---:R-:W-:Y:S05]  /*3840*/  @P0 EXIT ;  /* 0x000000000000094d */ /* 0x006fea0003800000 */
[----:B------:R-:W-:-:S07]  /*3850*/  MOV R0, UR4 ;  /* 0x0000000400007c02 */ /* 0x000fce0008000f00 */
.L_x_54:
[----:B-1----:R-:W-:-:S04]  /*3860*/  SHF.L.U32 R3, R2, 0x1f, RZ ;  /* 0x0000001f02037819 */ /* 0x002fc800000006ff */
[----:B------:R1:W2:Y:S03]  /*3870*/  SYNCS.PHASECHK.TRANS64.TRYWAIT P0, [R0+URZ+0xe8], R3 ;  /* 0x0000e803000075a7 */ /* 0x0002a600080011ff */
[----:B--2---:R-:W-:Y:S05]  /*3880*/  @!P0 NANOSLEEP.SYNCS 0x989680 ;  /* 0x009896800000895d */ /* 0x004fea0003900000 */
[----:B------:R-:W2:Y:S02]  /*3890*/  @!P0 SYNCS.PHASECHK.TRANS64 P0, [R0+URZ+0xe8], R3 ;  /* 0x0000e803000085a7 */ /* 0x000ea400080010ff */
[----:B--2---:R-:W-:Y:S05]  /*38a0*/  @P0 EXIT ;  /* 0x000000000000094d */ /* 0x004fea0003800000 */
[----:B------:R-:W-:Y:S05]  /*38b0*/  BRA `(.L_x_54) ;  /* 0xfffffffc00e87947 */ /* 0x000fea000383ffff */
.L_x_50:
[----:B------:R-:W-:Y:S05]  /*38c0*/  BRA.U UP4, `(.L_x_55) ;  /* 0x0000001104a07547 */ /* 0x000fea000b800000 */
[----:B------:R-:W2:Y:S01]  /*38d0*/  S2UR UR4, SR_CgaCtaId ;  /* 0x00000000000479c3 */ /* 0x000ea20000008800 */
[----:B------:R-:W-:Y:S01]  /*38e0*/  UMOV UR5, 0x40 ;  /* 0x0000004000057882 */ /* 0x000fe20000000000 */
[----:B------:R-:W-:Y:S01]  /*38f0*/  NOP ;  /* 0x0000000000007918 */ /* 0x000fe20000000000 */
[----:B------:R-:W-:Y:S01]  /*3900*/  UMOV UR6, 0x400 ;  /* 0x0000040000067882 */ /* 0x000fe20000000000 */
[----:B--2---:R-:W-:Y:S02]  /*3910*/  ULEA UR5, UR4, UR5, 0x18 ;  /* 0x0000000504057291 */ /* 0x004fe4000f8ec0ff */
[----:B------:R-:W-:-:S07]  /*3920*/  ULEA UR6, UR4, UR6, 0x18 ;  /* 0x0000000604067291 */ /* 0x000fce000f8ec0ff */
[----:B------:R-:W2:Y:S02]  /*3930*/  LDS.U8 R3, [UR5+0x1c] ;  /* 0x00001c05ff037984 */ /* 0x000ea40008000000 */
[----:B--2---:R-:W-:-:S13]  /*3940*/  ISETP.NE.AND P0, PT, R3, RZ, PT ;  /* 0x000000ff0300720c */ /* 0x004fda0003f05270 */
[----:B------:R-:W-:Y:S05]  /*3950*/  @P0 BRA `(.L_x_56) ;  /* 0x0000000400080947 */ /* 0x000fea0003800000 */
[----:B------:R-:W-:Y:S02]  /*3960*/  UISETP.NE.U32.AND UP1, UPT, UR41, 0x1, UPT ;  /* 0x000000012900788c */ /* 0x000fe4000bf25070 */
[----:B------:R-:W-:-:S07]  /*3970*/  UIADD3 UR7, UPT, UPT, UR5, 0x8, URZ ;  /* 0x0000000805077890 */ /* 0x000fce000fffe0ff */
[----:B------:R-:W-:Y:S05]  /*3980*/  BRA.U !UP1, `(.L_x_57) ;  /* 0x00000001099c7547 */ /* 0x000fea000b800000 */
[----:B------:R-:W-:Y:S01]  /*3990*/  ELECT P0, URZ, PT ;  /* 0x0000000000ff782f */ /* 0x000fe20003800000 */
[----:B------:R-:W-:-:S12]  /*39a0*/  BSSY B0, `(.L_x_57) ;  /* 0x0000025000007945 */ /* 0x000fd80003800000 */
[----:B------:R-:W-:Y:S05]  /*39b0*/  @!P0 BRA `(.L_x_58) ;  /* 0x00000000008c8947 */ /* 0x000fea0003800000 */
[----:B------:R-:W-:-:S05]  /*39c0*/  UMOV UR4, 0x10 ;  /* 0x0000001000047882 */ /* 0x000fca0000000000 */
[----:B------:R-:W-:Y:S04]  /*39d0*/  DEPBAR.LE SB2, 0x36 ;  /* 0x0000ad800000791a */ /* 0x000fe80000000000 */
[----:B------:R-:W2:Y:S02]  /*39e0*/  UTCATOMSWS.2CTA.FIND_AND_SET.ALIGN UP0, UR4, UR4 ;  /* 0x00000004000475e3 */ /* 0x000ea40008200800 */
[----:B--2---:R-:W-:Y:S01]  /*39f0*/  MOV R10, UR4 ;  /* 0x00000004000a7c02 */ /* 0x004fe20008000f00 */
[----:B------:R-:W-:Y:S06]  /*3a00*/  BRA.U UP0, `(.L_x_59) ;  /* 0x0000000100187547 */ /* 0x000fec000b800000 */
.L_x_60:
[----:B------:R-:W-:Y:S05]  /*3a10*/  NANOSLEEP 0x64 ;  /* 0x000000640000795d */ /* 0x000fea0003800000 */
[----:B------:R-:W-:-:S05]  /*3a20*/  UMOV UR4, 0x10 ;  /* 0x0000001000047882 */ /* 0x000fca0000000000 */
[----:B------:R-:W-:Y:S04]  /*3a30*/  DEPBAR.LE SB2, 0x36 ;  /* 0x0000ad800000791a */ /* 0x000fe80000000000 */
[----:B------:R-:W2:Y:S02]  /*3a40*/  UTCATOMSWS.2CTA.FIND_AND_SET.ALIGN UP0, UR4, UR4 ;  /* 0x00000004000475e3 */ /* 0x000ea40008200800 */
[----:B--2---:R-:W-:Y:S01]  /*3a50*/  MOV R10, UR4 ;  /* 0x00000004000a7c02 */ /* 0x004fe20008000f00 */
[----:B------:R-:W-:Y:S05]  /*3a60*/  BRA.U !UP0, `(.L_x_60) ;  /* 0xfffffffd08e87547 */ /* 0x000fea000b83ffff */
.L_x_59:
[----:B------:R-:W2:Y:S01]  /*3a70*/  LDS R6, [UR5+0x10] ;  /* 0x00001005ff067984 */ /* 0x000ea20008000800 */
[----:B------:R-:W-:Y:S01]  /*3a80*/  IMAD.U32 R3, RZ, RZ, UR6 ;  /* 0x00000006ff037e24 */ /* 0x000fe2000f8e00ff */
[----:B------:R-:W-:-:S03]  /*3a90*/  MOV R4, UR40 ;  /* 0x0000002800047c02 */ /* 0x000fc60008000f00 */
[----:B------:R-:W-:Y:S01]  /*3aa0*/  VIADD R3, R3, 0x130 ;  /* 0x0000013003037836 */ /* 0x000fe20000000000 */
[----:B--2---:R-:W-:-:S04]  /*3ab0*/  SHF.L.U32 R6, R6, 0x1f, RZ ;  /* 0x0000001f06067819 */ /* 0x004fc800000006ff */
[----:B------:R-:W2:Y:S02]  /*3ac0*/  SYNCS.PHASECHK.TRANS64.TRYWAIT P0, [UR5+0x8], R6 ;  /* 0x00000806ff0075a7 */ /* 0x000ea40008001105 */
[----:B--2---:R-:W-:Y:S05]  /*3ad0*/  @P0 BRA `(.L_x_61) ;  /* 0x0000000000080947 */ /* 0x004fea0003800000 */
[----:B------:R-:W2:Y:S02]  /*3ae0*/  SYNCS.PHASECHK.TRANS64.TRYWAIT P0, [UR5+0x8], R6 ;  /* 0x00000806ff0075a7 */ /* 0x000ea40008001105 */
[----:B--2---:R-:W-:Y:S05]  /*3af0*/  @!P0 BRA `(.L_x_62) ;  /* 0x0000006800048947 */ /* 0x004fea0003800000 */
.L_x_61:
[----:B------:R-:W-:Y:S01]  /*3b00*/  PRMT R4, R4, 0x654, R3 ;  /* 0x0000065404047816 */ /* 0x000fe20000000003 */
[----:B------:R-:W-:Y:S01]  /*3b10*/  HFMA2 R3, -RZ, RZ, 0, 5.9604644775390625e-08 ;  /* 0x00000001ff037431 */ /* 0x000fe200000001ff */
[----:B------:R-:W-:Y:S01]  /*3b20*/  UPRMT UR4, UR40, 0x654, UR7 ;  /* 0x0000065428047896 */ /* 0x000fe20008000007 */
[----:B------:R-:W-:Y:S02]  /*3b30*/  IMAD.MOV.U32 R8, RZ, RZ, 0xffff ;  /* 0x0000ffffff087424 */ /* 0x000fe400078e00ff */
[----:B--2---:R-:W-:Y:S02]  /*3b40*/  IMAD.MOV.U32 R6, RZ, RZ, 0x4 ;  /* 0x00000004ff067424 */ /* 0x004fe400078e00ff */
[----:B------:R-:W-:Y:S01]  /*3b50*/  IMAD.SHL.U32 R9, R10, 0x20, RZ ;  /* 0x000000200a097824 */ /* 0x000fe200078e00ff */
[----:B------:R-:W-:Y:S02]  /*3b60*/  MOV R5, UR4 ;  /* 0x0000000400057c02 */ /* 0x000fe40008000f00 */
[-C--:B------:R-:W-:Y:S01]  /*3b70*/  SHF.L.U32 R8, R8, R10.reuse, RZ ;  /* 0x0000000a08087219 */ /* 0x080fe200000006ff */
[----:B------:R2:W-:Y:S01]  /*3b80*/  SYNCS.ARRIVE.TRANS64.RED RZ, [UR4], R6 ;  /* 0x00000006ffff79a7 */ /* 0x0005e20008000404 */
[----:B------:R-:W-:Y:S01]  /*3b90*/  SHF.L.U32 R7, R3, R10, RZ ;  /* 0x0000000a03077219 */ /* 0x000fe200000006ff */
[----:B------:R2:W-:Y:S04]  /*3ba0*/  STS [UR6+0x130], R9 ;  /* 0x00013009ff007988 */ /* 0x0005e80008000806 */
[----:B------:R2:W-:Y:S04]  /*3bb0*/  STAS [R4.64], R10 ;  /* 0x0000000a04007dbd */ /* 0x0005e8000c0008ff */
[----:B------:R2:W-:Y:S04]  /*3bc0*/  ATOMS.OR RZ, [UR5+0x14], R8 ;  /* 0x00001408ffff798c */ /* 0x0005e8000b000005 */
[----:B------:R2:W-:Y:S04]  /*3bd0*/  ATOMS.OR RZ, [UR5+0x18], R7 ;  /* 0x00001807ffff798c */ /* 0x0005e8000b000005 */
[----:B------:R2:W-:Y:S02]  /*3be0*/  ATOMS.XOR RZ, [UR5+0x10], R3 ;  /* 0x00001003ffff798c */ /* 0x0005e4000b800005 */
.L_x_58:
[----:B-1----:R-:W-:Y:S05]  /*3bf0*/  BSYNC B0 ;  /* 0x0000000000007941 */ /* 0x002fea0003800000 */
.L_x_57:
[----:B------:R-:W-:Y:S05]  /*3c00*/  BRA.U UP1, `(.L_x_63) ;  /* 0x00000001016c7547 */ /* 0x000fea000b800000 */
[----:B------:R-:W-:-:S03]  /*3c10*/  UMOV UR4, 0xffffffff ;  /* 0xffffffff00047882 */ /* 0x000fc60000000000 */
[----:B------:R-:W-:Y:S05]  /*3c20*/  BRA.DIV UR4, `(.L_x_64) ;  /* 0x0000006604d07947 */ /* 0x000fea000b800000 */
[----:B------:R-:W-:-:S13]  /*3c30*/  ELECT P0, URZ, PT ;  /* 0x0000000000ff782f */ /* 0x000fda0003800000 */
.L_x_174:
[----:B------:R-:W-:Y:S05]  /*3c40*/  @!P0 BRA `(.L_x_63) ;  /* 0x00000000005c8947 */ /* 0x000fea0003800000 */
[----:B--2---:R-:W2:Y:S02]  /*3c50*/  LDS R4, [UR5+0x10] ;  /* 0x00001005ff047984 */ /* 0x004ea40008000800 */
[----:B--2---:R-:W-:-:S04]  /*3c60*/  SHF.L.U32 R4, R4, 0x1f, RZ ;  /* 0x0000001f04047819 */ /* 0x004fc800000006ff */
[----:B------:R-:W2:Y:S02]  /*3c70*/  SYNCS.PHASECHK.TRANS64.TRYWAIT P0, [UR5+0x8], R4 ;  /* 0x00000804ff0075a7 */ /* 0x000ea40008001105 */
[----:B--2---:R-:W-:Y:S05]  /*3c80*/  @P0 BRA `(.L_x_65) ;  /* 0x0000000000080947 */ /* 0x004fea0003800000 */
[----:B------:R-:W2:Y:S02]  /*3c90*/  SYNCS.PHASECHK.TRANS64.TRYWAIT P0, [UR5+0x8], R4 ;  /* 0x00000804ff0075a7 */ /* 0x000ea40008001105 */
[----:B--2---:R-:W-:Y:S05]  /*3ca0*/  @!P0 BRA `(.L_x_66) ;  /* 0x0000006400d48947 */ /* 0x004fea0003800000 */
.L_x_65:
[----:B------:R-:W3:Y:S01]  /*3cb0*/  LDS R6, [UR6+0x130] ;  /* 0x00013006ff067984 */ /* 0x000ee20008000800 */
[----:B--2---:R-:W-:Y:S02]  /*3cc0*/  HFMA2 R3, -RZ, RZ, 0, 5.9604644775390625e-08 ;  /* 0x00000001ff037431 */ /* 0x004fe400000001ff */
[----:B------:R-:W-:Y:S01]  /*3cd0*/  IMAD.MOV.U32 R4, RZ, RZ, 0xffff ;  /* 0x0000ffffff047424 */ /* 0x000fe200078e00ff */
[----:B------:R-:W-:Y:S01]  /*3ce0*/  UPRMT UR4, UR40, 0x654, UR7 ;  /* 0x0000065428047896 */ /* 0x000fe20008000007 */
[----:B---3--:R-:W-:-:S03]  /*3cf0*/  IMAD.SHL.U32 R5, R6, 0x20, RZ ;  /* 0x0000002006057824 */ /* 0x008fc600078e00ff */
[-C--:B------:R-:W-:Y:S02]  /*3d00*/  SHF.L.U32 R4, R4, R6.reuse, RZ ;  /* 0x0000000604047219 */ /* 0x080fe400000006ff */
[----:B------:R-:W-:Y:S01]  /*3d10*/  SHF.L.U32 R6, R3, R6, RZ ;  /* 0x0000000603067219 */ /* 0x000fe200000006ff */
[----:B------:R3:W-:Y:S04]  /*3d20*/  STS [UR6+0x130], R5 ;  /* 0x00013005ff007988 */ /* 0x0007e80008000806 */
[----:B------:R3:W-:Y:S04]  /*3d30*/  ATOMS.OR RZ, [UR5+0x14], R4 ;  /* 0x00001404ffff798c */ /* 0x0007e8000b000005 */
[----:B------:R3:W-:Y:S01]  /*3d40*/  ATOMS.OR RZ, [UR5+0x18], R6 ;  /* 0x00001806ffff798c */ /* 0x0007e2000b000005 */
[----:B------:R-:W-:Y:S03]  /*3d50*/  SYNCS.ARRIVE.TRANS64.RED.A1T0 RZ, [UR4], RZ ;  /* 0x000000ffffff79a7 */ /* 0x000fe60008100404 */
[----:B------:R3:W-:Y:S01]  /*3d60*/  ATOMS.XOR RZ, [UR5+0x10], R3 ;  /* 0x00001003ffff798c */ /* 0x0007e2000b800005 */
[----:B------:R-:W-:Y:S05]  /*3d70*/  BRA `(.L_x_63) ;  /* 0x0000000000107947 */ /* 0x000fea0003800000 */
.L_x_56:
[----:B------:R-:W-:Y:S02]  /*3d80*/  MOV R3, 0xffffffff ;  /* 0xffffffff00037802 */ /* 0x000fe40000000f00 */
[----:B------:R-:W-:-:S03]  /*3d90*/  MOV R4, 0x3dc0 ;  /* 0x00003dc000047802 */ /* 0x000fc60000000f00 */
[----:B------:R2:W-:Y:S04]  /*3da0*/  STS [UR6+0x130], R3 ;  /* 0x00013003ff007988 */ /* 0x0005e80008000806 */
[----:B-12--5:R-:W-:Y:S05]  /*3db0*/  CALL.REL.NOINC `($__internal_1_$__cuda_sm10x_tcgen05_guardrail_trap_phase_invalid_during_alloc) ;  /* 0x0000006c00847944 */ /* 0x026fea0003c00000 */
.L_x_63:
[----:B------:R-:W-:Y:S05]  /*3dc0*/  WARPSYNC.ALL ;  /* 0x0000000000007948 */ /* 0x000fea0003800000 */
[----:B------:R-:W4:Y:S01]  /*3dd0*/  S2UR UR21, SR_CgaCtaId ;  /* 0x00000000001579c3 */ /* 0x000f220000008800 */
[----:B------:R-:W-:Y:S01]  /*3de0*/  UMOV UR4, 0x400 ;  /* 0x0000040000047882 */ /* 0x000fe20000000000 */
[----:B------:R-:W-:-:S06]  /*3df0*/  NOP ;  /* 0x0000000000007918 */ /* 0x000fcc0000000000 */
[----:B------:R-:W-:Y:S06]  /*3e00*/  BAR.ARV 0x6, 0xa0 ;  /* 0x0182800000007b1d */ /* 0x000fec0000002000 */
[----:B------:R-:W1:Y:S01]  /*3e10*/  LDCU UR7, c[0x0][0x390] ;  /* 0x00007200ff0777ac */ /* 0x000e620008000800 */
[----:B------:R-:W-:Y:S01]  /*3e20*/  LOP3.LUT R2, R2, 0xffff, RZ, 0xc0, !PT ;  /* 0x0000ffff02027812 */ /* 0x000fe200078ec0ff */
[----:B--2---:R-:W-:Y:S01]  /*3e30*/  IMAD.MOV.U32 R8, RZ, RZ, 0x1 ;  /* 0x00000001ff087424 */ /* 0x004fe200078e00ff */
[----:B------:R-:W-:Y:S01]  /*3e40*/  LOP3.LUT R0, R0, 0xffff, RZ, 0xc0, !PT ;  /* 0x0000ffff00007812 */ /* 0x000fe200078ec0ff */
[----:B------:R-:W-:Y:S01]  /*3e50*/  UMOV UR25, URZ ;  /* 0x000000ff00197c82 */ /* 0x000fe20008000000 */
[----:B------:R-:W-:Y:S01]  /*3e60*/  R2UR UR22, R2 ;  /* 0x00000000021672ca */ /* 0x000fe200000e0000 */
[----:B------:R-:W-:Y:S01]  /*3e70*/  IMAD.MOV.U32 R2, RZ, RZ, RZ ;  /* 0x000000ffff027224 */ /* 0x000fe200078e00ff */
[----:B------:R-:W-:Y:S01]  /*3e80*/  R2UR UR37, R0 ;  /* 0x00000000002572ca */ /* 0x000fe200000e0000 */
[----:B------:R-:W-:Y:S01]  /*3e90*/  IMAD.MOV.U32 R0, RZ, RZ, RZ ;  /* 0x000000ffff007224 */ /* 0x000fe200078e00ff */
[----:B------:R-:W-:Y:S01]  /*3ea0*/  UMOV UR18, URZ ;  /* 0x000000ff00127c82 */ /* 0x000fe20008000000 */
[----:B----4-:R-:W-:-:S02]  /*3eb0*/  ULEA UR21, UR21, UR4, 0x18 ;  /* 0x0000000415157291 */ /* 0x010fc4000f8ec0ff */
[----:B------:R-:W-:Y:S02]  /*3ec0*/  UISETP.NE.AND UP4, UPT, UR41, URZ, UPT ;  /* 0x000000ff2900728c */ /* 0x000fe4000bf85270 */
[----:B------:R-:W-:Y:S02]  /*3ed0*/  UIADD3 UR5, UPT, UPT, UR21, 0x8400, URZ ;  /* 0x0000840015057890 */ /* 0x000fe4000fffe0ff */
[----:B------:R-:W-:Y:S02]  /*3ee0*/  UIADD3 UR6, UPT, UPT, UR21, 0x2c400, URZ ;  /* 0x0002c40015067890 */ /* 0x000fe4000fffe0ff */
[----:B-1----:R-:W-:Y:S01]  /*3ef0*/  UIADD3 UR7, UPT, UPT, UR7, 0x1f, URZ ;  /* 0x0000001f07077890 */ /* 0x002fe2000fffe0ff */
[----:B---3--:R-:W1:Y:S01]  /*3f00*/  LDS R3, [UR21+0x130] ;  /* 0x00013015ff037984 */ /* 0x008e620008000800 */
[----:B------:R-:W-:Y:S02]  /*3f10*/  USHF.R.U32.HI UR5, URZ, 0x4, UR5 ;  /* 0x00000004ff057899 */ /* 0x000fe40008011605 */
[----:B------:R-:W-:-:S02]  /*3f20*/  USHF.R.S32.HI UR4, URZ, 0x1f, UR7 ;  /* 0x0000001fff047899 */ /* 0x000fc40008011407 */
[----:B------:R-:W-:Y:S02]  /*3f30*/  UIADD3 UR36, UPT, UPT, UR21, 0xe8, URZ ;  /* 0x000000e815247890 */ /* 0x000fe4000fffe0ff */
[----:B------:R-:W-:Y:S02]  /*3f40*/  ULEA.HI UR4, UR4, UR7, URZ, 0x5 ;  /* 0x0000000704047291 */ /* 0x000fe4000f8f28ff */
[----:B------:R-:W-:Y:S02]  /*3f50*/  USHF.R.U32.HI UR6, URZ, 0x4, UR6 ;  /* 0x00000004ff067899 */ /* 0x000fe40008011606 */
[----:B------:R-:W-:Y:S02]  /*3f60*/  USHF.R.S32.HI UR27, URZ, 0x5, UR4 ;  /* 0x00000005ff1b7899 */ /* 0x000fe40008011404 */
[----:B------:R-:W-:Y:S02]  /*3f70*/  ULOP3.LUT UR23, UR5, 0x3fff, URZ, 0xc0, !UPT ;  /* 0x00003fff05177892 */ /* 0x000fe4000f8ec0ff */
[----:B------:R-:W-:-:S02]  /*3f80*/  UISETP.LT.AND UP0, UPT, UR27, 0x1, UPT ;  /* 0x000000011b00788c */ /* 0x000fc4000bf01270 */
[----:B------:R-:W-:Y:S02]  /*3f90*/  UPRMT UR36, URZ, 0x654, UR36 ;  /* 0x00000654ff247896 */ /* 0x000fe40008000024 */
[----:B------:R-:W-:Y:S02]  /*3fa0*/  USEL UR38, UR27, 0x1, !UP0 ;  /* 0x000000011b267887 */ /* 0x000fe4000c000000 */
[----:B------:R-:W-:Y:S02]  /*3fb0*/  ULOP3.LUT UR24, UR6, 0x3fff, URZ, 0xc0, !UPT ;  /* 0x00003fff06187892 */ /* 0x000fe4000f8ec0ff */
[----:B------:R-:W-:Y:S02]  /*3fc0*/  ULOP3.LUT UR23, UR23, 0x1000000, URZ, 0xfc, !UPT ;  /* 0x0100000017177892 */ /* 0x000fe4000f8efcff */
[----:B------:R-:W-:Y:S01]  /*3fd0*/  UIADD3 UR38, UPT, UPT, -UR38, URZ, URZ ;  /* 0x000000ff26267290 */ /* 0x000fe2000fffe1ff */
[----:B------:R-:W-:Y:S01]  /*3fe0*/  UMOV UR34, 0x0 ;  /* 0x0000000000227882 */ /* 0x000fe20000000000 */
[----:B------:R-:W-:Y:S01]  /*3ff0*/  UMOV UR35, 0x10118910 ;  /* 0x1011891000237882 */ /* 0x000fe20000000000 */
[----:B------:R-:W-:Y:S01]  /*4000*/  UMOV UR32, 0x0 ;  /* 0x0000000000207882 */ /* 0x000fe20000000000 */
[----:B------:R-:W-:Y:S01]  /*4010*/  UMOV UR33, 0x10118910 ;  /* 0x1011891000217882 */ /* 0x000fe20000000000 */
[----:B------:R-:W-:Y:S01]  /*4020*/  UMOV UR30, 0x0 ;  /* 0x00000000001e7882 */ /* 0x000fe20000000000 */
[----:B------:R-:W-:Y:S01]  /*4030*/  UMOV UR31, 0x10118910 ;  /* 0x10118910001f7882 */ /* 0x000fe20000000000 */
[----:B------:R-:W-:Y:S01]  /*4040*/  UMOV UR28, 0x0 ;  /* 0x00000000001c7882 */ /* 0x000fe20000000000 */
[----:B------:R-:W-:Y:S01]  /*4050*/  UMOV UR29, 0x10118910 ;  /* 0x10118910001d7882 */ /* 0x000fe20000000000 */
[C---:B-1----:R-:W-:Y:S01]  /*4060*/  VIADD R5, R3.reuse, 0x40 ;  /* 0x0000004003057836 */ /* 0x042fe20000000000 */
[----:B------:R-:W-:-:S04]  /*4070*/  LOP3.LUT R4, R3, 0xffff, RZ, 0xc0, !PT ;  /* 0x0000ffff03047812 */ /* 0x000fc800078ec0ff */
[----:B------:R-:W-:-:S05]  /*4080*/  LOP3.LUT R5, R5, 0xffff, RZ, 0xc0, !PT ;  /* 0x0000ffff05057812 */ /* 0x000fca00078ec0ff */
[----:B------:R1:W-:Y:S02]  /*4090*/  STL.64 [R1], R4 ;  /* 0x0000000401007387 */ /* 0x0003e40000100a00 */
.L_x_75:
[----:B-1----:R-:W-:-:S04]  /*40a0*/  SHF.L.U32 R5, R2, 0x1f, RZ ;  /* 0x0000001f02057819 */ /* 0x002fc800000006ff */
[----:B------:R-:W1:Y:S02]  /*40b0*/  SYNCS.PHASECHK.TRANS64.TRYWAIT P0, [UR21+0xe0], R5 ;  /* 0x0000e005ff0075a7 */ /* 0x000e640008001115 */
[----:B-1-34-:R-:W-:Y:S05]  /*40c0*/  @!P0 BRA `(.L_x_67) ;  /* 0x0000006000e48947 */ /* 0x01afea0003800000 */
.L_x_176:
[----:B-1----:R-:W1:Y:S01]  /*40d0*/  LDS.128 R4, [UR21+0x120] ;  /* 0x00012015ff047984 */ /* 0x002e620008000c00 */
[----:B------:R-:W-:Y:S01]  /*40e0*/  ULEA UR26, UR25, UR21, 0x3 ;  /* 0x00000015191a7291 */ /* 0x000fe2000f8e18ff */
[----:B------:R-:W-:Y:S01]  /*40f0*/  @!PT LDS RZ, [RZ] ;  /* 0x00000000fffff984 */ /* 0x000fe20000000800 */
[----:B------:R-:W-:Y:S01]  /*4100*/  @!PT LDS RZ, [RZ] ;  /* 0x00000000fffff984 */ /* 0x000fe20000000800 */
[----:B------:R-:W-:Y:S01]  /*4110*/  @!PT LDS RZ, [RZ] ;  /* 0x00000000fffff984 */ /* 0x000fe20000000800 */
[----:B------:R-:W-:Y:S01]  /*4120*/  @!PT LDS RZ, [RZ] ;  /* 0x00000000fffff984 */ /* 0x000fe20000000800 */
[----:B------:R2:W-:Y:S06]  /*4130*/  MEMBAR.ALL.CTA ;  /* 0x0000000000007992 */ /* 0x0005ec0000008000 */
[----:B--2---:R-:W2:Y:S02]  /*4140*/  FENCE.VIEW.ASYNC.S ;  /* 0x00000000000073c6 */ /* 0x004ea40000000000 */
[----:B--2---:R-:W-:Y:S01]  /*4150*/  SYNCS.ARRIVE.TRANS64.RED.A1T0 RZ, [UR36], RZ ;  /* 0x000000ffffff79a7 */ /* 0x004fe20008100424 */
[----:B-1----:R-:W-:Y:S01]  /*4160*/  LOP3.LUT P3, RZ, R6, 0x1, RZ, 0xc0, !PT ;  /* 0x0000000106ff7812 */ /* 0x002fe2000786c0ff */
[----:B------:R-:W-:-:S12]  /*4170*/  BRA.U UP4, `(.L_x_68) ;  /* 0x00000001040c7547 */ /* 0x000fd8000b800000 */
[----:B------:R-:W-:-:S04]  /*4180*/  SHF.L.U32 R5, R8, 0x1f, RZ ;  /* 0x0000001f08057819 */ /* 0x000fc800000006ff */
[----:B------:R-:W1:Y:S02]  /*4190*/  SYNCS.PHASECHK.TRANS64.TRYWAIT P0, [UR26+0x100], R5 ;  /* 0x00010005ff0075a7 */ /* 0x000e64000800111a */
[----:B-1----:R-:W-:Y:S05]  /*41a0*/  @!P0 BRA `(.L_x_69) ;  /* 0x0000006000c48947 */ /* 0x002fea0003800000 */
.L_x_68:
[----:B------:R-:W-:Y:S05]  /*41b0*/  BRA.U UP4, `(.L_x_70) ;  /* 0x00000005040c7547 */ /* 0x000fea000b800000 */
[----:B------:R-:W2:Y:S02]  /*41c0*/  LDCU UR4, c[0x0][0x390] ;  /* 0x00007200ff0477ac */ /* 0x000ea40008000800 */
[----:B--2---:R-:W-:-:S09]  /*41d0*/  UISETP.GE.AND UP0, UPT, UR4, 0x1, UPT ;  /* 0x000000010400788c */ /* 0x004fd2000bf06270 */
[----:B------:R-:W-:Y:S05]  /*41e0*/  BRA.U !UP0, `(.L_x_71) ;  /* 0x0000000108f47547 */ /* 0x000fea000b800000 */
[----:B------:R-:W-:Y:S01]  /*41f0*/  ULEA UR4, UR25, UR48, 0x2 ;  /* 0x0000003019047291 */ /* 0x000fe2000f8e10ff */
[----:B-1----:R-:W-:-:S08]  /*4200*/  SHF.L.U32 R4, R0, 0x1f, RZ ;  /* 0x0000001f00047819 */ /* 0x002fd000000006ff */
[----:B------:R-:W5:Y:S01]  /*4210*/  LDL R5, [UR4] ;  /* 0x00000004ff057983 */ /* 0x000f620008100800 */
[----:B------:R-:W-:Y:S02]  /*4220*/  ULEA UR4, UR18, UR21, 0x3 ;  /* 0x0000001512047291 */ /* 0x000fe4000f8e18ff */
[----:B------:R-:W-:Y:S01]  /*4230*/  UPLOP3.LUT UP2, UPT, UPT, UPT, UPT, 0x40, 0x4 ;  /* 0x000000000004789c */ /* 0x000fe20003f4e870 */
[----:B------:R-:W-:Y:S01]  /*4240*/  UMOV UR20, UR38 ;  /* 0x0000002600147c82 */ /* 0x000fe20008000000 */
[----:B------:R-:W-:-:S05]  /*4250*/  UMOV UR19, UR27 ;  /* 0x0000001b00137c82 */ /* 0x000fca0008000000 */
[----:B------:R1:W2:Y:S01]  /*4260*/  SYNCS.PHASECHK.TRANS64.TRYWAIT P2, [UR4], R4 ;  /* 0x00000004ff0075a7 */ /* 0x0002a20008041104 */
[----:B------:R-:W-:-:S05]  /*4270*/  UMOV UR4, UR18 ;  /* 0x0000001200047c82 */ /* 0x000fca0008000000 */
.L_x_74:
[----:B------:R-:W-:Y:S02]  /*4280*/  UIADD3 UR20, UPT, UPT, UR20, 0x1, URZ ;  /* 0x0000000114147890 */ /* 0x000fe4000fffe0ff */
[----:B------:R-:W-:Y:S02]  /*4290*/  ULEA UR17, UR4, UR21, 0x3 ;  /* 0x0000001504117291 */ /* 0x000fe4000f8e18ff */
[----:B------:R-:W-:Y:S01]  /*42a0*/  UISETP.NE.AND UP3, UPT, UR20, URZ, UPT ;  /* 0x000000ff1400728c */ /* 0x000fe2000bf65270 */
[----:B--234-:R-:W-:Y:S10]  /*42b0*/  @P2 BRA `(.L_x_72) ;  /* 0x00000000000c2947 */ /* 0x01cff40003800000 */
[----:B------:R-:W-:Y:S04]  /*42c0*/  SHF.L.U32 R6, R0, 0x1f, RZ ;  /* 0x0000001f00067819 */ /* 0x000fe800000006ff */
[----:B------:R-:W2:Y:S02]  /*42d0*/  SYNCS.PHASECHK.TRANS64.TRYWAIT P0, [UR17], R6 ;  /* 0x00000006ff0075a7 */ /* 0x000ea40008001111 */
[----:B--2---:R-:W-:Y:S05]  /*42e0*/  @!P0 BRA `(.L_x_73) ;  /* 0x00000060008c8947 */ /* 0x004fea0003800000 */
.L_x_72:
[----:B------:R-:W-:Y:S01]  /*42f0*/  UISETP.NE.AND UP0, UPT, UR19, 0x1, UPT ;  /* 0x000000011300788c */ /* 0x000fe2000bf05270 */
[----:B------:R-:W-:Y:S01]  /*4300*/  PLOP3.LUT P2, PT, PT, PT, PT, 0x80, 0x8 ;  /* 0x000000000008781c */ /* 0x000fe20003f4f070 */
[----:B------:R-:W-:Y:S02]  /*4310*/  UIADD3 UR5, UPT, UPT, UR4, 0x1, URZ ;  /* 0x0000000104057890 */ /* 0x000fe4000fffe0ff */
[----:B------:R-:W-:Y:S02]  /*4320*/  ULEA UR10, UR4, UR24, 0x8 ;  /* 0x00000018040a7291 */ /* 0x000fe4000f8e40ff */
[----:B------:R-:W-:Y:S01]  /*4330*/  UISETP.NE.AND UP1, UPT, UR5, 0x9, UPT ;  /* 0x000000090500788c */ /* 0x000fe2000bf25270 */
[----:B------:R-:W-:Y:S01]  /*4340*/  PLOP3.LUT P0, PT, PT, PT, UP0, 0x80, 0x8 ;  /* 0x000000000008781c */ /* 0x000fe20003f0f008 */
[----:B------:R-:W-:Y:S02]  /*4350*/  ULEA UR14, UR4, UR23, 0xa ;  /* 0x00000017040e7291 */ /* 0x000fe4000f8e50ff */
[----:B------:R-:W-:Y:S02]  /*4360*/  USEL UR6, URZ, 0x1, UP1 ;  /* 0x00000001ff067887 */ /* 0x000fe40008800000 */
[----:B------:R-:W-:Y:S01]  /*4370*/  USEL UR18, UR5, URZ, UP1 ;  /* 0x000000ff05127287 */ /* 0x000fe20008800000 */
[----:B------:R-:W-:Y:S11]  /*4380*/  ELECT P1, URZ, PT ;  /* 0x0000000000ff782f */ /* 0x000ff60003820000 */
[----:B------:R-:W-:Y:S02]  /*4390*/  @!UPT UIADD3 URZ, UPT, UPT, URZ, URZ, URZ ;  /* 0x000000fffffff290 */ /* 0x000fe4000fffe0ff */
[C---:B-----5:R-:W-:Y:S01]  /*43a0*/  @P1 R2UR.BROADCAST UR4, R5.reuse ;  /* 0x00000000050412ca */ /* 0x060fe200008e0000 */
[----:B------:R-:W-:Y:S01]  /*43b0*/  @UP0 ULEA UR5, UR18, UR21, 0x3 ;  /* 0x0000001512050291 */ /* 0x000fe2000f8e18ff */
[----:B------:R-:W-:Y:S01]  /*43c0*/  LOP3.LUT R0, R0, UR6, RZ, 0x3c, !PT ;  /* 0x0000000600007c12 */ /* 0x000fe2000f8e3cff */
[----:B------:R-:W-:Y:S02]  /*43d0*/  UIADD3 UR8, UPT, UPT, UR10, 0x40, URZ ;  /* 0x000000400a087890 */ /* 0x000fe4000fffe0ff */
[----:B------:R-:W-:Y:S01]  /*43e0*/  UIADD3 UR6, UPT, UPT, UR14, 0x40, URZ ;  /* 0x000000400e067890 */ /* 0x000fe2000fffe0ff */
[----:B-1----:R-:W-:Y:S01]  /*43f0*/  @P0 SHF.L.U32 R4, R0, 0x1f, RZ ;  /* 0x0000001f00040819 */ /* 0x002fe200000006ff */
[----:B------:R-:W-:Y:S02]  /*4400*/  UIADD3 UR12, UPT, UPT, UR10, 0x80, URZ ;  /* 0x000000800a0c7890 */ /* 0x000fe4000fffe0ff */
[----:B------:R-:W-:Y:S01]  /*4410*/  UIADD3 UR19, UPT, UPT, UR19, -0x1, URZ ;  /* 0xffffffff13137890 */ /* 0x000fe2000fffe0ff */
[----:B------:R3:W4:Y:S01]  /*4420*/  @P0 SYNCS.PHASECHK.TRANS64.TRYWAIT P2, [UR5], R4 ;  /* 0x00000004ff0005a7 */ /* 0x0007220008041105 */
[----:B------:R-:W-:Y:S11]  /*4430*/  ELECT P0, URZ, PT ;  /* 0x0000000000ff782f */ /* 0x000ff60003800000 */
[----:B------:R-:W-:Y:S02]  /*4440*/  @!UPT UIADD3 URZ, UPT, UPT, URZ, URZ, URZ ;  /* 0x000000fffffff290 */ /* 0x000fe4000fffe0ff */
[C---:B------:R-:W-:Y:S02]  /*4450*/  @P0 R2UR.BROADCAST UR16, R5.reuse ;  /* 0x00000000051002ca */ /* 0x040fe400008e0000 */
[----:B------:R-:W-:Y:S01]  /*4460*/  ELECT P0, URZ, PT ;  /* 0x0000000000ff782f */ /* 0x000fe20003800000 */
[----:B------:R-:W-:Y:S01]  /*4470*/  UMOV UR11, 0x20004020 ;  /* 0x20004020000b7882 */ /* 0x000fe20000000000 */
[----:B------:R-:W-:Y:S01]  /*4480*/  UMOV UR15, 0x20004020 ;  /* 0x20004020000f7882 */ /* 0x000fe20000000000 */
[----:B------:R-:W-:Y:S01]  /*4490*/  UMOV UR9, 0x20004020 ;  /* 0x2000402000097882 */ /* 0x000fe20000000000 */
[----:B------:R1:W-:Y:S01]  /*44a0*/  UTCHMMA.2CTA gdesc[UR14], gdesc[UR10], tmem[UR4], tmem[UR34], idesc[UR35], UP2 ;  /* 0x00ff220a0e0075ea */ /* 0x0003e20009200004 */
[----:B------:R-:W-:Y:S01]  /*44b0*/  UPLOP3.LUT UP2, UPT, UPT, UPT, UPT, 0x80, 0x8 ;  /* 0x000000000008789c */ /* 0x000fe20003f4f070 */
[----:B------:R-:W-:Y:S01]  /*44c0*/  UMOV UR7, 0x20004020 ;  /* 0x2000402000077882 */ /* 0x000fe20000000000 */
[----:B------:R-:W-:Y:S01]  /*44d0*/  UMOV UR13, 0x20004020 ;  /* 0x20004020000d7882 */ /* 0x000fe20000000000 */
[----:B------:R-:W-:Y:S03]  /*44e0*/  UMOV UR5, 0x20004020 ;  /* 0x2000402000057882 */ /* 0x000fe60000000000 */
[----:B------:R2:W-:Y:S01]  /*44f0*/  UTCHMMA.2CTA gdesc[UR6], gdesc[UR8], tmem[UR16], tmem[UR32], idesc[UR33], UPT ;  /* 0x00ff2008060075ea */ /* 0x0005e2000ba00010 */
[----:B-1----:R-:W-:Y:S01]  /*4500*/  UIADD3 UR4, UPT, UPT, UR14, 0x80, URZ ;  /* 0x000000800e047890 */ /* 0x002fe2000fffe0ff */
[C---:B------:R-:W-:Y:S02]  /*4510*/  @P0 R2UR.BROADCAST UR15, R5.reuse ;  /* 0x00000000050f02ca */ /* 0x040fe400008e0000 */
[----:B------:R-:W-:Y:S01]  /*4520*/  ELECT P0, URZ, PT ;  /* 0x0000000000ff782f */ /* 0x000fe20003800000 */
[----:B------:R-:W-:Y:S02]  /*4530*/  UIADD3 UR10, UPT, UPT, UR10, 0xc0, URZ ;  /* 0x000000c00a0a7890 */ /* 0x000fe4000fffe0ff */
[----:B--2---:R-:W-:Y:S10]  /*4540*/  UIADD3 UR6, UPT, UPT, UR14, 0xc0, URZ ;  /* 0x000000c00e067890 */ /* 0x004ff4000fffe0ff */
[----:B------:R-:W-:Y:S01]  /*4550*/  @P0 R2UR.BROADCAST UR9, R5 ;  /* 0x00000000050902ca */ /* 0x000fe200008e0000 */
[----:B------:R-:W-:Y:S01]  /*4560*/  UIADD3 UR8, UPT, UPT, UR17, 0x48, URZ ;  /* 0x0000004811087890 */ /* 0x000fe2000fffe0ff */
[----:B------:R1:W-:Y:S11]  /*4570*/  UTCHMMA.2CTA gdesc[UR4], gdesc[UR12], tmem[UR15], tmem[UR30], idesc[UR31], UPT ;  /* 0x00ff1e0c040075ea */ /* 0x0003f6000ba0000f */
[----:B------:R3:W-:Y:S01]  /*4580*/  UTCHMMA.2CTA gdesc[UR6], gdesc[UR10], tmem[UR9], tmem[UR28], idesc[UR29], UPT ;  /* 0x00ff1c0a060075ea */ /* 0x0007e2000ba00009 */
[----:B------:R3:W-:Y:S01]  /*4590*/  UTCBAR.2CTA.MULTICAST [UR8], URZ, UR22 ;  /* 0x000000ff080073e9 */ /* 0x0007e20008200816 */
[----:B-1----:R-:W-:Y:S01]  /*45a0*/  UMOV UR4, UR18 ;  /* 0x0000001200047c82 */ /* 0x002fe20008000000 */
[----:B------:R-:W-:Y:S05]  /*45b0*/  BRA.U UP3, `(.L_x_74) ;  /* 0xfffffffd03307547 */ /* 0x000fea000b83ffff */
.L_x_71:
[----:B------:R-:W-:-:S09]  /*45c0*/  UIADD3 UR4, UPT, UPT, UR26, 0xf0, URZ ;  /* 0x000000f01a047890 */ /* 0x000fd2000fffe0ff */
[----:B------:R2:W-:Y:S01]  /*45d0*/  UTCBAR.2CTA.MULTICAST [UR4], URZ, UR37 ;  /* 0x000000ff040073e9 */ /* 0x0005e20008200825 */
[----:B------:R-:W-:Y:S02]  /*45e0*/  NOP ;  /* 0x0000000000007918 */ /* 0x000fe40000000000 */
.L_x_70:
[----:B--2---:R-:W-:Y:S01]  /*45f0*/  UIADD3 UR4, UPT, UPT, UR25, 0x1, URZ ;  /* 0x0000000119047890 */ /* 0x004fe2000fffe0ff */
[----:B------:R-:W-:-:S03]  /*4600*/  LOP3.LUT R2, R2, 0x1, RZ, 0x3c, !PT ;  /* 0x0000000102027812 */ /* 0x000fc600078e3cff */
[----:B------:R-:W-:-:S04]  /*4610*/  UISETP.NE.AND UP0, UPT, UR4, 0x2, UPT ;  /* 0x000000020400788c */ /* 0x000fc8000bf05270 */
[----:B------:R-:W-:Y:S02]  /*4620*/  USEL UR5, URZ, 0x1, UP0 ;  /* 0x00000001ff057887 */ /* 0x000fe40008000000 */
[----:B------:R-:W-:-:S04]  /*4630*/  USEL UR25, UR4, URZ, UP0 ;  /* 0x000000ff04197287 */ /* 0x000fc80008000000 */
[----:B------:R-:W-:Y:S01]  /*4640*/  LOP3.LUT R8, R8, UR5, RZ, 0x3c, !PT ;  /* 0x0000000508087c12 */ /* 0x000fe2000f8e3cff */
[----:B------:R-:W-:Y:S07]  /*4650*/  @P3 BRA `(.L_x_75) ;  /* 0xfffffff800903947 */ /* 0x000fee000383ffff */
[----:B---3--:R-:W2:Y:S01]  /*4660*/  S2UR UR8, SR_CgaCtaId ;  /* 0x00000000000879c3 */ /* 0x008ea20000008800 */
[----:B------:R-:W-:Y:S01]  /*4670*/  ELECT P0, URZ, PT ;  /* 0x0000000000ff782f */ /* 0x000fe20003800000 */
[----:B------:R-:W-:Y:S01]  /*4680*/  HFMA2 R0, -RZ, RZ, 0, 5.9604644775390625e-08 ;  /* 0x00000001ff007431 */ /* 0x000fe200000001ff */
[----:B------:R-:W-:-:S05]  /*4690*/  UMOV UR4, 0x40 ;  /* 0x0000004000047882 */ /* 0x000fca0000000000 */
[----:B------:R-:W-:Y:S01]  /*46a0*/  UVIRTCOUNT.DEALLOC.SMPOOL 0x80 ;  /* 0x000000800000784c */ /* 0x000fe20000000000 */
[----:B------:R-:W-:Y:S02]  /*46b0*/  UISETP.NE.AND UP0, UPT, UR41, URZ, UPT ;  /* 0x000000ff2900728c */ /* 0x000fe4000bf05270 */
[----:B--2---:R-:W-:-:S09]  /*46c0*/  ULEA UR8, UR8, UR4, 0x18 ;  /* 0x0000000408087291 */ /* 0x004fd2000f8ec0ff */
[----:B------:R2:W-:Y:S01]  /*46d0*/  @P0 STS.U8 [UR8+0x1c], R0 ;  /* 0x00001c00ff000988 */ /* 0x0005e20008000008 */
[----:B------:R-:W-:Y:S05]  /*46e0*/  BRA.U UP0, `(.L_x_76) ;  /* 0x0000000100587547 */ /* 0x000fea000b800000 */
[----:B------:R-:W-:Y:S01]  /*46f0*/  UIADD3 UR5, UPT, UPT, UR21, 0x100, URZ ;  /* 0x0000010015057890 */ /* 0x000fe2000fffe0ff */
[----:B------:R-:W-:-:S03]  /*4700*/  SHF.L.U32 R2, R8, 0x1f, RZ ;  /* 0x0000001f08027819 */ /* 0x000fc600000006ff */
[----:B------:R-:W-:-:S09]  /*4710*/  ULEA UR4, UR25, UR5, 0x3 ;  /* 0x0000000519047291 */ /* 0x000fd2000f8e18ff */
[----:B------:R-:W3:Y:S02]  /*4720*/  SYNCS.PHASECHK.TRANS64.TRYWAIT P0, [UR4], R2 ;  /* 0x00000002ff0075a7 */ /* 0x000ee40008001104 */
[----:B---3--:R-:W-:Y:S05]  /*4730*/  @!P0 BRA `(.L_x_77) ;  /* 0x0000005c00908947 */ /* 0x008fea0003800000 */
.L_x_180:
[----:B------:R-:W-:-:S04]  /*4740*/  UIADD3 UR4, UPT, UPT, UR25, 0x1, URZ ;  /* 0x0000000119047890 */ /* 0x000fc8000fffe0ff */
[----:B------:R-:W-:-:S04]  /*4750*/  UISETP.NE.AND UP1, UPT, UR4, 0x2, UPT ;  /* 0x000000020400788c */ /* 0x000fc8000bf25270 */
[----:B------:R-:W-:Y:S02]  /*4760*/  USEL UR6, URZ, 0x1, UP1 ;  /* 0x00000001ff067887 */ /* 0x000fe40008800000 */
[----:B------:R-:W-:-:S04]  /*4770*/  USEL UR4, UR4, URZ, UP1 ;  /* 0x000000ff04047287 */ /* 0x000fc80008800000 */
[----:B------:R-:W-:Y:S01]  /*4780*/  ULEA UR4, UR4, UR5, 0x3 ;  /* 0x0000000504047291 */ /* 0x000fe2000f8e18ff */
[----:B--2---:R-:W-:-:S04]  /*4790*/  LOP3.LUT R2, R8, UR6, RZ, 0x3c, !PT ;  /* 0x0000000608027c12 */ /* 0x004fc8000f8e3cff */
[----:B------:R-:W-:Y:S01]  /*47a0*/  SHF.L.U32 R2, R2, 0x1f, RZ ;  /* 0x0000001f02027819 */ /* 0x000fe200000006ff */
[----:B------:R-:W-:-:S04]  /*47b0*/  IMAD.U32 R0, RZ, RZ, UR4 ;  /* 0x00000004ff007e24 */ /* 0x000fc8000f8e00ff */
[----:B------:R2:W3:Y:S03]  /*47c0*/  SYNCS.PHASECHK.TRANS64.TRYWAIT P0, [R0+URZ], R2 ;  /* 0x00000002000075a7 */ /* 0x0004e600080011ff */
[----:B---3--:R-:W-:Y:S05]  /*47d0*/  @!P0 NANOSLEEP.SYNCS 0x989680 ;  /* 0x009896800000895d */ /* 0x008fea0003900000 */
[----:B------:R-:W3:Y:S02]  /*47e0*/  @!P0 SYNCS.PHASECHK.TRANS64 P0, [R0+URZ], R2 ;  /* 0x00000002000085a7 */ /* 0x000ee400080010ff */
[----:B---3--:R-:W-:Y:S05]  /*47f0*/  @P0 BRA `(.L_x_78) ;  /* 0x0000000000200947 */ /* 0x008fea0003800000 */
.L_x_79:
[----:B---3--:R3:W1:Y:S02]  /*4800*/  SYNCS.PHASECHK.TRANS64.TRYWAIT P0, [R0+URZ], R2 ;  /* 0x00000002000075a7 */ /* 0x00866400080011ff */
[----:B-1----:R-:W-:Y:S05]  /*4810*/  @!P0 NANOSLEEP.SYNCS 0x989680 ;  /* 0x009896800000895d */ /* 0x002fea0003900000 */
[----:B------:R-:W1:Y:S02]  /*4820*/  @!P0 SYNCS.PHASECHK.TRANS64 P0, [R0+URZ], R2 ;  /* 0x00000002000085a7 */ /* 0x000e6400080010ff */
[----:B-1----:R-:W-:Y:S05]  /*4830*/  @!P0 BRA `(.L_x_79) ;  /* 0xfffffffc00f08947 */ /* 0x002fea000383ffff */
[----:B------:R-:W-:Y:S05]  /*4840*/  BRA `(.L_x_78) ;  /* 0x00000000000c7947 */ /* 0x000fea0003800000 */
.L_x_76:
[----:B------:R-:W-:-:S04]  /*4850*/  UIADD3 UR4, UPT, UPT, UR21, 0x110, URZ ;  /* 0x0000011015047890 */ /* 0x000fc8000fffe0ff */
[----:B------:R-:W-:-:S09]  /*4860*/  UPRMT UR4, UR40, 0x654, UR4 ;  /* 0x0000065428047896 */ /* 0x000fd20008000004 */
[----:B------:R-:W-:Y:S03]  /*4870*/  SYNCS.ARRIVE.TRANS64.RED.A1T0 RZ, [UR4], RZ ;  /* 0x000000ffffff79a7 */ /* 0x000fe60008100404 */
.L_x_78:
[----:B--23--:R-:W-:Y:S01]  /*4880*/  SHF.L.U32 R2, RZ, 0x1f, RZ ;  /* 0x0000001fff027819 */ /* 0x00cfe200000006ff */
[----:B------:R-:W-:Y:S01]  /*4890*/  UIADD3 UR4, UPT, UPT, UR21, 0x110, URZ ;  /* 0x0000011015047890 */ /* 0x000fe2000fffe0ff */
[----:B------:R-:W-:Y:S02]  /*48a0*/  PLOP3.LUT P0, PT, PT, PT, UP0, 0x80, 0x8 ;  /* 0x000000000008781c */ /* 0x000fe40003f0f008 */
[----:B------:R-:W2:Y:S02]  /*48b0*/  SYNCS.PHASECHK.TRANS64.TRYWAIT P1, [UR21+0x110], R2 ;  /* 0x00011002ff0075a7 */ /* 0x000ea40008021115 */
[----:B--2---:R-:W-:Y:S09]  /*48c0*/  @!P1 BRA `(.L_x_80) ;  /* 0x0000005c00449947 */ /* 0x004ff20003800000 */
.L_x_182:
[----:B------:R-:W-:Y:S01]  /*48d0*/  @!UP0 UPRMT UR4, UR40, 0x654, UR4 ;  /* 0x0000065428048896 */ /* 0x000fe20008000004 */
[----:B------:R-:W-:Y:S01]  /*48e0*/  LOP3.LUT R3, R3, 0xffff, RZ, 0xc0, !PT ;  /* 0x0000ffff03037812 */ /* 0x000fe200078ec0ff */
[----:B--2---:R-:W-:-:S03]  /*48f0*/  IMAD.MOV.U32 R2, RZ, RZ, 0xffff ;  /* 0x0000ffffff027424 */ /* 0x004fc600078e00ff */
[----:B------:R-:W-:-:S04]  /*4900*/  SHF.R.U32.HI R3, RZ, 0x5, R3 ;  /* 0x00000005ff037819 */ /* 0x000fc80000011603 */
[----:B------:R-:W-:Y:S01]  /*4910*/  @!P0 SYNCS.ARRIVE.TRANS64.RED.A1T0 RZ, [UR4], RZ ;  /* 0x000000ffffff89a7 */ /* 0x000fe20008100404 */
[----:B------:R-:W-:Y:S01]  /*4920*/  NOP ;  /* 0x0000000000007918 */ /* 0x000fe20000000000 */
[----:B------:R-:W2:Y:S01]  /*4930*/  LDS R0, [UR8+0x14] ;  /* 0x00001408ff007984 */ /* 0x000ea20008000800 */
[----:B------:R-:W-:-:S04]  /*4940*/  SHF.L.U32 R2, R2, R3, RZ ;  /* 0x0000000302027219 */ /* 0x000fc800000006ff */
[----:B--2---:R-:W-:-:S04]  /*4950*/  LOP3.LUT R0, R0, R2, RZ, 0xc0, !PT ;  /* 0x0000000200007212 */ /* 0x004fc800078ec0ff */
[----:B------:R-:W-:Y:S01]  /*4960*/  ISETP.NE.AND P0, PT, R0, R2, PT ;  /* 0x000000020000720c */ /* 0x000fe20003f05270 */
[----:B------:R-:W-:-:S05]  /*4970*/  IMAD.MOV.U32 R0, RZ, RZ, 0x1 ;  /* 0x00000001ff007424 */ /* 0x000fca00078e00ff */
[----:B------:R-:W-:-:S07]  /*4980*/  SHF.L.U32 R0, R0, R3, RZ ;  /* 0x0000000300007219 */ /* 0x000fce00000006ff */
[----:B------:R-:W-:Y:S05]  /*4990*/  @P0 BRA `(.L_x_81) ;  /* 0x00000000005c0947 */ /* 0x000fea0003800000 */
[----:B------:R-:W2:Y:S02]  /*49a0*/  LDS R3, [UR8+0x18] ;  /* 0x00001808ff037984 */ /* 0x000ea40008000800 */
[----:B--2---:R-:W-:-:S04]  /*49b0*/  LOP3.LUT R3, R3, R0, RZ, 0xc0, !PT ;  /* 0x0000000003037212 */ /* 0x004fc800078ec0ff */
[----:B------:R-:W-:-:S13]  /*49c0*/  ISETP.NE.AND P0, PT, R3, R0, PT ;  /* 0x000000000300720c */ /* 0x000fda0003f05270 */
[----:B------:R-:W-:Y:S05]  /*49d0*/  @P0 BRA `(.L_x_82) ;  /* 0x0000000000400947 */ /* 0x000fea0003800000 */
[----:B------:R-:W-:Y:S01]  /*49e0*/  R2UR UR4, R2 ;  /* 0x00000000020472ca */ /* 0x000fe200000e0000 */
[----:B------:R-:W2:Y:S01]  /*49f0*/  S2R R3, SR_LANEID ;  /* 0x0000000000037919 */ /* 0x000ea20000000000 */
[----:B------:R-:W-:-:S04]  /*4a00*/  LOP3.LUT R0, RZ, R0, RZ, 0x33, !PT ;  /* 0x00000000ff007212 */ /* 0x000fc800078e33ff */
[----:B------:R-:W3:Y:S07]  /*4a10*/  REDUX UR6, R0 ;  /* 0x00000000000673c4 */ /* 0x000eee0000000000 */
[----:B------:R-:W-:-:S03]  /*4a20*/  ULOP3.LUT UR5, URZ, UR4, URZ, 0x33, !UPT ;  /* 0x00000004ff057292 */ /* 0x000fc6000f8e33ff */
[----:B------:R-:W-:Y:S02]  /*4a30*/  VOTEU.ANY UR4, UPT, PT ;  /* 0x0000000000047886 */ /* 0x000fe400038e0100 */
[----:B------:R-:W-:Y:S01]  /*4a40*/  UFLO.U32 UR4, UR4 ;  /* 0x00000004000472bd */ /* 0x000fe200080e0000 */
[----:B------:R-:W-:-:S04]  /*4a50*/  IMAD.U32 R2, RZ, RZ, UR5 ;  /* 0x00000005ff027e24 */ /* 0x000fc8000f8e00ff */
[----:B------:R-:W1:Y:S02]  /*4a60*/  REDUX UR7, R2 ;  /* 0x00000000020773c4 */ /* 0x000e640000000000 */
[----:B------:R1:W-:Y:S01]  /*4a70*/  UTCATOMSWS.AND URZ, UR5 ;  /* 0x0000000500ff79e3 */ /* 0x0003e20008000000 */
[----:B---3--:R-:W-:Y:S01]  /*4a80*/  IMAD.U32 R0, RZ, RZ, UR6 ;  /* 0x00000006ff007e24 */ /* 0x008fe2000f8e00ff */
[----:B--2---:R-:W-:Y:S01]  /*4a90*/  ISETP.EQ.U32.AND P0, PT, R3, UR4, PT ;  /* 0x0000000403007c0c */ /* 0x004fe2000bf02070 */
[----:B-1----:R-:W-:-:S12]  /*4aa0*/  IMAD.U32 R2, RZ, RZ, UR7 ;  /* 0x00000007ff027e24 */ /* 0x002fd8000f8e00ff */
[----:B------:R1:W-:Y:S04]  /*4ab0*/  @P0 ATOMS.AND RZ, [UR8+0x14], R2 ;  /* 0x00001402ffff098c */ /* 0x0003e8000a800008 */
[----:B------:R1:W-:Y:S01]  /*4ac0*/  @P0 ATOMS.AND RZ, [UR8+0x18], R0 ;  /* 0x00001800ffff098c */ /* 0x0003e2000a800008 */
[----:B------:R-:W-:Y:S05]  /*4ad0*/  BRA `(.L_x_83) ;  /* 0x0000000000147947 */ /* 0x000fea0003800000 */
.L_x_82:
[----:B------:R-:W-:Y:S02]  /*4ae0*/  MOV R2, 0x4b00 ;  /* 0x00004b0000027802 */ /* 0x000fe40000000f00 */
[----:B-1--45:R-:W-:Y:S05]  /*4af0*/  CALL.REL.NOINC `($__internal_0_$__cuda_sm10x_tcgen05_guardrail_trap_col_being_dealloced_not_returned_by_alloc) ;  /* 0x0000006000287944 */ /* 0x032fea0003c00000 */
[----:B------:R-:W-:Y:S05]  /*4b00*/  BRA `(.L_x_83) ;  /* 0x0000000000087947 */ /* 0x000fea0003800000 */
.L_x_81:
[----:B------:R-:W-:Y:S02]  /*4b10*/  MOV R2, 0x4b30 ;  /* 0x00004b3000027802 */ /* 0x000fe40000000f00 */
[----:B-1--45:R-:W-:Y:S05]  /*4b20*/  CALL.REL.NOINC `($__internal_2_$__cuda_sm10x_tcgen05_guardrail_trap_unallocated_columns_being_dealloced) ;  /* 0x0000006000347944 */ /* 0x032fea0003c00000 */
.L_x_83:
[----:B------:R-:W-:Y:S01]  /*4b30*/  NOP ;  /* 0x0000000000007918 */ /* 0x000fe20000000000 */
[----:B------:R-:W-:Y:S05]  /*4b40*/  EXIT ;  /* 0x000000000000794d */ /* 0x000fea0003800000 */
.L_x_55:
[----:B------:R-:W2:Y:S01]  /*4b50*/  LDCU UR5, c[0x0][0x384] ;  /* 0x00007080ff0577ac */ /* 0x000ea20008000800 */
[----:B------:R-:W-:Y:S02]  /*4b60*/  UISETP.NE.OR UP0, UPT, UR18, 0x3, !UP3 ;  /* 0x000000031200788c */ /* 0x000fe4000df05670 */
[----:B--2---:R-:W-:-:S07]  /*4b70*/  UIADD3 UR5, UPT, UPT, UR5, 0x3f, URZ ;  /* 0x0000003f05057890 */ /* 0x004fce000fffe0ff */
[----:B------:R-:W-:Y:S05]  /*4b80*/  BRA.U UP0, `(.L_x_84) ;  /* 0x0000001500807547 */ /* 0x000fea000b800000 */
[----:B------:R-:W-:Y:S01]  /*4b90*/  USHF.R.S32.HI UR4, URZ, 0x1f, UR5 ;  /* 0x0000001fff047899 */ /* 0x000fe20008011405 */
[----:B------:R-:W2:Y:S01]  /*4ba0*/  S2UR UR12, SR_CgaCtaId ;  /* 0x00000000000c79c3 */ /* 0x000ea20000008800 */
[----:B------:R-:W3:Y:S01]  /*4bb0*/  LDCU UR49, c[0x0][0x370] ;  /* 0x00006e00ff3177ac */ /* 0x000ee20008000800 */
[----:B------:R-:W-:Y:S02]  /*4bc0*/  HFMA2 R10, -RZ, RZ, 0, 5.9604644775390625e-08 ;  /* 0x00000001ff0a7431 */ /* 0x000fe400000001ff */
[----:B------:R-:W-:Y:S01]  /*4bd0*/  IMAD.MOV.U32 R9, RZ, RZ, RZ ;  /* 0x000000ffff097224 */ /* 0x000fe200078e00ff */
[----:B------:R-:W-:Y:S01]  /*4be0*/  ULEA.HI UR4, UR4, UR5, URZ, 0x6 ;  /* 0x0000000504047291 */ /* 0x000fe2000f8f30ff */
[----:B------:R-:W3:Y:S02]  /*4bf0*/  LDCU.128 UR44, c[0x0][0xb10] ;  /* 0x00016200ff2c77ac */ /* 0x000ee40008000c00 */
[----:B------:R-:W4:Y:S01]  /*4c00*/  LDC.64 R14, c[0x0][0x348] ;  /* 0x0000d200ff0e7b82 */ /* 0x000f220000000a00 */
[----:B------:R-:W-:Y:S01]  /*4c10*/  USHF.R.S32.HI UR40, URZ, 0x6, UR4 ;  /* 0x00000006ff287899 */ /* 0x000fe20008011404 */
[----:B------:R-:W1:Y:S05]  /*4c20*/  LDCU UR48, c[0x0][0x374] ;  /* 0x00006e80ff3077ac */ /* 0x000e6a0008000800 */
[----:B------:R-:W-:Y:S01]  /*4c30*/  IMAD.U32 R2, RZ, RZ, UR40 ;  /* 0x00000028ff027e24 */ /* 0x000fe2000f8e00ff */
[----:B------:R-:W2:Y:S04]  /*4c40*/  LDCU.64 UR4, c[0x0][0x888] ;  /* 0x00011100ff0477ac */ /* 0x000ea80008000a00 */
[----:B------:R-:W-:Y:S01]  /*4c50*/  IABS R0, R2 ;  /* 0x0000000200007213 */ /* 0x000fe20000000000 */
[----:B------:R-:W1:Y:S03]  /*4c60*/  LDCU.64 UR42, c[0x0][0x890] ;  /* 0x00011200ff2a77ac */ /* 0x000e660008000a00 */
[----:B------:R-:W-:Y:S01]  /*4c70*/  R2UR UR38, R0 ;  /* 0x00000000002672ca */ /* 0x000fe200000e0000 */
[----:B------:R-:W4:Y:S01]  /*4c80*/  LDCU UR30, c[0x0][0xb0c] ;  /* 0x00016180ff1e77ac */ /* 0x000f220008000800 */
[----:B------:R-:W4:Y:S01]  /*4c90*/  LDCU UR62, c[0x0][0xb20] ;  /* 0x00016400ff3e77ac */ /* 0x000f220008000800 */
[----:B------:R-:W4:Y:S10]  /*4ca0*/  LDCU UR41, c[0x0][0x388] ;  /* 0x00007100ff2977ac */ /* 0x000f340008000800 */
[----:B------:R-:W4:Y:S01]  /*4cb0*/  I2F.RP R0, UR38 ;  /* 0x0000002600007d06 */ /* 0x000f220008209400 */
[----:B--2---:R-:W-:Y:S01]  /*4cc0*/  UISETP.NE.U32.AND UP0, UPT, UR4, URZ, UPT ;  /* 0x000000ff0400728c */ /* 0x004fe2000bf05070 */
[----:B------:R-:W2:Y:S03]  /*4cd0*/  LDCU UR4, c[0x0][0xb30] ;  /* 0x00016600ff0477ac */ /* 0x000ea60008000800 */
[----:B------:R-:W-:Y:S01]  /*4ce0*/  UISETP.NE.AND.EX UP0, UPT, UR5, URZ, UPT, UP0 ;  /* 0x000000ff0500728c */ /* 0x000fe2000bf05300 */
[----:B------:R-:W-:Y:S01]  /*4cf0*/  UMOV UR31, 0x400 ;  /* 0x00000400001f7882 */ /* 0x000fe20000000000 */
[----:B---3--:R-:W-:-:S02]  /*4d00*/  UIMAD.WIDE.U32 UR8, UR49, UR44, URZ ;  /* 0x0000002c310872a5 */ /* 0x008fc4000f8e00ff */
[----:B-1----:R-:W-:Y:S01]  /*4d10*/  UIMAD.WIDE.U32 UR10, UR48, UR47, URZ ;  /* 0x0000002f300a72a5 */ /* 0x002fe2000f8e00ff */
[----:B------:R-:W-:Y:S01]  /*4d20*/  UMOV UR6, URZ ;  /* 0x000000ff00067c82 */ /* 0x000fe20008000000 */
[----:B----4-:R-:W1:Y:S01]  /*4d30*/  MUFU.RCP R0, R0 ;  /* 0x0000000000007308 */ /* 0x010e620000001000 */
[----:B------:R-:W-:Y:S02]  /*4d40*/  ULEA UR31, UR12, UR31, 0x18 ;  /* 0x0000001f0c1f7291 */ /* 0x000fe4000f8ec0ff */
[----:B------:R-:W-:Y:S02]  /*4d50*/  UP2UR UR60, UPR, URZ, 0x1 ;  /* 0x00000001ff3c7883 */ /* 0x000fe40008000000 */
[----:B------:R-:W-:Y:S02]  /*4d60*/  UISETP.NE.AND UP0, UPT, UR39, 0x1, UPT ;  /* 0x000000012700788c */ /* 0x000fe4000bf05270 */
[----:B------:R-:W-:Y:S02]  /*4d70*/  UISETP.NE.U32.AND UP0, UPT, UR42, URZ, UPT ;  /* 0x000000ff2a00728c */ /* 0x000fe4000bf05070 */
[----:B------:R-:W-:-:S02]  /*4d80*/  UIADD3 UR56, UPT, UPT, UR31, 0xa8, URZ ;  /* 0x000000a81f387890 */ /* 0x000fc4000fffe0ff */
[----:B------:R-:W-:Y:S02]  /*4d90*/  UIADD3 UR54, UPT, UPT, UR31, 0xe8, URZ ;  /* 0x000000e81f367890 */ /* 0x000fe4000fffe0ff */
[----:B------:R-:W-:Y:S02]  /*4da0*/  UIADD3 UR33, UPT, UPT, UR31, 0x90, URZ ;  /* 0x000000901f217890 */ /* 0x000fe4000fffe0ff */
[----:B------:R-:W-:Y:S01]  /*4db0*/  UIADD3 UR25, UPT, UPT, UR31, 0x98, URZ ;  /* 0x000000981f197890 */ /* 0x000fe2000fffe0ff */
[----:B-1----:R-:W-:Y:S01]  /*4dc0*/  VIADD R0, R0, 0xffffffe ;  /* 0x0ffffffe00007836 */ /* 0x002fe20000000000 */
[----:B------:R-:W-:Y:S02]  /*4dd0*/  UIADD3 UR17, UPT, UPT, UR31, 0xa0, URZ ;  /* 0x000000a01f117890 */ /* 0x000fe4000fffe0ff */
[----:B------:R-:W-:Y:S01]  /*4de0*/  UISETP.GE.AND UP3, UPT, UR39, 0x1, UPT ;  /* 0x000000012700788c */ /* 0x000fe2000bf66270 */
[----:B------:R-:W-:Y:S02]  /*4df0*/  UMOV UR53, UR9 ;  /* 0x0000000900357c82 */ /* 0x000fe40008000000 */
[----:B------:R-:W1:Y:S01]  /*4e00*/  F2I.FTZ.U32.TRUNC.NTZ R0, R0 ;  /* 0x0000000000007305 */ /* 0x000e62000021f000 */
[----:B------:R-:W-:Y:S01]  /*4e10*/  UMOV UR52, UR11 ;  /* 0x0000000b00347c82 */ /* 0x000fe20008000000 */
[----:B------:R-:W-:-:S02]  /*4e20*/  UISETP.NE.AND UP3, UPT, UR30, 0x1, UPT ;  /* 0x000000011e00788c */ /* 0x000fc4000bf65270 */
[----:B------:R-:W-:Y:S02]  /*4e30*/  UISETP.NE.AND.EX UP5, UPT, UR43, URZ, UPT, UP0 ;  /* 0x000000ff2b00728c */ /* 0x000fe4000bfa5300 */
[----:B------:R-:W-:Y:S01]  /*4e40*/  UPLOP3.LUT UP2, UPT, UPT, UPT, UPT, 0x40, 0x4 ;  /* 0x000000000004789c */ /* 0x000fe20003f4e870 */
[----:B------:R-:W3:Y:S01]  /*4e50*/  LDCU.64 UR22, c[0x0][0xb28] ;  /* 0x00016500ff1677ac */ /* 0x000ee20008000a00 */
[----:B------:R-:W-:Y:S02]  /*4e60*/  UPRMT UR56, UR12, 0x654, UR56 ;  /* 0x000006540c387896 */ /* 0x000fe40008000038 */
[----:B------:R-:W-:Y:S01]  /*4e70*/  UPRMT UR54, URZ, 0x654, UR54 ;  /* 0x00000654ff367896 */ /* 0x000fe20008000036 */
[----:B-1----:R-:W-:Y:S01]  /*4e80*/  R2UR UR7, R0 ;  /* 0x00000000000772ca */ /* 0x002fe200000e0000 */
[----:B------:R-:W-:Y:S01]  /*4e90*/  UPRMT UR59, UR12, 0x654, UR33 ;  /* 0x000006540c3b7896 */ /* 0x000fe20008000021 */
[----:B------:R-:W-:Y:S01]  /*4ea0*/  IABS R0, R2 ;  /* 0x0000000200007213 */ /* 0x000fe20000000000 */
[----:B------:R-:W-:Y:S01]  /*4eb0*/  UPRMT UR58, UR12, 0x654, UR25 ;  /* 0x000006540c3a7896 */ /* 0x000fe20008000019 */
[----:B------:R-:W-:Y:S01]  /*4ec0*/  MOV R2, 0x2000 ;  /* 0x0000200000027802 */ /* 0x000fe20000000f00 */
[----:B------:R-:W-:-:S02]  /*4ed0*/  UPRMT UR57, UR12, 0x654, UR17 ;  /* 0x000006540c397896 */ /* 0x000fc40008000011 */
[----:B------:R-:W-:Y:S01]  /*4ee0*/  IMAD.MOV R0, RZ, RZ, -R0 ;  /* 0x000000ffff007224 */ /* 0x000fe200078e0a00 */
[----:B------:R-:W-:Y:S02]  /*4ef0*/  USHF.R.U32.HI UR53, URZ, UR45, UR53 ;  /* 0x0000002dff357299 */ /* 0x000fe40008011635 */
[----:B------:R-:W-:Y:S02]  /*4f00*/  USHF.R.U32.HI UR52, URZ, UR62, UR52 ;  /* 0x0000003eff347299 */ /* 0x000fe40008011634 */
[----:B------:R-:W-:Y:S01]  /*4f10*/  R2UR UR55, R0 ;  /* 0x00000000003772ca */ /* 0x000fe200000e0000 */
[----:B------:R-:W-:Y:S02]  /*4f20*/  UIADD3 UR5, UPT, UPT, URZ, -UR7, URZ ;  /* 0x80000007ff057290 */ /* 0x000fe4000fffe0ff */
[----:B------:R-:W-:Y:S02]  /*4f30*/  UISETP.NE.AND UP3, UPT, UR46, 0x1, UPT ;  /* 0x000000012e00788c */ /* 0x000fe4000bf65270 */
[----:B------:R-:W-:-:S02]  /*4f40*/  UIMAD UR5, UR5, UR38, URZ ;  /* 0x00000026050572a4 */ /* 0x000fc4000f8e02ff */
[----:B--2---:R-:W-:Y:S02]  /*4f50*/  UISETP.NE.AND UP4, UPT, UR4, 0x1, UPT ;  /* 0x000000010400788c */ /* 0x004fe4000bf85270 */
[----:B------:R-:W-:Y:S02]  /*4f60*/  UIMAD.WIDE.U32 UR6, UR7, UR5, UR6 ;  /* 0x00000005070672a5 */ /* 0x000fe4000f8e0006 */
[----:B------:R-:W-:Y:S02]  /*4f70*/  UISETP.NE.AND UP0, UPT, UR41, URZ, UPT ;  /* 0x000000ff2900728c */ /* 0x000fe4000bf05270 */
[----:B------:R-:W-:-:S03]  /*4f80*/  UISETP.NE.AND UP6, UPT, UR40, URZ, UPT ;  /* 0x000000ff2800728c */ /* 0x000fc6000bfc5270 */
[----:B---3--:R-:W-:-:S08]  /*4f90*/  UMOV UR51, UR7 ;  /* 0x0000000700337c82 */ /* 0x008fd00008000000 */
.L_x_95:
[----:B------:R-:W-:Y:S04]  /*4fa0*/  SHF.L.U32 R3, R9, 0x1f, RZ ;  /* 0x0000001f09037819 */ /* 0x000fe800000006ff */
[----:B-1----:R-:W1:Y:S02]  /*4fb0*/  SYNCS.PHASECHK.TRANS64.TRYWAIT P0, [UR31+0xe0], R3 ;  /* 0x0000e003ff0075a7 */ /* 0x002e64000800111f */
[----:B-1----:R-:W-:Y:S05]  /*4fc0*/  @!P0 BRA `(.L_x_85) ;  /* 0x00000054009c8947 */ /* 0x002fea0003800000 */
.L_x_184:
[----:B------:R-:W2:Y:S01]  /*4fd0*/  LDS.128 R4, [UR31+0x120] ;  /* 0x0001201fff047984 */ /* 0x000ea20008000c00 */
[----:B------:R-:W-:Y:S01]  /*4fe0*/  UISETP.GE.AND UP0, UPT, UR39, 0x1, UPT ;  /* 0x000000012700788c */ /* 0x000fe2000bf06270 */
[----:B------:R-:W-:Y:S01]  /*4ff0*/  @!PT LDS RZ, [RZ] ;  /* 0x00000000fffff984 */ /* 0x000fe20000000800 */
[----:B------:R-:W-:Y:S01]  /*5000*/  @!PT LDS RZ, [RZ] ;  /* 0x00000000fffff984 */ /* 0x000fe20000000800 */
[----:B------:R-:W-:Y:S01]  /*5010*/  @!PT LDS RZ, [RZ] ;  /* 0x00000000fffff984 */ /* 0x000fe20000000800 */
[----:B------:R-:W-:Y:S01]  /*5020*/  @!PT LDS RZ, [RZ] ;  /* 0x00000000fffff984 */ /* 0x000fe20000000800 */
[----:B------:R3:W-:Y:S06]  /*5030*/  MEMBAR.ALL.CTA ;  /* 0x0000000000007992 */ /* 0x0007ec0000008000 */
[----:B---3--:R-:W3:Y:S02]  /*5040*/  FENCE.VIEW.ASYNC.S ;  /* 0x00000000000073c6 */ /* 0x008ee40000000000 */
[----:B---3--:R-:W-:Y:S01]  /*5050*/  SYNCS.ARRIVE.TRANS64.RED.A1T0 RZ, [UR54], RZ ;  /* 0x000000ffffff79a7 */ /* 0x008fe20008100436 */
[----:B--2---:R-:W-:Y:S11]  /*5060*/  LOP3.LUT P0, RZ, R6, 0x1, RZ, 0xc0, !PT ;  /* 0x0000000106ff7812 */ /* 0x004ff6000780c0ff */
[----:B------:R-:W-:Y:S02]  /*5070*/  @!UPT UIADD3 URZ, UPT, UPT, URZ, URZ, URZ ;  /* 0x000000fffffff290 */ /* 0x000fe4000fffe0ff */
[----:B------:R-:W-:Y:S01]  /*5080*/  VOTEU.ANY UP3, P0 ;  /* 0x0000000000ff7886 */ /* 0x000fe20000060100 */
[----:B------:R-:W-:Y:S11]  /*5090*/  PLOP3.LUT P0, PT, PT, PT, UP3, 0x80, 0x8 ;  /* 0x000000000008781c */ /* 0x000ff60003f0f038 */
[----:B------:R-:W-:Y:S02]  /*50a0*/  @!UPT UIADD3 URZ, UPT, UPT, URZ, URZ, URZ ;  /* 0x000000fffffff290 */ /* 0x000fe4000fffe0ff */
[----:B-1----:R-:W-:Y:S02]  /*50b0*/  @P0 MOV R3, R4 ;  /* 0x0000000400030202 */ /* 0x002fe40000000f00 */
[----:B------:R-:W-:Y:S02]  /*50c0*/  @P0 LOP3.LUT R0, R5, 0xffff, RZ, 0xc0, !PT ;  /* 0x0000ffff05000812 */ /* 0x000fe400078ec0ff */
[----:B------:R-:W-:Y:S02]  /*50d0*/  @P0 R2UR UR5, R3 ;  /* 0x00000000030502ca */ /* 0x000fe400000e0000 */
[----:B------:R-:W-:Y:S11]  /*50e0*/  @P0 R2UR UR4, R0 ;  /* 0x00000000000402ca */ /* 0x000ff600000e0000 */
[----:B------:R-:W-:Y:S02]  /*50f0*/  @UP3 UMOV UR15, UR5 ;  /* 0x00000005000f3c82 */ /* 0x000fe40008000000 */
[----:B------:R-:W-:Y:S01]  /*5100*/  @UP3 UMOV UR14, UR4 ;  /* 0x00000004000e3c82 */ /* 0x000fe20008000000 */
[----:B------:R-:W-:Y:S05]  /*5110*/  BRA.U !UP0, `(.L_x_86) ;  /* 0x0000000108c07547 */ /* 0x000fea000b800000 */
[----:B------:R-:W-:Y:S02]  /*5120*/  UIMAD.WIDE.U32 UR8, UR14, UR47, URZ ;  /* 0x0000002f0e0872a5 */ /* 0x000fe4000f8e00ff */
[----:B------:R-:W-:Y:S02]  /*5130*/  UP2UR UR16, UPR, URZ, 0x4 ;  /* 0x00000004ff107883 */ /* 0x000fe40008000000 */
[----:B------:R-:W-:Y:S02]  /*5140*/  UISETP.NE.AND UP2, UPT, UR46, 0x1, UPT ;  /* 0x000000012e00788c */ /* 0x000fe4000bf45270 */
[----:B------:R-:W-:Y:S02]  /*5150*/  UIMAD.WIDE.U32 UR10, UR15, UR44, URZ ;  /* 0x0000002c0f0a72a5 */ /* 0x000fe4000f8e00ff */
[----:B------:R-:W-:Y:S02]  /*5160*/  USEL UR4, UR48, UR52, !UP2 ;  /* 0x0000003430047287 */ /* 0x000fe4000d000000 */
[----:B------:R-:W-:Y:S02]  /*5170*/  UISETP.NE.AND UP0, UPT, UR30, 0x1, UPT ;  /* 0x000000011e00788c */ /* 0x000fe4000bf05270 */
[----:B------:R-:W-:Y:S02]  /*5180*/  UP2UR UR21, UPR, URZ, 0x2 ;  /* 0x00000002ff157883 */ /* 0x000fe40008000000 */
[----:B------:R-:W-:Y:S02]  /*5190*/  UISETP.NE.AND UP1, UPT, UR39, 0x1, UPT ;  /* 0x000000012700788c */ /* 0x000fe4000bf25270 */
[----:B------:R-:W-:Y:S02]  /*51a0*/  UIMAD.WIDE.U32 UR12, UR4, UR22, URZ ;  /* 0x00000016040c72a5 */ /* 0x000fe4000f8e00ff */
[----:B------:R-:W-:Y:S01]  /*51b0*/  USEL UR7, UR49, UR53, !UP0 ;  /* 0x0000003531077287 */ /* 0x000fe2000c000000 */
[----:B------:R-:W-:Y:S02]  /*51c0*/  UMOV UR5, UR9 ;  /* 0x0000000900057c82 */ /* 0x000fe40008000000 */
[----:B------:R-:W-:Y:S02]  /*51d0*/  USHF.R.U32.HI UR6, URZ, UR62, UR5 ;  /* 0x0000003eff067299 */ /* 0x000fe40008011605 */
[----:B------:R-:W-:Y:S02]  /*51e0*/  UIMAD.WIDE.U32 UR18, UR7, UR22, URZ ;  /* 0x00000016071272a5 */ /* 0x000fe4000f8e00ff */
[----:B------:R-:W-:Y:S02]  /*51f0*/  USEL UR6, UR14, UR6, !UP2 ;  /* 0x000000060e067287 */ /* 0x000fe4000d000000 */
[----:B------:R-:W-:Y:S01]  /*5200*/  UISETP.NE.AND UP2, UPT, UR16, URZ, UPT ;  /* 0x000000ff1000728c */ /* 0x000fe2000bf45270 */
[----:B------:R-:W-:Y:S01]  /*5210*/  UMOV UR5, UR11 ;  /* 0x0000000b00057c82 */ /* 0x000fe20008000000 */
[----:B------:R-:W-:Y:S02]  /*5220*/  UIMAD.WIDE.U32 UR10, UR6, UR22, URZ ;  /* 0x00000016060a72a5 */ /* 0x000fe4000f8e00ff */
[----:B------:R-:W-:Y:S03]  /*5230*/  USHF.R.U32.HI UR8, URZ, UR45, UR5 ;  /* 0x0000002dff087299 */ /* 0x000fe60008011605 */
[----:B------:R-:W-:Y:S02]  /*5240*/  UMOV UR5, UR13 ;  /* 0x0000000d00057c82 */ /* 0x000fe40008000000 */
[----:B------:R-:W-:Y:S03]  /*5250*/  @UP1 USHF.R.U32.HI UR4, URZ, UR23, UR5 ;  /* 0x00000017ff041299 */ /* 0x000fe60008011605 */
[----:B------:R-:W-:Y:S01]  /*5260*/  UMOV UR5, UR19 ;  /* 0x0000001300057c82 */ /* 0x000fe20008000000 */
[----:B------:R-:W-:Y:S02]  /*5270*/  UIMAD UR4, UR39, UR4, URZ ;  /* 0x00000004270472a4 */ /* 0x000fe4000f8e02ff */
[----:B------:R-:W-:Y:S02]  /*5280*/  @UP1 USHF.R.U32.HI UR7, URZ, UR23, UR5 ;  /* 0x00000017ff071299 */ /* 0x000fe40008011605 */
[----:B------:R-:W-:Y:S02]  /*5290*/  USEL UR5, UR15, UR8, !UP0 ;  /* 0x000000080f057287 */ /* 0x000fe4000c000000 */
[----:B------:R-:W-:Y:S02]  /*52a0*/  UIMAD UR8, UR39, UR7, URZ ;  /* 0x00000007270872a4 */ /* 0x000fe4000f8e02ff */
[----:B------:R-:W-:Y:S03]  /*52b0*/  UISETP.GE.AND UP0, UPT, UR6, UR4, UPT ;  /* 0x000000040600728c */ /* 0x000fe6000bf06270 */
[----:B------:R-:W-:Y:S01]  /*52c0*/  UMOV UR4, UR11 ;  /* 0x0000000b00047c82 */ /* 0x000fe20008000000 */
[----:B------:R-:W-:Y:S02]  /*52d0*/  UISETP.GE.OR UP0, UPT, UR5, UR8, UP0 ;  /* 0x000000080500728c */ /* 0x000fe40008706670 */
[----:B------:R-:W-:Y:S02]  /*52e0*/  USHF.R.U32.HI UR4, URZ, UR23, UR4 ;  /* 0x00000017ff047299 */ /* 0x000fe40008011604 */
[----:B------:R-:W-:Y:S02]  /*52f0*/  UIMAD.WIDE.U32 UR8, UR5, UR22, URZ ;  /* 0x00000016050872a5 */ /* 0x000fe4000f8e00ff */
[----:B------:R-:W-:Y:S04]  /*5300*/  USEL UR10, UR6, UR4, !UP1 ;  /* 0x00000004060a7287 */ /* 0x000fe8000c800000 */
[----:B------:R-:W-:Y:S01]  /*5310*/  UIADD3 UR11, UPT, UPT, -UR10, URZ, URZ ;  /* 0x000000ff0a0b7290 */ /* 0x000fe2000fffe1ff */
[----:B------:R-:W-:Y:S02]  /*5320*/  @!UP0 UMOV UR4, UR9 ;  /* 0x0000000900048c82 */ /* 0x000fe40008000000 */
[----:B------:R-:W-:Y:S02]  /*5330*/  @!UP0 USHF.R.U32.HI UR4, URZ, UR23, UR4 ;  /* 0x00000017ff048299 */ /* 0x000fe40008011604 */
[----:B------:R-:W-:Y:S02]  /*5340*/  UIMAD UR8, UR39, UR11, UR6 ;  /* 0x0000000b270872a4 */ /* 0x000fe4000f8e0206 */
[----:B------:R-:W-:Y:S02]  /*5350*/  @!UP0 USEL UR4, UR5, UR4, !UP1 ;  /* 0x0000000405048287 */ /* 0x000fe4000c800000 */
[----:B------:R-:W-:Y:S02]  /*5360*/  UISETP.NE.AND UP1, UPT, UR21, URZ, UPT ;  /* 0x000000ff1500728c */ /* 0x000fe4000bf25270 */
[----:B------:R-:W-:Y:S02]  /*5370*/  @!UP0 UIMAD UR8, UR7, UR8, UR4 ;  /* 0x00000008070882a4 */ /* 0x000fe4000f8e0204 */
[----:B------:R-:W-:Y:S02]  /*5380*/  @!UP0 UIADD3 UR9, UPT, UPT, UR10, -UR4, URZ ;  /* 0x800000040a098290 */ /* 0x000fe4000fffe0ff */
[----:B------:R-:W-:Y:S02]  /*5390*/  UIADD3 UR4, UPT, UPT, -UR5, URZ, URZ ;  /* 0x000000ff05047290 */ /* 0x000fe4000fffe1ff */
[----:B------:R-:W-:Y:S02]  /*53a0*/  UIADD3 UR7, UPT, UPT, -UR6, URZ, URZ ;  /* 0x000000ff06077290 */ /* 0x000fe4000fffe1ff */
[----:B------:R-:W-:Y:S02]  /*53b0*/  @!UP0 UIMAD UR6, UR9, UR39, UR5 ;  /* 0x00000027090682a4 */ /* 0x000fe4000f8e0205 */
[----:B------:R-:W-:Y:S02]  /*53c0*/  UIMAD UR15, UR30, UR4, UR15 ;  /* 0x000000041e0f72a4 */ /* 0x000fe4000f8e020f */
[----:B------:R-:W-:Y:S01]  /*53d0*/  UIMAD UR4, UR46, UR7, UR14 ;  /* 0x000000072e0472a4 */ /* 0x000fe2000f8e020e */
[----:B------:R-:W-:Y:S02]  /*53e0*/  @!UP0 UMOV UR5, UR8 ;  /* 0x0000000800058c82 */ /* 0x000fe40008000000 */
[----:B------:R-:W-:Y:S02]  /*53f0*/  UIMAD UR15, UR5, UR30, UR15 ;  /* 0x0000001e050f72a4 */ /* 0x000fe4000f8e020f */
[----:B------:R-:W-:Y:S11]  /*5400*/  UIMAD UR14, UR6, UR46, UR4 ;  /* 0x0000002e060e72a4 */ /* 0x000ff6000f8e0204 */
[----:B------:R-:W-:Y:S01]  /*5410*/  @!UPT UIADD3 URZ, UPT, UPT, URZ, URZ, URZ ;  /* 0x000000fffffff290 */ /* 0x000fe2000fffe0ff */
.L_x_86:
[----:B------:R-:W1:Y:S01]  /*5420*/  @!UP4 LDCU.128 UR8, c[0x0][0xb10] ;  /* 0x00016200ff08c7ac */ /* 0x000e620008000c00 */
[----:B------:R-:W-:Y:S04]  /*5430*/  MOV R0, UR20 ;  /* 0x0000001400007c02 */ /* 0x000fe80008000f00 */
[----:B------:R-:W-:Y:S01]  /*5440*/  IABS R0, R0 ;  /* 0x0000000000007213 */ /* 0x000fe20000000000 */
[----:B------:R-:W2:Y:S01]  /*5450*/  @!UP4 LDCU UR5, c[0x0][0xb0c] ;  /* 0x00016180ff05c7ac */ /* 0x000ea20008000800 */
[----:B------:R-:W3:Y:S01]  /*5460*/  @!UP4 LDCU UR4, c[0x0][0xb20] ;  /* 0x00016400ff04c7ac */ /* 0x000ee20008000800 */
[----:B-1----:R-:W-:Y:S04]  /*5470*/  UIMAD.WIDE.U32 UR6, UR15, UR8, URZ ;  /* 0x000000080f0672a5 */ /* 0x002fe8000f8e00ff */
[----:B------:R-:W-:Y:S02]  /*5480*/  @!UP4 USHF.R.U32.HI UR7, URZ, UR9, UR7 ;  /* 0x00000009ff07c299 */ /* 0x000fe40008011607 */
[----:B------:R-:W-:Y:S02]  /*5490*/  UIMAD.WIDE.U32 UR8, UR14, UR11, URZ ;  /* 0x0000000b0e0872a5 */ /* 0x000fe4000f8e00ff */
[----:B--2---:R-:W-:Y:S04]  /*54a0*/  @!UP4 UISETP.NE.AND UP0, UPT, UR5, 0x1, UPT ;  /* 0x000000010500c88c */ /* 0x004fe8000bf05270 */
[----:B------:R-:W-:Y:S02]  /*54b0*/  @!UP4 USEL UR7, UR15, UR7, !UP0 ;  /* 0x000000070f07c287 */ /* 0x000fe4000c000000 */
[----:B------:R-:W-:Y:S01]  /*54c0*/  @!UP4 UISETP.NE.AND UP0, UPT, UR10, 0x1, UPT ;  /* 0x000000010a00c88c */ /* 0x000fe2000bf05270 */
[----:B------:R-:W-:Y:S02]  /*54d0*/  @!UP4 UMOV UR6, UR9 ;  /* 0x000000090006cc82 */ /* 0x000fe40008000000 */
[----:B---3--:R-:W-:Y:S04]  /*54e0*/  @!UP4 USHF.R.U32.HI UR6, URZ, UR4, UR6 ;  /* 0x00000004ff06c299 */ /* 0x008fe80008011606 */
[----:B------:R-:W-:Y:S04]  /*54f0*/  @!UP4 USEL UR6, UR14, UR6, !UP0 ;  /* 0x000000060e06c287 */ /* 0x000fe8000c000000 */
[----:B------:R-:W-:Y:S02]  /*5500*/  @!UP4 UIADD3 UR4, UPT, UPT, -UR7, UR6, URZ ;  /* 0x000000060704c290 */ /* 0x000fe4000fffe1ff */
[----:B------:R-:W-:Y:S02]  /*5510*/  @!UP4 UIADD3 UR6, UPT, UPT, UR7, -UR6, URZ ;  /* 0x800000060706c290 */ /* 0x000fe4000fffe0ff */
[----:B------:R-:W-:Y:S02]  /*5520*/  @!UP4 UIMAD UR15, UR4, UR5, UR15 ;  /* 0x00000005040fc2a4 */ /* 0x000fe4000f8e020f */
[----:B------:R-:W-:Y:S01]  /*5530*/  @!UP4 UIMAD UR14, UR6, UR10, UR14 ;  /* 0x0000000a060ec2a4 */ /* 0x000fe2000f8e020e */
[----:B------:R-:W-:Y:S11]  /*5540*/  BRA.U UP2, `(.L_x_87) ;  /* 0x0000000102107547 */ /* 0x000ff6000b800000 */
[----:B------:R-:W-:Y:S04]  /*5550*/  MOV R8, UR61 ;  /* 0x0000003d00087c02 */ /* 0x000fe80008000f00 */
[----:B------:R-:W-:Y:S04]  /*5560*/  SHF.L.U32 R8, R8, 0x1f, RZ ;  /* 0x0000001f08087819 */ /* 0x000fe800000006ff */
[----:B------:R-:W1:Y:S02]  /*5570*/  SYNCS.PHASECHK.TRANS64.TRYWAIT P1, [UR31+0xd8], R8 ;  /* 0x0000d808ff0075a7 */ /* 0x000e64000802111f */
[----:B-1----:R-:W-:Y:S05]  /*5580*/  @!P1 BRA `(.L_x_88) ;  /* 0x0000005000449947 */ /* 0x002fea0003800000 */
.L_x_87:
[----:B------:R-:W-:Y:S01]  /*5590*/  UISETP.NE.AND UP2, UPT, UR41, URZ, UPT ;  /* 0x000000ff2900728c */ /* 0x000fe2000bf45270 */
[----:B------:R-:W-:Y:S01]  /*55a0*/  R2UR UR4, R0 ;  /* 0x00000000000472ca */ /* 0x000fe200000e0000 */
[----:B------:R-:W-:Y:S01]  /*55b0*/  USHF.L.U32 UR35, UR26, 0x7, URZ ;  /* 0x000000071a237899 */ /* 0x000fe200080006ff */
[----:B-1----:R-:W-:Y:S05]  /*55c0*/  IMAD.U32 R8, RZ, RZ, UR41 ;  /* 0x00000029ff087e24 */ /* 0x002fea000f8e00ff */
[----:B------:R-:W-:Y:S04]  /*55d0*/  IABS R8, R8 ;  /* 0x0000000800087213 */ /* 0x000fe80000000000 */
[----:B------:R-:W1:Y:S02]  /*55e0*/  I2F.RP R12, R8 ;  /* 0x00000008000c7306 */ /* 0x000e640000209400 */
[----:B------:R-:W-:Y:S07]  /*55f0*/  UIMAD.WIDE.U32 UR6, UR51, UR4, URZ ;  /* 0x00000004330672a5 */ /* 0x000fee000f8e00ff */
[----:B------:R-:W-:Y:S02]  /*5600*/  UMOV UR36, UR7 ;  /* 0x0000000700247c82 */ /* 0x000fe40008000000 */
[----:B------:R-:W-:Y:S04]  /*5610*/  UIMAD UR4, UR36, UR55, UR4 ;  /* 0x00000037240472a4 */ /* 0x000fe8000f8e0204 */
[----:B------:R-:W-:Y:S01]  /*5620*/  UISETP.GT.U32.AND UP0, UPT, UR38, UR4, UPT ;  /* 0x000000042600728c */ /* 0x000fe2000bf04070 */
[----:B-1----:R-:W1:Y:S10]  /*5630*/  MUFU.RCP R12, R12 ;  /* 0x0000000c000c7308 */ /* 0x002e740000001000 */
[----:B------:R-:W-:Y:S02]  /*5640*/  @!UP0 UIADD3 UR4, UPT, UPT, UR4, -UR38, URZ ;  /* 0x8000002604048290 */ /* 0x000fe4000fffe0ff */
[----:B------:R-:W-:Y:S02]  /*5650*/  @!UP0 UIADD3 UR36, UPT, UPT, UR36, 0x1, URZ ;  /* 0x0000000124248890 */ /* 0x000fe4000fffe0ff */
[----:B------:R-:W-:Y:S02]  /*5660*/  UISETP.GE.U32.AND UP0, UPT, UR4, UR38, UPT ;  /* 0x000000260400728c */ /* 0x000fe4000bf06070 */
[----:B------:R-:W-:Y:S01]  /*5670*/  ULOP3.LUT UR4, UR20, UR40, URZ, 0x3c, !UPT ;  /* 0x0000002814047292 */ /* 0x000fe2000f8e3cff */
[----:B-1----:R-:W-:Y:S04]  /*5680*/  VIADD R12, R12, 0xffffffe ;  /* 0x0ffffffe0c0c7836 */ /* 0x002fe80000000000 */
[----:B------:R-:W1:Y:S04]  /*5690*/  F2I.FTZ.U32.TRUNC.NTZ R13, R12 ;  /* 0x0000000c000d7305 */ /* 0x000e68000021f000 */
[----:B------:R-:W-:Y:S02]  /*56a0*/  @UP0 UIADD3 UR36, UPT, UPT, UR36, 0x1, URZ ;  /* 0x0000000124240890 */ /* 0x000fe4000fffe0ff */
[----:B------:R-:W-:Y:S01]  /*56b0*/  UISETP.GE.AND UP0, UPT, UR4, URZ, UPT ;  /* 0x000000ff0400728c */ /* 0x000fe2000bf06270 */
[--C-:B-1----:R-:W-:Y:S10]  /*56c0*/  IMAD.MOV R3, RZ, RZ, -R13.reuse ;  /* 0x000000ffff037224 */ /* 0x102ff400078e0a0d */
[----:B------:R-:W-:Y:S01]  /*56d0*/  @!UP0 UIADD3 UR36, UPT, UPT, -UR36, URZ, URZ ;  /* 0x000000ff24248290 */ /* 0x000fe2000fffe1ff */
[----:B------:R-:W-:Y:S01]  /*56e0*/  IMAD.MOV.U32 R12, RZ, RZ, RZ ;  /* 0x000000ffff0c7224 */ /* 0x000fe200078e00ff */
[----:B------:R-:W-:Y:S01]  /*56f0*/  @!UP6 ULOP3.LUT UR36, URZ, UR40, URZ, 0x33, !UPT ;  /* 0x00000028ff24e292 */ /* 0x000fe2000f8e33ff */
[----:B------:R-:W-:Y:S03]  /*5700*/  IMAD R3, R3, R8, RZ ;  /* 0x0000000803037224 */ /* 0x000fe600078e02ff */
[----:B------:R-:W-:Y:S01]  /*5710*/  ULOP3.LUT UR4, UR36, UR41, URZ, 0x3c, !UPT ;  /* 0x0000002924047292 */ /* 0x000fe2000f8e3cff */
[----:B------:R-:W-:Y:S01]  /*5720*/  IMAD.HI.U32 R13, R13, R3, R12 ;  /* 0x000000030d0d7227 */ /* 0x000fe200078e000c */
[----:B------:R-:W-:Y:S02]  /*5730*/  MOV R0, UR36 ;  /* 0x0000002400007c02 */ /* 0x000fe40008000f00 */
[----:B------:R-:W-:Y:S02]  /*5740*/  UISETP.GE.AND UP0, UPT, UR4, URZ, UPT ;  /* 0x000000ff0400728c */ /* 0x000fe4000bf06270 */
[----:B------:R-:W-:Y:S01]  /*5750*/  IABS R0, R0 ;  /* 0x0000000000007213 */ /* 0x000fe20000000000 */
[----:B------:R-:W-:Y:S04]  /*5760*/  UIADD3 UR4, UPT, UPT, -UR36, URZ, URZ ;  /* 0x000000ff24047290 */ /* 0x000fe8000fffe1ff */
[----:B------:R-:W-:Y:S01]  /*5770*/  IMAD.HI.U32 R13, R13, R0, RZ ;  /* 0x000000000d0d7227 */ /* 0x000fe200078e00ff */
[----:B------:R-:W-:Y:S03]  /*5780*/  UIMAD UR4, UR40, UR4, UR20 ;  /* 0x00000004280472a4 */ /* 0x000fe6000f8e0214 */
[----:B------:R-:W-:Y:S01]  /*5790*/  IMAD.MOV R3, RZ, RZ, -R13 ;  /* 0x000000ffff037224 */ /* 0x000fe200078e0a0d */
[----:B------:R-:W-:Y:S03]  /*57a0*/  USHF.L.U32 UR34, UR4, 0x6, URZ ;  /* 0x0000000604227899 */ /* 0x000fe600080006ff */
[C---:B------:R-:W-:Y:S05]  /*57b0*/  IMAD R0, R8.reuse, R3, R0 ;  /* 0x0000000308007224 */ /* 0x040fea00078e0200 */
[----:B------:R-:W-:Y:S11]  /*57c0*/  ISETP.GT.U32.AND P1, PT, R8, R0, PT ;  /* 0x000000000800720c */ /* 0x000ff60003f24070 */
[----:B------:R-:W-:Y:S02]  /*57d0*/  @!UPT UIADD3 URZ, UPT, UPT, URZ, URZ, URZ ;  /* 0x000000fffffff290 */ /* 0x000fe4000fffe0ff */
[-C--:B------:R-:W-:Y:S01]  /*57e0*/  @!P1 IADD3 R0, PT, PT, R0, -R8.reuse, RZ ;  /* 0x8000000800009210 */ /* 0x080fe20007ffe0ff */
[----:B------:R-:W-:Y:S01]  /*57f0*/  @!P1 VIADD R13, R13, 0x1 ;  /* 0x000000010d0d9836 */ /* 0x000fe20000000000 */
[----:B------:R-:W-:Y:S02]  /*5800*/  ISETP.NE.U32.AND P1, PT, RZ, UR42, PT ;  /* 0x0000002aff007c0c */ /* 0x000fe4000bf25070 */
[----:B------:R-:W-:Y:S02]  /*5810*/  ISETP.GE.U32.AND P2, PT, R0, R8, PT ;  /* 0x000000080000720c */ /* 0x000fe40003f46070 */
[----:B------:R-:W-:Y:S02]  /*5820*/  ISETP.NE.AND.EX P1, PT, RZ, UR43, PT, P1 ;  /* 0x0000002bff007c0c */ /* 0x000fe4000bf25310 */
[----:B------:R-:W-:Y:S09]  /*5830*/  SHF.L.U32 R8, R10, 0x1f, RZ ;  /* 0x0000001f0a087819 */ /* 0x000ff200000006ff */
[----:B------:R-:W-:Y:S04]  /*5840*/  @P2 IADD3 R13, PT, PT, R13, 0x1, RZ ;  /* 0x000000010d0d2810 */ /* 0x000fe80007ffe0ff */
[----:B------:R-:W-:Y:S11]  /*5850*/  R2UR UR37, R13 ;  /* 0x000000000d2572ca */ /* 0x000ff600000e0000 */
[----:B------:R-:W-:Y:S02]  /*5860*/  @!UPT UIADD3 URZ, UPT, UPT, URZ, URZ, URZ ;  /* 0x000000fffffff290 */ /* 0x000fe4000fffe0ff */
[----:B------:R-:W-:Y:S02]  /*5870*/  @!UP0 UIADD3 UR37, UPT, UPT, -UR37, URZ, URZ ;  /* 0x000000ff25258290 */ /* 0x000fe4000fffe1ff */
[----:B------:R-:W-:Y:S04]  /*5880*/  @!UP2 ULOP3.LUT UR37, URZ, UR41, URZ, 0x33, !UPT ;  /* 0x00000029ff25a292 */ /* 0x000fe8000f8e33ff */
[----:B------:R-:W-:Y:S04]  /*5890*/  UIADD3 UR5, UPT, UPT, -UR37, URZ, URZ ;  /* 0x000000ff25057290 */ /* 0x000fe8000fffe1ff */
[----:B------:R-:W-:Y:S01]  /*58a0*/  UIMAD UR36, UR41, UR5, UR36 ;  /* 0x00000005292472a4 */ /* 0x000fe2000f8e0224 */
[----:B------:R-:W-:Y:S11]  /*58b0*/  BRA.U !UP5, `(.L_x_89) ;  /* 0x000000010d387547 */ /* 0x000ff6000b800000 */
[----:B------:R-:W-:Y:S01]  /*58c0*/  UISETP.NE.AND UP1, UPT, UR60, URZ, UPT ;  /* 0x000000ff3c00728c */ /* 0x000fe2000bf25270 */
[----:B------:R-:W-:Y:S01]  /*58d0*/  HFMA2 R0, -RZ, RZ, 0, 5.9604644775390625e-08 ;  /* 0x00000001ff007431 */ /* 0x000fe200000001ff */
[----:B------:R-:W1:Y:S01]  /*58e0*/  LDCU.64 UR8, c[0x0][0x358] ;  /* 0x00006b00ff0877ac */ /* 0x000e620008000a00 */
[----:B------:R-:W-:Y:S03]  /*58f0*/  IMAD.MOV.U32 R59, RZ, RZ, 0x1 ;  /* 0x00000001ff3b7424 */ /* 0x000fe600078e00ff */
[----:B------:R-:W-:Y:S05]  /*5900*/  PLOP3.LUT P2, PT, PT, PT, UP1, 0x80, 0x8 ;  /* 0x000000000008781c */ /* 0x000fea0003f4f018 */
[----:B------:R-:W2:Y:S01]  /*5910*/  @UP1 LDCU.64 UR4, c[0x0][0x888] ;  /* 0x00011100ff0417ac */ /* 0x000ea20008000a00 */
[----:B------:R-:W-:Y:S07]  /*5920*/  @UP1 UIMAD UR6, UR50, UR42, URZ ;  /* 0x0000002a320612a4 */ /* 0x000fee000f8e02ff */
[----:B------:R-:W-:Y:S01]  /*5930*/  @!P2 PRMT R59, R0, 0x7610, R59 ;  /* 0x00007610003ba816 */ /* 0x000fe2000000003b */
[----:B--2---:R-:W-:Y:S06]  /*5940*/  @UP1 UIMAD.WIDE UR4, UR6, 0x4, UR4 ;  /* 0x00000004060418a5 */ /* 0x004fec000f8e0204 */
[----:B------:R-:W-:Y:S01]  /*5950*/  IMAD.U32 R12, RZ, RZ, UR4 ;  /* 0x00000004ff0c7e24 */ /* 0x000fe2000f8e00ff */
[----:B------:R-:W-:Y:S04]  /*5960*/  MOV R13, UR5 ;  /* 0x00000005000d7c02 */ /* 0x000fe80008000f00 */
[----:B------:R-:W2:Y:S01]  /*5970*/  @!UP1 LDCU UR4, c[0x0][0x880] ;  /* 0x00011000ff0497ac */ /* 0x000ea20008000800 */
[----:B-1---5:R1:W5:Y:S02]  /*5980*/  @P2 LDG.E R27, desc[UR8][R12.64] ;  /* 0x000000080c1b2981 */ /* 0x022364000c1e1900 */
[----:B-12---:R-:W-:Y:S07]  /*5990*/  @!P2 IMAD.U32 R27, RZ, RZ, UR4 ;  /* 0x00000004ff1bae24 */ /* 0x006fee000f8e00ff */
.L_x_89:
[----:B-----5:R-:W-:Y:S01]  /*59a0*/  @!P1 FSETP.EQ.AND P3, PT, R27, RZ, PT ;  /* 0x000000ff1b00920b */ /* 0x020fe20003f62000 */
[----:B------:R-:W-:Y:S01]  /*59b0*/  @!UPT UIADD3 URZ, UPT, UPT, URZ, URZ, URZ ;  /* 0x000000fffffff290 */ /* 0x000fe2000fffe0ff */
[----:B------:R-:W-:Y:S11]  /*59c0*/  @!P1 BRA `(.L_x_90) ;  /* 0x0000000000149947 */ /* 0x000ff60003800000 */
[----:B------:R-:W-:Y:S02]  /*59d0*/  LOP3.LUT P1, RZ, R59, 0xff, RZ, 0xc0, !PT ;  /* 0x000000ff3bff7812 */ /* 0x000fe4000782c0ff */
[----:B------:R-:W-:Y:S04]  /*59e0*/  PLOP3.LUT P3, PT, PT, PT, UP1, 0x80, 0x8 ;  /* 0x000000000008781c */ /* 0x000fe80003f6f018 */
[----:B------:R-:W-:Y:S07]  /*59f0*/  PLOP3.LUT P3, PT, P3, PT, PT, 0x8, 0x80 ;  /* 0x000000000080781c */ /* 0x000fee0001f6e170 */
[----:B------:R-:W-:Y:S11]  /*5a00*/  @P1 FSETP.EQ.AND P3, PT, R27, RZ, PT ;  /* 0x000000ff1b00120b */ /* 0x000ff60003f62000 */
[----:B------:R-:W-:Y:S02]  /*5a10*/  @!UPT UIADD3 URZ, UPT, UPT, URZ, URZ, URZ ;  /* 0x000000fffffff290 */ /* 0x000fe4000fffe0ff */
.L_x_90:
[----:B------:R-:W1:Y:S01]  /*5a20*/  SYNCS.PHASECHK.TRANS64.TRYWAIT P1, [UR31+0xb0], R8 ;  /* 0x0000b008ff0075a7 */ /* 0x000e62000802111f */
[----:B------:R-:W-:Y:S04]  /*5a30*/  ELECT P2, URZ, PT ;  /* 0x0000000000ff782f */ /* 0x000fe80003840000 */
[----:B------:R-:W-:Y:S01]  /*5a40*/  PLOP3.LUT P2, PT, P3, P2, PT, 0xf2, 0x2f ;  /* 0x00000000002f781c */ /* 0x000fe20001f45e72 */
[----:B------:R-:W-:Y:S01]  /*5a50*/  @!UPT UIADD3 URZ, UPT, UPT, URZ, URZ, URZ ;  /* 0x000000fffffff290 */ /* 0x000fe2000fffe0ff */
[----:B-1----:R-:W-:Y:S11]  /*5a60*/  @!P1 BRA `(.L_x_91) ;  /* 0x0000004c00249947 */ /* 0x002ff60003800000 */
.L_x_187:
[----:B------:R-:W-:Y:S01]  /*5a70*/  @!P2 IADD3 R3, P1, PT, R14, 0x580, RZ ;  /* 0x000005800e03a810 */ /* 0x000fe20007f3e0ff */
[----:B------:R-:W-:Y:S01]  /*5a80*/  VOTEU.ALL UP0, P2 ;  /* 0x0000000000ff7886 */ /* 0x000fe20001000000 */
[----:B------:R-:W-:Y:S01]  /*5a90*/  UMOV UR6, 0x0 ;  /* 0x0000000000067882 */ /* 0x000fe20000000000 */
[----:B------:R-:W-:Y:S01]  /*5aa0*/  UMOV UR7, 0x10000000 ;  /* 0x1000000000077882 */ /* 0x000fe20000000000 */
[----:B------:R-:W-:Y:S01]  /*5ab0*/  @!P2 R2UR UR5, R3 ;  /* 0x000000000305a2ca */ /* 0x000fe200000e0000 */
[----:B-1----:R-:W-:Y:S01]  /*5ac0*/  @!P2 IMAD.X R0, RZ, RZ, R15, P1 ;  /* 0x000000ffff00a224 */ /* 0x002fe200008e060f */
[----:B------:R-:W-:Y:S01]  /*5ad0*/  @!UP0 UIADD3 UR32, UPT, UPT, UR31, 0x200, URZ ;  /* 0x000002001f208890 */ /* 0x000fe2000fffe0ff */
[----:B------:R-:W-:Y:S03]  /*5ae0*/  VOTEU.ALL UP0, P2 ;  /* 0x0000000000ff7886 */ /* 0x000fe60001000000 */
[----:B------:R-:W-:Y:S01]  /*5af0*/  @!P2 R2UR UR4, R0 ;  /* 0x000000000004a2ca */ /* 0x000fe200000e0000 */
[----:B------:R-:W-:Y:S06]  /*5b00*/  @!P2 IMAD.MOV.U32 R0, RZ, RZ, 0x2000 ;  /* 0x00002000ff00a424 */ /* 0x000fec00078e00ff */
[----:B------:R-:W-:Y:S06]  /*5b10*/  IMAD.U32 R12, RZ, RZ, UR5 ;  /* 0x00000005ff0c7e24 */ /* 0x000fec000f8e00ff */
[----:B------:R-:W-:Y:S01]  /*5b20*/  IMAD.U32 R13, RZ, RZ, UR4 ;  /* 0x00000004ff0d7e24 */ /* 0x000fe2000f8e00ff */
[----:B------:R-:W-:Y:S04]  /*5b30*/  @!P2 R2UR UR4, R12 ;  /* 0x000000000c04a2ca */ /* 0x000fe800000e0000 */
[----:B------:R-:W-:Y:S11]  /*5b40*/  @!P2 R2UR UR5, R13 ;  /* 0x000000000d05a2ca */ /* 0x000ff600000e0000 */
[----:B------:R-:W-:Y:S02]  /*5b50*/  @!UPT UIADD3 URZ, UPT, UPT, URZ, URZ, URZ ;  /* 0x000000fffffff290 */ /* 0x000fe4000fffe0ff */
[----:B------:R1:W-:Y:S01]  /*5b60*/  @!UP0 UTMALDG.4D [UR32], [UR4], desc[UR6] ;  /* 0x00000620040085b4 */ /* 0x0003e20008019000 */
[----:B------:R1:W-:Y:S01]  /*5b70*/  @!P2 SYNCS.ARRIVE.TRANS64.RED.A0TR RZ, [UR31+0x90], R0 ;  /* 0x00009000ffffa9a7 */ /* 0x0003e2000830041f */
[----:B------:R-:W-:Y:S01]  /*5b80*/  SYNCS.ARRIVE.TRANS64.RED.A1T0 RZ, [UR59], RZ ;  /* 0x000000ffffff79a7 */ /* 0x000fe2000810043b */
[----:B------:R-:W2:Y:S02]  /*5b90*/  SYNCS.PHASECHK.TRANS64.TRYWAIT P1, [UR31+0xb8], R8 ;  /* 0x0000b808ff0075a7 */ /* 0x000ea4000802111f */
[----:B-12---:R-:W-:Y:S05]  /*5ba0*/  @!P1 BRA `(.L_x_92) ;  /* 0x0000004800ec9947 */ /* 0x006fea0003800000 */
.L_x_189:
[----:B------:R-:W-:Y:S01]  /*5bb0*/  @!P2 IADD3 R3, P1, PT, R14, 0x580, RZ ;  /* 0x000005800e03a810 */ /* 0x000fe20007f3e0ff */
[----:B------:R-:W-:Y:S01]  /*5bc0*/  VOTEU.ALL UP0, P2 ;  /* 0x0000000000ff7886 */ /* 0x000fe20001000000 */
[----:B------:R-:W-:Y:S01]  /*5bd0*/  UMOV UR6, 0x0 ;  /* 0x0000000000067882 */ /* 0x000fe20000000000 */
[----:B------:R-:W-:Y:S01]  /*5be0*/  UMOV UR7, 0x10000000 ;  /* 0x1000000000077882 */ /* 0x000fe20000000000 */
[----:B------:R-:W-:Y:S01]  /*5bf0*/  @!P2 R2UR UR5, R3 ;  /* 0x000000000305a2ca */ /* 0x000fe200000e0000 */
[----:B-1----:R-:W-:Y:S01]  /*5c00*/  @!P2 IMAD.X R0, RZ, RZ, R15, P1 ;  /* 0x000000ffff00a224 */ /* 0x002fe200008e060f */
[----:B------:R-:W-:Y:S02]  /*5c10*/  @!UP0 UIADD3 UR26, UPT, UPT, UR34, 0x10, URZ ;  /* 0x00000010221a8890 */ /* 0x000fe4000fffe0ff */
[----:B------:R-:W-:Y:S02]  /*5c20*/  @!UP0 UIADD3 UR24, UPT, UPT, UR31, 0x2200, URZ ;  /* 0x000022001f188890 */ /* 0x000fe4000fffe0ff */
[----:B------:R-:W-:Y:S01]  /*5c30*/  @!P2 R2UR UR4, R0 ;  /* 0x000000000004a2ca */ /* 0x000fe200000e0000 */
[----:B------:R-:W-:Y:S01]  /*5c40*/  VOTEU.ALL UP0, P2 ;  /* 0x0000000000ff7886 */ /* 0x000fe20001000000 */
[----:B------:R-:W-:Y:S01]  /*5c50*/  @!P2 IMAD.MOV.U32 R0, RZ, RZ, 0x2000 ;  /* 0x00002000ff00a424 */ /* 0x000fe200078e00ff */
[----:B------:R-:W-:Y:S01]  /*5c60*/  UMOV UR27, UR35 ;  /* 0x00000023001b7c82 */ /* 0x000fe20008000000 */
[----:B------:R-:W-:Y:S01]  /*5c70*/  UMOV UR28, UR36 ;  /* 0x00000024001c7c82 */ /* 0x000fe20008000000 */
[----:B------:R-:W-:Y:S02]  /*5c80*/  UMOV UR29, UR37 ;  /* 0x00000025001d7c82 */ /* 0x000fe40008000000 */
        /* <DEDUP_REMOVED lines=10> */
.L_x_191:
[----:B------:R-:W-:Y:S01]  /*5d30*/  @!P2 IADD3 R3, P1, PT, R14, 0x580, RZ ;  /* 0x000005800e03a810 */ /* 0x000fe20007f3e0ff */
[----:B------:R-:W-:Y:S01]  /*5d40*/  VOTEU.ALL UP0, P2 ;  /* 0x0000000000ff7886 */ /* 0x000fe20001000000 */
[----:B------:R-:W-:Y:S01]  /*5d50*/  UMOV UR6, 0x0 ;  /* 0x0000000000067882 */ /* 0x000fe20000000000 */
[----:B------:R-:W-:Y:S01]  /*5d60*/  UMOV UR7, 0x10000000 ;  /* 0x1000000000077882 */ /* 0x000fe20000000000 */
[----:B------:R-:W-:Y:S01]  /*5d70*/  @!P2 R2UR UR5, R3 ;  /* 0x000000000305a2ca */ /* 0x000fe200000e0000 */
[----:B-1----:R-:W-:Y:S01]  /*5d80*/  @!P2 IMAD.X R0, RZ, RZ, R15, P1 ;  /* 0x000000ffff00a224 */ /* 0x002fe200008e060f */
[----:B------:R-:W-:Y:S01]  /*5d90*/  @!UP0 UIADD3 UR18, UPT, UPT, UR34, 0x20, URZ ;  /* 0x0000002022128890 */ /* 0x000fe2000fffe0ff */
[----:B------:R-:W-:Y:S01]  /*5da0*/  @P0 SHF.R.U32.HI R4, RZ, 0x10, R5 ;  /* 0x00000010ff040819 */ /* 0x000fe20000011605 */
[----:B------:R-:W-:Y:S02]  /*5db0*/  @!UP0 UIADD3 UR16, UPT, UPT, UR31, 0x4200, URZ ;  /* 0x000042001f108890 */ /* 0x000fe4000fffe0ff */
[----:B------:R-:W-:Y:S01]  /*5dc0*/  @!P2 R2UR UR4, R0 ;  /* 0x000000000004a2ca */ /* 0x000fe200000e0000 */
[----:B------:R-:W-:Y:S01]  /*5dd0*/  VOTEU.ALL UP0, P2 ;  /* 0x0000000000ff7886 */ /* 0x000fe20001000000 */
[----:B------:R-:W-:Y:S01]  /*5de0*/  @!P2 IMAD.MOV.U32 R0, RZ, RZ, 0x2000 ;  /* 0x00002000ff00a424 */ /* 0x000fe200078e00ff */
[----:B------:R-:W-:Y:S01]  /*5df0*/  UMOV UR19, UR35 ;  /* 0x0000002300137c82 */ /* 0x000fe20008000000 */
[----:B------:R-:W-:Y:S01]  /*5e00*/  UMOV UR20, UR36 ;  /* 0x0000002400147c82 */ /* 0x000fe20008000000 */
[----:B------:R-:W-:Y:S01]  /*5e10*/  UMOV UR21, UR37 ;  /* 0x0000002500157c82 */ /* 0x000fe20008000000 */
[----:B------:R-:W-:Y:S01]  /*5e20*/  @P0 R2UR UR50, R4 ;  /* 0x00000000043202ca */ /* 0x000fe200000e0000 */
        /* <DEDUP_REMOVED lines=10> */
.L_x_193:
[----:B------:R-:W-:Y:S01]  /*5ed0*/  @!P2 IADD3 R3, P0, PT, R14, 0x580, RZ ;  /* 0x000005800e03a810 */ /* 0x000fe20007f1e0ff */
[----:B------:R-:W-:Y:S01]  /*5ee0*/  VOTEU.ALL UP0, P2 ;  /* 0x0000000000ff7886 */ /* 0x000fe20001000000 */
[----:B------:R-:W-:Y:S01]  /*5ef0*/  UMOV UR6, 0x0 ;  /* 0x0000000000067882 */ /* 0x000fe20000000000 */
[----:B------:R-:W-:Y:S01]  /*5f00*/  UMOV UR7, 0x10000000 ;  /* 0x1000000000077882 */ /* 0x000fe20000000000 */
[----:B------:R-:W-:Y:S01]  /*5f10*/  @!P2 R2UR UR5, R3 ;  /* 0x000000000305a2ca */ /* 0x000fe200000e0000 */
[----:B-1----:R-:W-:Y:S01]  /*5f20*/  @!P2 IMAD.X R0, RZ, RZ, R15, P0 ;  /* 0x000000ffff00a224 */ /* 0x002fe200000e060f */
[----:B------:R-:W-:Y:S01]  /*5f30*/  @!UP0 UIADD3 UR10, UPT, UPT, UR34, 0x30, URZ ;  /* 0x00000030220a8890 */ /* 0x000fe2000fffe0ff */
[----:B------:R-:W-:Y:S01]  /*5f40*/  R2UR UR18, R63 ;  /* 0x000000003f1272ca */ /* 0x000fe200000e0000 */
[----:B------:R-:W-:Y:S01]  /*5f50*/  @!UP0 UIADD3 UR8, UPT, UPT, UR31, 0x6200, URZ ;  /* 0x000062001f088890 */ /* 0x000fe2000fffe0ff */
[----:B------:R-:W-:Y:S01]  /*5f60*/  R2UR UR16, R64 ;  /* 0x00000000401072ca */ /* 0x000fe200000e0000 */
[----:B------:R-:W-:Y:S01]  /*5f70*/  @!UP0 UIADD3 UR9, UPT, UPT, UR31, 0xa8, URZ ;  /* 0x000000a81f098890 */ /* 0x000fe2000fffe0ff */
[----:B------:R-:W-:Y:S01]  /*5f80*/  @!P2 R2UR UR4, R0 ;  /* 0x000000000004a2ca */ /* 0x000fe200000e0000 */
[----:B------:R-:W-:Y:S01]  /*5f90*/  VOTEU.ALL UP0, P2 ;  /* 0x0000000000ff7886 */ /* 0x000fe20001000000 */
[----:B------:R-:W-:Y:S01]  /*5fa0*/  UMOV UR11, UR35 ;  /* 0x00000023000b7c82 */ /* 0x000fe20008000000 */
[----:B------:R-:W-:Y:S01]  /*5fb0*/  UMOV UR12, UR36 ;  /* 0x00000024000c7c82 */ /* 0x000fe20008000000 */
[----:B------:R-:W-:Y:S01]  /*5fc0*/  UMOV UR13, UR37 ;  /* 0x00000025000d7c82 */ /* 0x000fe20008000000 */
[----:B------:R-:W-:Y:S01]  /*5fd0*/  LOP3.LUT R10, R10, 0x1, RZ, 0x3c, !PT ;  /* 0x000000010a0a7812 */ /* 0x000fe200078e3cff */
[----:B------:R-:W-:Y:S01]  /*5fe0*/  IMAD.U32 R4, RZ, RZ, UR5 ;  /* 0x00000005ff047e24 */ /* 0x000fe2000f8e00ff */
[----:B------:R-:W-:Y:S01]  /*5ff0*/  LOP3.LUT R9, R9, 0x1, RZ, 0x3c, !PT ;  /* 0x0000000109097812 */ /* 0x000fe200078e3cff */
[----:B------:R-:W-:Y:S02]  /*6000*/  UPLOP3.LUT UP2, UPT, UPT, UPT, UPT, 0x80, 0x8 ;  /* 0x000000000008789c */ /* 0x000fe40003f4f070 */
[----:B------:R-:W-:Y:S02]  /*6010*/  UIADD3 UR20, UPT, UPT, UR14, UR18, URZ ;  /* 0x000000120e147290 */ /* 0x000fe4000fffe0ff */
[----:B------:R-:W-:Y:S01]  /*6020*/  UIADD3 UR26, UPT, UPT, UR15, UR16, URZ ;  /* 0x000000100f1a7290 */ /* 0x000fe2000fffe0ff */
[----:B------:R-:W-:Y:S01]  /*6030*/  IMAD.U32 R5, RZ, RZ, UR4 ;  /* 0x00000004ff057e24 */ /* 0x000fe2000f8e00ff */
[----:B------:R-:W-:Y:S04]  /*6040*/  @!P2 R2UR UR4, R4 ;  /* 0x000000000404a2ca */ /* 0x000fe800000e0000 */
[----:B------:R-:W-:Y:S11]  /*6050*/  @!P2 R2UR UR5, R5 ;  /* 0x000000000505a2ca */ /* 0x000ff600000e0000 */
[----:B------:R-:W-:Y:S02]  /*6060*/  @!UPT UIADD3 URZ, UPT, UPT, URZ, URZ, URZ ;  /* 0x000000fffffff290 */ /* 0x000fe4000fffe0ff */
[----:B------:R1:W-:Y:S01]  /*6070*/  @!UP0 UTMALDG.4D [UR8], [UR4], desc[UR6] ;  /* 0x00000608040085b4 */ /* 0x0003e20008019000 */
[----:B------:R1:W-:Y:S01]  /*6080*/  @!P2 SYNCS.ARRIVE.TRANS64.RED.A0TR RZ, [UR31+0xa8], R2 ;  /* 0x0000a802ffffa9a7 */ /* 0x0003e2000830041f */
[----:B------:R-:W-:Y:S01]  /*6090*/  SYNCS.ARRIVE.TRANS64.RED.A1T0 RZ, [UR56], RZ ;  /* 0x000000ffffff79a7 */ /* 0x000fe20008100438 */
[----:B------:R-:W-:Y:S05]  /*60a0*/  BRA.U UP3, `(.L_x_95) ;  /* 0xffffffed03bc7547 */ /* 0x000fea000b83ffff */
[----:B-1----:R-:W-:-:S04]  /*60b0*/  SHF.L.U32 R2, R10, 0x1f, RZ ;  /* 0x0000001f0a027819 */ /* 0x002fc800000006ff */
[----:B------:R-:W1:Y:S02]  /*60c0*/  SYNCS.PHASECHK.TRANS64.TRYWAIT P0, [UR31+0xb0], R2 ;  /* 0x0000b002ff0075a7 */ /* 0x000e64000800111f */
[----:B-1----:R-:W-:Y:S05]  /*60d0*/  @!P0 BRA `(.L_x_96) ;  /* 0x0000004400e88947 */ /* 0x002fea0003800000 */
.L_x_195:
[----:B------:R-:W2:Y:S02]  /*60e0*/  SYNCS.PHASECHK.TRANS64.TRYWAIT P0, [UR31+0xb8], R2 ;  /* 0x0000b802ff0075a7 */ /* 0x000ea4000800111f */
[----:B--2---:R-:W-:Y:S05]  /*60f0*/  @!P0 BRA `(.L_x_97) ;  /* 0x0000004400f88947 */ /* 0x004fea0003800000 */
.L_x_197:
[----:B------:R-:W2:Y:S02]  /*6100*/  SYNCS.PHASECHK.TRANS64.TRYWAIT P0, [UR31+0xc0], R2 ;  /* 0x0000c002ff0075a7 */ /* 0x000ea4000800111f */
[----:B--2---:R-:W-:Y:S05]  /*6110*/  @!P0 BRA `(.L_x_98) ;  /* 0x0000004800088947 */ /* 0x004fea0003800000 */
.L_x_199:
[----:B-1----:R-:W-:-:S07]  /*6120*/  MOV R0, UR31 ;  /* 0x0000001f00007c02 */ /* 0x002fce0008000f00 */
.L_x_99:
[----:B-1----:R-:W-:-:S04]  /*6130*/  SHF.L.U32 R2, R10, 0x1f, RZ ;  /* 0x0000001f0a027819 */ /* 0x002fc800000006ff */
[----:B------:R1:W2:Y:S03]  /*6140*/  SYNCS.PHASECHK.TRANS64.TRYWAIT P0, [R0+URZ+0xc8], R2 ;  /* 0x0000c802000075a7 */ /* 0x0002a600080011ff */
[----:B--2---:R-:W-:Y:S05]  /*6150*/  @!P0 NANOSLEEP.SYNCS 0x989680 ;  /* 0x009896800000895d */ /* 0x004fea0003900000 */
[----:B------:R-:W2:Y:S02]  /*6160*/  @!P0 SYNCS.PHASECHK.TRANS64 P0, [R0+URZ+0xc8], R2 ;  /* 0x0000c802000085a7 */ /* 0x000ea400080010ff */
[----:B--2---:R-:W-:Y:S05]  /*6170*/  @P0 EXIT ;  /* 0x000000000000094d */ /* 0x004fea0003800000 */
[----:B------:R-:W-:Y:S05]  /*6180*/  BRA `(.L_x_99) ;  /* 0xfffffffc00e87947 */ /* 0x000fea000383ffff */
.L_x_84:
[----:B------:R-:W-:-:S06]  /*6190*/  UISETP.GE.AND UP0, UPT, UR18, 0x4, UPT ;  /* 0x000000041200788c */ /* 0x000fcc000bf06270 */
[----:B------:R-:W-:-:S13]  /*61a0*/  PLOP3.LUT P0, PT, PT, PT, UP0, 0x80, 0x8 ;  /* 0x000000000008781c */ /* 0x000fda0003f0f008 */
[----:B-1----:R-:W-:Y:S05]  /*61b0*/  @!P0 EXIT ;  /* 0x000000000000894d */ /* 0x002fea0003800000 */
[----:B------:R-:W1:Y:S08]  /*61c0*/  S2UR UR4, SR_CgaCtaId ;  /* 0x00000000000479c3 */ /* 0x000e700000008800 */
[----:B------:R-:W-:Y:S01]  /*61d0*/  BAR.SYNC.DEFER_BLOCKING 0x6, 0xa0 ;  /* 0x0182800000007b1d */ /* 0x000fe20000010000 */
[C---:B------:R-:W-:Y:S01]  /*61e0*/  IMAD.SHL.U32 R0, R57.reuse, 0x10, RZ ;  /* 0x0000001039007824 */ /* 0x040fe200078e00ff */
[C---:B------:R-:W-:Y:S01]  /*61f0*/  LOP3.LUT R58, R57.reuse, 0x60, RZ, 0xc0, !PT ;  /* 0x00000060393a7812 */ /* 0x040fe200078ec0ff */
[C---:B------:R-:W-:Y:S01]  /*6200*/  IMAD.SHL.U32 R56, R57.reuse, 0x2, RZ ;  /* 0x0000000239387824 */ /* 0x040fe200078e00ff */
[C---:B------:R-:W-:Y:S01]  /*6210*/  LOP3.LUT R67, R57.reuse, 0x2, RZ, 0xc0, !PT ;  /* 0x0000000239437812 */ /* 0x040fe200078ec0ff */
[----:B------:R-:W-:Y:S01]  /*6220*/  IMAD.U32 R23, R57, 0x10000, RZ ;  /* 0x0001000039177824 */ /* 0x000fe200078e00ff */
[----:B------:R-:W-:-:S02]  /*6230*/  UMOV UR49, 0x400 ;  /* 0x0000040000317882 */ /* 0x000fc40000000000 */
[----:B------:R-:W2:Y:S01]  /*6240*/  LDC.64 R50, c[0x0][0x8b0] ;  /* 0x00022c00ff327b82 */ /* 0x000ea20000000a00 */
[----:B------:R-:W3:Y:S01]  /*6250*/  LDCU.64 UR6, c[0x0][0x890] ;  /* 0x00011200ff0677ac */ /* 0x000ee20008000a00 */
[----:B------:R-:W-:Y:S01]  /*6260*/  LOP3.LUT R4, R0, 0x60, RZ, 0xc0, !PT ;  /* 0x0000006000047812 */ /* 0x000fe200078ec0ff */
[----:B------:R-:W-:Y:S01]  /*6270*/  HFMA2 R53, -RZ, RZ, 0, 0 ;  /* 0x00000000ff357431 */ /* 0x000fe200000001ff */
[----:B------:R-:W-:Y:S01]  /*6280*/  LOP3.LUT R57, R57, 0x4, RZ, 0xc0, !PT ;  /* 0x0000000439397812 */ /* 0x000fe200078ec0ff */
[----:B------:R-:W-:Y:S01]  /*6290*/  USHF.R.S32.HI UR53, URZ, 0x1f, UR5 ;  /* 0x0000001fff357899 */ /* 0x000fe20008011405 */
[----:B------:R-:W-:Y:S01]  /*62a0*/  LOP3.LUT R56, R4, 0xc, R56, 0xf8, !PT ;  /* 0x0000000c04387812 */ /* 0x000fe200078ef838 */
[----:B------:R-:W-:Y:S01]  /*62b0*/  IMAD.MOV.U32 R55, RZ, RZ, 0x1 ;  /* 0x00000001ff377424 */ /* 0x000fe200078e00ff */
[----:B------:R-:W4:Y:S01]  /*62c0*/  LDC.64 R48, c[0x0][0x8a8] ;  /* 0x00022a00ff307b82 */ /* 0x000f220000000a00 */
[----:B------:R-:W-:Y:S01]  /*62d0*/  ULEA.HI UR53, UR53, UR5, URZ, 0x6 ;  /* 0x0000000535357291 */ /* 0x000fe2000f8f30ff */
[----:B------:R-:W-:Y:S01]  /*62e0*/  LOP3.LUT R56, R56, 0x790, R0, 0xf8, !PT ;  /* 0x0000079038387812 */ /* 0x000fe200078ef800 */
[----:B------:R-:W-:Y:S01]  /*62f0*/  IMAD.MOV.U32 R22, RZ, RZ, RZ ;  /* 0x000000ffff167224 */ /* 0x000fe200078e00ff */
[----:B------:R-:W-:Y:S01]  /*6300*/  LOP3.LUT R23, R23, 0x600000, RZ, 0xc0, !PT ;  /* 0x0060000017177812 */ /* 0x000fe200078ec0ff */
[----:B------:R-:W-:Y:S01]  /*6310*/  IMAD.MOV.U32 R54, RZ, RZ, RZ ;  /* 0x000000ffff367224 */ /* 0x000fe200078e00ff */
[----:B------:R-:W2:Y:S01]  /*6320*/  LDCU UR62, c[0x0][0x370] ;  /* 0x00006e00ff3e77ac */ /* 0x000ea20008000800 */
[----:B-1----:R-:W-:Y:S01]  /*6330*/  ULEA UR49, UR4, UR49, 0x18 ;  /* 0x0000003104317291 */ /* 0x002fe2000f8ec0ff */
[----:B---3--:R-:W-:Y:S01]  /*6340*/  MOV R62, UR6 ;  /* 0x00000006003e7c02 */ /* 0x008fe20008000f00 */
[----:B------:R-:W-:Y:S01]  /*6350*/  IMAD.U32 R61, RZ, RZ, UR7 ;  /* 0x00000007ff3d7e24 */ /* 0x000fe2000f8e00ff */
[----:B------:R-:W1:Y:S01]  /*6360*/  LDCU UR45, c[0x0][0xb0c] ;  /* 0x00016180ff2d77ac */ /* 0x000e620008000800 */
[----:B------:R-:W-:-:S05]  /*6370*/  UIADD3 UR4, UPT, UPT, UR49, 0x200, URZ ;  /* 0x0000020031047890 */ /* 0x000fca000fffe0ff */
[----:B------:R-:W3:Y:S01]  /*6380*/  LDS R2, [UR49+0x130] ;  /* 0x00013031ff027984 */ /* 0x000ee20008000800 */
[----:B------:R-:W1:Y:S01]  /*6390*/  LDCU UR38, c[0x0][0xb30] ;  /* 0x00016600ff2677ac */ /* 0x000e620008000800 */
[----:B------:R-:W-:Y:S01]  /*63a0*/  MOV R52, UR4 ;  /* 0x0000000400347c02 */ /* 0x000fe20008000f00 */
[----:B------:R-:W1:Y:S03]  /*63b0*/  LDCU.64 UR60, c[0x0][0x888] ;  /* 0x00011100ff3c77ac */ /* 0x000e660008000a00 */
[----:B------:R-:W-:Y:S01]  /*63c0*/  LEA R56, R56, R52, 0x2 ;  /* 0x0000003438387211 */ /* 0x000fe200078e10ff */
[----:B------:R-:W1:Y:S04]  /*63d0*/  LDCU.64 UR46, c[0x0][0xb28] ;  /* 0x00016500ff2e77ac */ /* 0x000e680008000a00 */
[--C-:B------:R-:W-:Y:S01]  /*63e0*/  IMAD R67, R67, -0x10, R56.reuse ;  /* 0xfffffff043437824 */ /* 0x100fe200078e0238 */
[----:B------:R-:W1:Y:S01]  /*63f0*/  LDCU.128 UR56, c[0x0][0xb10] ;  /* 0x00016200ff3877ac */ /* 0x000e620008000c00 */
[----:B------:R-:W-:Y:S01]  /*6400*/  IMAD R66, R57, -0x10, R56 ;  /* 0xfffffff039427824 */ /* 0x000fe200078e0238 */
[----:B------:R-:W1:Y:S01]  /*6410*/  LDCU UR55, c[0x0][0x374] ;  /* 0x00006e80ff3777ac */ /* 0x000e620008000800 */
[----:B------:R-:W-:Y:S01]  /*6420*/  USHF.R.S32.HI UR53, URZ, 0x6, UR53 ;  /* 0x00000006ff357899 */ /* 0x000fe20008011435 */
[----:B------:R-:W-:Y:S01]  /*6430*/  UMOV UR54, URZ ;  /* 0x000000ff00367c82 */ /* 0x000fe20008000000 */
[----:B------:R-:W-:Y:S01]  /*6440*/  UMOV UR51, URZ ;  /* 0x000000ff00337c82 */ /* 0x000fe20008000000 */
[C---:B---3--:R-:W-:Y:S01]  /*6450*/  VIADD R3, R2.reuse, 0x40 ;  /* 0x0000004002037836 */ /* 0x048fe20000000000 */
[----:B------:R-:W-:-:S04]  /*6460*/  LOP3.LUT R2, R2, 0xffff, RZ, 0xc0, !PT ;  /* 0x0000ffff02027812 */ /* 0x000fc800078ec0ff */
[----:B------:R-:W-:-:S05]  /*6470*/  LOP3.LUT R3, R3, 0xffff, RZ, 0xc0, !PT ;  /* 0x0000ffff03037812 */ /* 0x000fca00078ec0ff */
[----:B-12-4-:R3:W-:Y:S02]  /*6480*/  STL.64 [R1], R2 ;  /* 0x0000000201007387 */ /* 0x0167e40000100a00 */
.L_x_143:
[----:B---3--:R-:W-:Y:S04]  /*6490*/  SHF.L.U32 R2, R53, 0x1f, RZ ;  /* 0x0000001f35027819 */ /* 0x008fe800000006ff */
[----:B-1----:R-:W1:Y:S02]  /*64a0*/  SYNCS.PHASECHK.TRANS64.TRYWAIT P0, [UR49+0xe0], R2 ;  /* 0x0000e002ff0075a7 */ /* 0x002e640008001131 */
[----:B-1----:R-:W-:Y:S05]  /*64b0*/  @!P0 BRA `(.L_x_100) ;  /* 0x0000004400388947 */ /* 0x002fea0003800000 */
.L_x_201:
[----:B------:R-:W2:Y:S01]  /*64c0*/  LDS.128 R4, [UR49+0x120] ;  /* 0x00012031ff047984 */ /* 0x000ea20008000c00 */
[----:B-1----:R-:W-:Y:S01]  /*64d0*/  LEA R2, R22, UR48, 0x2 ;  /* 0x0000003016027c11 */ /* 0x002fe2000f8e10ff */
[----:B------:R-:W-:Y:S02]  /*64e0*/  UIADD3 UR4, UPT, UPT, UR49, 0xe8, URZ ;  /* 0x000000e831047890 */ /* 0x000fe4000fffe0ff */
[----:B------:R-:W-:Y:S02]  /*64f0*/  UISETP.GE.AND UP0, UPT, UR39, 0x1, UPT ;  /* 0x000000012700788c */ /* 0x000fe4000bf06270 */
[----:B------:R-:W-:Y:S01]  /*6500*/  UPRMT UR4, URZ, 0x654, UR4 ;  /* 0x00000654ff047896 */ /* 0x000fe20008000004 */
[----:B------:R-:W-:Y:S01]  /*6510*/  @!PT LDS RZ, [RZ] ;  /* 0x00000000fffff984 */ /* 0x000fe20000000800 */
[----:B------:R-:W-:Y:S01]  /*6520*/  @!PT LDS RZ, [RZ] ;  /* 0x00000000fffff984 */ /* 0x000fe20000000800 */
[----:B------:R-:W-:Y:S01]  /*6530*/  @!PT LDS RZ, [RZ] ;  /* 0x00000000fffff984 */ /* 0x000fe20000000800 */
[----:B------:R-:W-:Y:S01]  /*6540*/  @!PT LDS RZ, [RZ] ;  /* 0x00000000fffff984 */ /* 0x000fe20000000800 */
[----:B------:R1:W-:Y:S06]  /*6550*/  MEMBAR.ALL.CTA ;  /* 0x0000000000007992 */ /* 0x0003ec0000008000 */
[----:B-1----:R-:W1:Y:S02]  /*6560*/  FENCE.VIEW.ASYNC.S ;  /* 0x00000000000073c6 */ /* 0x002e640000000000 */
[----:B-1----:R-:W-:Y:S06]  /*6570*/  SYNCS.ARRIVE.TRANS64.RED.A1T0 RZ, [UR4], RZ ;  /* 0x000000ffffff79a7 */ /* 0x002fec0008100404 */
[----:B------:R-:W5:Y:S01]  /*6580*/  LDL R2, [R2] ;  /* 0x0000000002027983 */ /* 0x000f620000100800 */
[----:B--2---:R-:W-:Y:S11]  /*6590*/  LOP3.LUT P0, RZ, R6, 0x1, RZ, 0xc0, !PT ;  /* 0x0000000106ff7812 */ /* 0x004ff6000780c0ff */
[----:B------:R-:W-:Y:S02]  /*65a0*/  @!UPT UIADD3 URZ, UPT, UPT, URZ, URZ, URZ ;  /* 0x000000fffffff290 */ /* 0x000fe4000fffe0ff */
[----:B------:R-:W-:Y:S01]  /*65b0*/  VOTEU.ANY UP1, P0 ;  /* 0x0000000000ff7886 */ /* 0x000fe20000020100 */
[----:B------:R-:W-:Y:S01]  /*65c0*/  PLOP3.LUT P0, PT, PT, PT, UP1, 0x80, 0x8 ;  /* 0x000000000008781c */ /* 0x000fe20003f0f018 */
[----:B------:R-:W-:Y:S11]  /*65d0*/  UP2UR UR63, UPR, URZ, 0x2 ;  /* 0x00000002ff3f7883 */ /* 0x000ff60008000000 */
[----:B------:R-:W-:Y:S01]  /*65e0*/  @!UPT UIADD3 URZ, UPT, UPT, URZ, URZ, URZ ;  /* 0x000000fffffff290 */ /* 0x000fe2000fffe0ff */
[----:B------:R-:W-:Y:S02]  /*65f0*/  @P0 MOV R3, R4 ;  /* 0x0000000400030202 */ /* 0x000fe40000000f00 */
[----:B------:R-:W-:Y:S02]  /*6600*/  @P0 LOP3.LUT R0, R5, 0xffff, RZ, 0xc0, !PT ;  /* 0x0000ffff05000812 */ /* 0x000fe400078ec0ff */
[----:B------:R-:W-:Y:S01]  /*6610*/  @P0 R2UR UR5, R3 ;  /* 0x00000000030502ca */ /* 0x000fe200000e0000 */
[----:B------:R-:W-:Y:S01]  /*6620*/  IMAD.U32 R3, RZ, RZ, UR53 ;  /* 0x00000035ff037e24 */ /* 0x000fe2000f8e00ff */
[----:B------:R-:W-:Y:S04]  /*6630*/  @P0 R2UR UR4, R0 ;  /* 0x00000000000402ca */ /* 0x000fe800000e0000 */
[----:B------:R-:W-:Y:S07]  /*6640*/  IABS R0, R3 ;  /* 0x0000000300007213 */ /* 0x000fee0000000000 */
[----:B------:R-:W-:Y:S02]  /*6650*/  @UP1 UMOV UR37, UR5 ;  /* 0x0000000500251c82 */ /* 0x000fe40008000000 */
[----:B------:R-:W-:Y:S01]  /*6660*/  @UP1 UMOV UR36, UR4 ;  /* 0x0000000400241c82 */ /* 0x000fe20008000000 */
[----:B------:R-:W-:Y:S05]  /*6670*/  BRA.U !UP0, `(.L_x_101) ;  /* 0x0000000108cc7547 */ /* 0x000fea000b800000 */
[----:B------:R-:W1:Y:S01]  /*6680*/  LDCU UR9, c[0x0][0xb20] ;  /* 0x00016400ff0977ac */ /* 0x000e620008000800 */
[----:B------:R-:W-:Y:S02]  /*6690*/  UIMAD.WIDE.U32 UR4, UR55, UR59, URZ ;  /* 0x0000003b370472a5 */ /* 0x000fe4000f8e00ff */
[----:B------:R-:W-:Y:S02]  /*66a0*/  UIMAD.WIDE.U32 UR6, UR62, UR56, URZ ;  /* 0x000000383e0672a5 */ /* 0x000fe4000f8e00ff */
[----:B------:R-:W-:Y:S02]  /*66b0*/  UIMAD.WIDE.U32 UR10, UR36, UR59, URZ ;  /* 0x0000003b240a72a5 */ /* 0x000fe4000f8e00ff */
[----:B------:R-:W-:Y:S02]  /*66c0*/  UISETP.NE.AND UP0, UPT, UR58, 0x1, UPT ;  /* 0x000000013a00788c */ /* 0x000fe4000bf05270 */
[----:B------:R-:W-:Y:S02]  /*66d0*/  UISETP.NE.AND UP1, UPT, UR45, 0x1, UPT ;  /* 0x000000012d00788c */ /* 0x000fe4000bf25270 */
[----:B------:R-:W-:Y:S02]  /*66e0*/  UISETP.NE.AND UP2, UPT, UR39, 0x1, UPT ;  /* 0x000000012700788c */ /* 0x000fe4000bf45270 */
[----:B------:R-:W-:Y:S01]  /*66f0*/  UIMAD.WIDE.U32 UR12, UR37, UR56, URZ ;  /* 0x00000038250c72a5 */ /* 0x000fe2000f8e00ff */
[----:B------:R-:W-:Y:S01]  /*6700*/  UMOV UR4, UR5 ;  /* 0x0000000500047c82 */ /* 0x000fe20008000000 */
[----:B------:R-:W-:Y:S01]  /*6710*/  UMOV UR6, UR11 ;  /* 0x0000000b00067c82 */ /* 0x000fe20008000000 */
[----:B-1----:R-:W-:Y:S03]  /*6720*/  USHF.R.U32.HI UR8, URZ, UR9, UR4 ;  /* 0x00000009ff087299 */ /* 0x002fe60008011604 */
[----:B------:R-:W-:Y:S02]  /*6730*/  UMOV UR4, UR7 ;  /* 0x0000000700047c82 */ /* 0x000fe40008000000 */
[----:B------:R-:W-:Y:S02]  /*6740*/  USHF.R.U32.HI UR5, URZ, UR57, UR4 ;  /* 0x00000039ff057299 */ /* 0x000fe40008011604 */
[----:B------:R-:W-:Y:S02]  /*6750*/  USEL UR4, UR55, UR8, !UP0 ;  /* 0x0000000837047287 */ /* 0x000fe4000c000000 */
[----:B------:R-:W-:Y:S02]  /*6760*/  USHF.R.U32.HI UR8, URZ, UR9, UR6 ;  /* 0x00000009ff087299 */ /* 0x000fe40008011606 */
[----:B------:R-:W-:Y:S02]  /*6770*/  UIMAD.WIDE.U32 UR6, UR4, UR46, URZ ;  /* 0x0000002e040672a5 */ /* 0x000fe4000f8e00ff */
[----:B------:R-:W-:Y:S02]  /*6780*/  USEL UR9, UR62, UR5, !UP1 ;  /* 0x000000053e097287 */ /* 0x000fe4000c800000 */
[----:B------:R-:W-:Y:S02]  /*6790*/  USEL UR8, UR36, UR8, !UP0 ;  /* 0x0000000824087287 */ /* 0x000fe4000c000000 */
[----:B------:R-:W-:Y:S01]  /*67a0*/  UIMAD.WIDE.U32 UR10, UR9, UR46, URZ ;  /* 0x0000002e090a72a5 */ /* 0x000fe2000f8e00ff */
[----:B------:R-:W-:Y:S01]  /*67b0*/  UMOV UR6, UR7 ;  /* 0x0000000700067c82 */ /* 0x000fe20008000000 */
[----:B------:R-:W-:Y:S01]  /*67c0*/  UMOV UR5, UR13 ;  /* 0x0000000d00057c82 */ /* 0x000fe20008000000 */
[----:B------:R-:W-:Y:S02]  /*67d0*/  @UP2 USHF.R.U32.HI UR4, URZ, UR47, UR6 ;  /* 0x0000002fff042299 */ /* 0x000fe40008011606 */
[----:B------:R-:W-:Y:S02]  /*67e0*/  USHF.R.U32.HI UR5, URZ, UR57, UR5 ;  /* 0x00000039ff057299 */ /* 0x000fe40008011605 */
[----:B------:R-:W-:Y:S02]  /*67f0*/  UIMAD UR4, UR39, UR4, URZ ;  /* 0x00000004270472a4 */ /* 0x000fe4000f8e02ff */
[----:B------:R-:W-:Y:S02]  /*6800*/  USEL UR5, UR37, UR5, !UP1 ;  /* 0x0000000525057287 */ /* 0x000fe4000c800000 */
[----:B------:R-:W-:Y:S01]  /*6810*/  UISETP.GE.AND UP0, UPT, UR8, UR4, UPT ;  /* 0x000000040800728c */ /* 0x000fe2000bf06270 */
[----:B------:R-:W-:Y:S01]  /*6820*/  UMOV UR6, UR11 ;  /* 0x0000000b00067c82 */ /* 0x000fe20008000000 */
[----:B------:R-:W-:Y:S02]  /*6830*/  UIMAD.WIDE.U32 UR10, UR8, UR46, URZ ;  /* 0x0000002e080a72a5 */ /* 0x000fe4000f8e00ff */
[----:B------:R-:W-:Y:S04]  /*6840*/  @UP2 USHF.R.U32.HI UR9, URZ, UR47, UR6 ;  /* 0x0000002fff092299 */ /* 0x000fe80008011606 */
[----:B------:R-:W-:Y:S01]  /*6850*/  UIMAD UR6, UR39, UR9, URZ ;  /* 0x00000009270672a4 */ /* 0x000fe2000f8e02ff */
[----:B------:R-:W-:Y:S03]  /*6860*/  UMOV UR4, UR11 ;  /* 0x0000000b00047c82 */ /* 0x000fe60008000000 */
[----:B------:R-:W-:Y:S02]  /*6870*/  UISETP.GE.OR UP0, UPT, UR5, UR6, UP0 ;  /* 0x000000060500728c */ /* 0x000fe40008706670 */
[----:B------:R-:W-:Y:S02]  /*6880*/  USHF.R.U32.HI UR4, URZ, UR47, UR4 ;  /* 0x0000002fff047299 */ /* 0x000fe40008011604 */
[----:B------:R-:W-:Y:S02]  /*6890*/  UIMAD.WIDE.U32 UR6, UR5, UR46, URZ ;  /* 0x0000002e050672a5 */ /* 0x000fe4000f8e00ff */
[----:B------:R-:W-:Y:S02]  /*68a0*/  USEL UR11, UR8, UR4, !UP2 ;  /* 0x00000004080b7287 */ /* 0x000fe4000d000000 */
[----:B------:R-:W-:Y:S02]  /*68b0*/  UIADD3 UR6, UPT, UPT, -UR5, URZ, URZ ;  /* 0x000000ff05067290 */ /* 0x000fe4000fffe1ff */
[----:B------:R-:W-:Y:S02]  /*68c0*/  UIADD3 UR10, UPT, UPT, -UR11, URZ, URZ ;  /* 0x000000ff0b0a7290 */ /* 0x000fe4000fffe1ff */
[----:B------:R-:W-:Y:S02]  /*68d0*/  UIMAD UR6, UR45, UR6, UR37 ;  /* 0x000000062d0672a4 */ /* 0x000fe4000f8e0225 */
[----:B------:R-:W-:Y:S01]  /*68e0*/  UIMAD UR10, UR39, UR10, UR8 ;  /* 0x0000000a270a72a4 */ /* 0x000fe2000f8e0208 */
[----:B------:R-:W-:Y:S01]  /*68f0*/  @!UP0 UMOV UR4, UR7 ;  /* 0x0000000700048c82 */ /* 0x000fe20008000000 */
[----:B------:R-:W-:Y:S02]  /*6900*/  UIADD3 UR7, UPT, UPT, -UR8, URZ, URZ ;  /* 0x000000ff08077290 */ /* 0x000fe4000fffe1ff */
[----:B------:R-:W-:Y:S04]  /*6910*/  @!UP0 USHF.R.U32.HI UR4, URZ, UR47, UR4 ;  /* 0x0000002fff048299 */ /* 0x000fe80008011604 */
[----:B------:R-:W-:Y:S04]  /*6920*/  @!UP0 USEL UR4, UR5, UR4, !UP2 ;  /* 0x0000000405048287 */ /* 0x000fe8000d000000 */
[----:B------:R-:W-:Y:S02]  /*6930*/  @!UP0 UIMAD UR9, UR9, UR10, UR4 ;  /* 0x0000000a090982a4 */ /* 0x000fe4000f8e0204 */
[----:B------:R-:W-:Y:S02]  /*6940*/  @!UP0 UIADD3 UR10, UPT, UPT, UR11, -UR4, URZ ;  /* 0x800000040b0a8290 */ /* 0x000fe4000fffe0ff */
[----:B------:R-:W-:Y:S02]  /*6950*/  UIMAD UR4, UR58, UR7, UR36 ;  /* 0x000000073a0472a4 */ /* 0x000fe4000f8e0224 */
[----:B------:R-:W-:Y:S03]  /*6960*/  @!UP0 UIMAD UR8, UR10, UR39, UR5 ;  /* 0x000000270a0882a4 */ /* 0x000fe6000f8e0205 */
[----:B------:R-:W-:Y:S02]  /*6970*/  @!UP0 UMOV UR5, UR9 ;  /* 0x0000000900058c82 */ /* 0x000fe40008000000 */
[----:B------:R-:W-:Y:S02]  /*6980*/  UIMAD UR37, UR5, UR45, UR6 ;  /* 0x0000002d052572a4 */ /* 0x000fe4000f8e0206 */
[----:B------:R-:W-:Y:S11]  /*6990*/  UIMAD UR36, UR8, UR58, UR4 ;  /* 0x0000003a082472a4 */ /* 0x000ff6000f8e0204 */
[----:B------:R-:W-:Y:S01]  /*69a0*/  @!UPT UIADD3 URZ, UPT, UPT, URZ, URZ, URZ ;  /* 0x000000fffffff290 */ /* 0x000fe2000fffe0ff */
.L_x_101:
[----:B------:R-:W1:Y:S01]  /*69b0*/  LDCU UR11, c[0x0][0x388] ;  /* 0x00007100ff0b77ac */ /* 0x000e620008000800 */
[----:B------:R-:W-:Y:S01]  /*69c0*/  R2UR UR6, R0 ;  /* 0x00000000000672ca */ /* 0x000fe200000e0000 */
[----:B------:R-:W-:Y:S01]  /*69d0*/  BSSY.RECONVERGENT B6, `(.L_x_102) ;  /* 0x0000076000067945 */ /* 0x000fe20003800200 */
[----:B------:R-:W-:Y:S01]  /*69e0*/  IABS R3, R3 ;  /* 0x0000000300037213 */ /* 0x000fe20000000000 */
[----:B------:R-:W-:Y:S01]  /*69f0*/  USHF.L.U32 UR42, UR26, 0x7, URZ ;  /* 0x000000071a2a7899 */ /* 0x000fe200080006ff */
[----:B------:R-:W-:Y:S02]  /*6a00*/  @P0 SHF.R.U32.HI R4, RZ, 0x10, R5 ;  /* 0x00000010ff040819 */ /* 0x000fe40000011605 */
[----:B------:R-:W-:Y:S01]  /*6a10*/  R2UR UR16, R68 ;  /* 0x00000000441072ca */ /* 0x000fe200000e0000 */
[----:B------:R-:W-:Y:S01]  /*6a20*/  IMAD.MOV R3, RZ, RZ, -R3 ;  /* 0x000000ffff037224 */ /* 0x000fe200078e0a03 */
[----:B------:R-:W-:Y:S02]  /*6a30*/  @P0 R2UR UR16, R4 ;  /* 0x00000000041002ca */ /* 0x000fe400000e0000 */
[----:B------:R-:W-:Y:S02]  /*6a40*/  LOP3.LUT P0, RZ, R52, 0x1b0, RZ, 0xc0, !PT ;  /* 0x000001b034ff7812 */ /* 0x000fe4000780c0ff */
[----:B------:R-:W-:Y:S01]  /*6a50*/  R2UR UR9, R3 ;  /* 0x00000000030972ca */ /* 0x000fe200000e0000 */
[----:B------:R-:W2:Y:S08]  /*6a60*/  I2F.RP R0, UR6 ;  /* 0x0000000600007d06 */ /* 0x000eb00008209400 */
[----:B------:R-:W-:Y:S02]  /*6a70*/  IMAD.U32 R68, RZ, RZ, UR16 ;  /* 0x00000010ff447e24 */ /* 0x000fe4000f8e00ff */
[----:B--2---:R-:W2:Y:S01]  /*6a80*/  MUFU.RCP R0, R0 ;  /* 0x0000000000007308 */ /* 0x004ea20000001000 */
[----:B-1----:R-:W-:Y:S05]  /*6a90*/  IMAD.U32 R8, RZ, RZ, UR11 ;  /* 0x0000000bff087e24 */ /* 0x002fea000f8e00ff */
[----:B------:R-:W-:Y:S04]  /*6aa0*/  IABS R8, R8 ;  /* 0x0000000800087213 */ /* 0x000fe80000000000 */
[----:B------:R-:W1:Y:S01]  /*6ab0*/  I2F.RP R10, R8 ;  /* 0x00000008000a7306 */ /* 0x000e620000209400 */
[----:B--2---:R-:W-:Y:S09]  /*6ac0*/  VIADD R0, R0, 0xffffffe ;  /* 0x0ffffffe00007836 */ /* 0x004ff20000000000 */
[----:B------:R-:W2:Y:S10]  /*6ad0*/  F2I.FTZ.U32.TRUNC.NTZ R0, R0 ;  /* 0x0000000000007305 */ /* 0x000eb4000021f000 */
[----:B-1----:R-:W1:Y:S01]  /*6ae0*/  MUFU.RCP R10, R10 ;  /* 0x0000000a000a7308 */ /* 0x002e620000001000 */
[----:B--2---:R-:W-:Y:S01]  /*6af0*/  R2UR UR5, R0 ;  /* 0x00000000000572ca */ /* 0x004fe200000e0000 */
[----:B------:R-:W-:Y:S05]  /*6b00*/  IMAD.U32 R0, RZ, RZ, UR20 ;  /* 0x00000014ff007e24 */ /* 0x000fea000f8e00ff */
[----:B------:R-:W-:Y:S04]  /*6b10*/  IABS R0, R0 ;  /* 0x0000000000007213 */ /* 0x000fe80000000000 */
[----:B------:R-:W-:Y:S01]  /*6b20*/  R2UR UR8, R0 ;  /* 0x00000000000872ca */ /* 0x000fe200000e0000 */
[----:B-1----:R-:W-:Y:S02]  /*6b30*/  VIADD R10, R10, 0xffffffe ;  /* 0x0ffffffe0a0a7836 */ /* 0x002fe40000000000 */
[----:B------:R-:W-:Y:S02]  /*6b40*/  UIADD3 UR4, UPT, UPT, URZ, -UR5, URZ ;  /* 0x80000005ff047290 */ /* 0x000fe4000fffe0ff */
[----:B------:R-:W1:Y:S02]  /*6b50*/  F2I.FTZ.U32.TRUNC.NTZ R11, R10 ;  /* 0x0000000a000b7305 */ /* 0x000e64000021f000 */
[----:B------:R-:W-:Y:S03]  /*6b60*/  UIMAD UR7, UR4, UR6, URZ ;  /* 0x00000006040772a4 */ /* 0x000fe6000f8e02ff */
[----:B------:R-:W-:Y:S02]  /*6b70*/  UMOV UR4, URZ ;  /* 0x000000ff00047c82 */ /* 0x000fe40008000000 */
[----:B------:R-:W-:Y:S07]  /*6b80*/  UIMAD.WIDE.U32 UR4, UR5, UR7, UR4 ;  /* 0x00000007050472a5 */ /* 0x000fee000f8e0004 */
[----:B------:R-:W-:Y:S01]  /*6b90*/  UMOV UR4, UR5 ;  /* 0x0000000500047c82 */ /* 0x000fe20008000000 */
[--C-:B-1----:R-:W-:Y:S01]  /*6ba0*/  IMAD.MOV R3, RZ, RZ, -R11.reuse ;  /* 0x000000ffff037224 */ /* 0x102fe200078e0a0b */
[----:B------:R-:W-:Y:S01]  /*6bb0*/  UIMAD.WIDE.U32 UR4, UR4, UR8, URZ ;  /* 0x00000008040472a5 */ /* 0x000fe2000f8e00ff */
[----:B------:R-:W-:Y:S02]  /*6bc0*/  IMAD.MOV.U32 R10, RZ, RZ, RZ ;  /* 0x000000ffff0a7224 */ /* 0x000fe400078e00ff */
[----:B------:R-:W-:Y:S04]  /*6bd0*/  IMAD R3, R3, R8, RZ ;  /* 0x0000000803037224 */ /* 0x000fe800078e02ff */
[----:B------:R-:W-:Y:S01]  /*6be0*/  UMOV UR43, UR5 ;  /* 0x00000005002b7c82 */ /* 0x000fe20008000000 */
[----:B------:R-:W-:Y:S01]  /*6bf0*/  IMAD.HI.U32 R11, R11, R3, R10 ;  /* 0x000000030b0b7227 */ /* 0x000fe200078e000a */
[----:B------:R-:W-:Y:S04]  /*6c00*/  UIMAD UR4, UR43, UR9, UR8 ;  /* 0x000000092b0472a4 */ /* 0x000fe8000f8e0208 */
[----:B------:R-:W-:Y:S11]  /*6c10*/  UISETP.GT.U32.AND UP0, UPT, UR6, UR4, UPT ;  /* 0x000000040600728c */ /* 0x000ff6000bf04070 */
[----:B------:R-:W-:Y:S02]  /*6c20*/  @!UP0 UIADD3 UR4, UPT, UPT, UR4, -UR6, URZ ;  /* 0x8000000604048290 */ /* 0x000fe4000fffe0ff */
[----:B------:R-:W-:Y:S02]  /*6c30*/  @!UP0 UIADD3 UR43, UPT, UPT, UR43, 0x1, URZ ;  /* 0x000000012b2b8890 */ /* 0x000fe4000fffe0ff */
[----:B------:R-:W-:Y:S02]  /*6c40*/  UISETP.GE.U32.AND UP2, UPT, UR4, UR6, UPT ;  /* 0x000000060400728c */ /* 0x000fe4000bf46070 */
[----:B------:R-:W-:Y:S02]  /*6c50*/  ULOP3.LUT UR4, UR20, UR53, URZ, 0x3c, !UPT ;  /* 0x0000003514047292 */ /* 0x000fe4000f8e3cff */
[----:B------:R-:W-:Y:S02]  /*6c60*/  UISETP.NE.AND UP0, UPT, UR53, URZ, UPT ;  /* 0x000000ff3500728c */ /* 0x000fe4000bf05270 */
[----:B------:R-:W-:Y:S05]  /*6c70*/  UISETP.GE.AND UP1, UPT, UR4, URZ, UPT ;  /* 0x000000ff0400728c */ /* 0x000fea000bf26270 */
[----:B------:R-:W-:Y:S06]  /*6c80*/  @UP2 UIADD3 UR43, UPT, UPT, UR43, 0x1, URZ ;  /* 0x000000012b2b2890 */ /* 0x000fec000fffe0ff */
[----:B------:R-:W-:Y:S02]  /*6c90*/  @!UP1 UIADD3 UR43, UPT, UPT, -UR43, URZ, URZ ;  /* 0x000000ff2b2b9290 */ /* 0x000fe4000fffe1ff */
[----:B------:R-:W-:Y:S02]  /*6ca0*/  UISETP.NE.AND UP1, UPT, UR38, 0x1, UPT ;  /* 0x000000012600788c */ /* 0x000fe4000bf25270 */
[----:B------:R-:W-:Y:S06]  /*6cb0*/  @!UP0 ULOP3.LUT UR43, URZ, UR53, URZ, 0x33, !UPT ;  /* 0x00000035ff2b8292 */ /* 0x000fec000f8e33ff */
[----:B------:R-:W-:Y:S03]  /*6cc0*/  MOV R0, UR43 ;  /* 0x0000002b00007c02 */ /* 0x000fe60008000f00 */
[----:B------:R-:W1:Y:S01]  /*6cd0*/  @!UP1 LDCU.128 UR12, c[0x0][0xb10] ;  /* 0x00016200ff0c97ac */ /* 0x000e620008000c00 */
[----:B------:R-:W-:Y:S05]  /*6ce0*/  IABS R0, R0 ;  /* 0x0000000000007213 */ /* 0x000fea0000000000 */
[----:B------:R-:W-:Y:S01]  /*6cf0*/  IMAD.HI.U32 R11, R11, R0, RZ ;  /* 0x000000000b0b7227 */ /* 0x000fe200078e00ff */
[----:B------:R-:W2:Y:S03]  /*6d00*/  @!UP1 LDCU UR10, c[0x0][0xb20] ;  /* 0x00016400ff0a97ac */ /* 0x000ea60008000800 */
[----:B------:R-:W-:Y:S01]  /*6d10*/  IMAD.MOV R3, RZ, RZ, -R11 ;  /* 0x000000ffff037224 */ /* 0x000fe200078e0a0b */
[----:B------:R-:W3:Y:S03]  /*6d20*/  @!UP1 LDCU UR5, c[0x0][0xb0c] ;  /* 0x00016180ff0597ac */ /* 0x000ee60008000800 */
[C---:B------:R-:W-:Y:S01]  /*6d30*/  IMAD R0, R8.reuse, R3, R0 ;  /* 0x0000000308007224 */ /* 0x040fe200078e0200 */
[----:B-1----:R-:W-:Y:S04]  /*6d40*/  UIMAD.WIDE.U32 UR6, UR36, UR15, URZ ;  /* 0x0000000f240672a5 */ /* 0x002fe8000f8e00ff */
[----:B------:R-:W-:Y:S01]  /*6d50*/  ISETP.GT.U32.AND P1, PT, R8, R0, PT ;  /* 0x000000000800720c */ /* 0x000fe20003f24070 */
[----:B------:R-:W-:Y:S02]  /*6d60*/  UIMAD.WIDE.U32 UR8, UR37, UR12, URZ ;  /* 0x0000000c250872a5 */ /* 0x000fe4000f8e00ff */
[----:B------:R-:W-:Y:S02]  /*6d70*/  @!UP1 UISETP.NE.AND UP0, UPT, UR14, 0x1, UPT ;  /* 0x000000010e00988c */ /* 0x000fe4000bf05270 */
[----:B------:R-:W-:Y:S01]  /*6d80*/  ULOP3.LUT UR8, UR43, UR11, URZ, 0x3c, !UPT ;  /* 0x0000000b2b087292 */ /* 0x000fe2000f8e3cff */
[----:B------:R-:W-:Y:S02]  /*6d90*/  @!UP1 UMOV UR6, UR7 ;  /* 0x0000000700069c82 */ /* 0x000fe40008000000 */
[----:B------:R-:W-:Y:S01]  /*6da0*/  @!UP1 UMOV UR4, UR9 ;  /* 0x0000000900049c82 */ /* 0x000fe20008000000 */
[----:B--2---:R-:W-:Y:S02]  /*6db0*/  @!UP1 USHF.R.U32.HI UR6, URZ, UR10, UR6 ;  /* 0x0000000aff069299 */ /* 0x004fe40008011606 */
[----:B---3--:R-:W-:Y:S02]  /*6dc0*/  @!UP1 UISETP.NE.AND UP2, UPT, UR5, 0x1, UPT ;  /* 0x000000010500988c */ /* 0x008fe4000bf45270 */
[----:B------:R-:W-:Y:S01]  /*6dd0*/  @!UP1 USHF.R.U32.HI UR4, URZ, UR13, UR4 ;  /* 0x0000000dff049299 */ /* 0x000fe20008011604 */
[----:B------:R-:W-:Y:S01]  /*6de0*/  @!P1 IMAD.IADD R0, R0, 0x1, -R8 ;  /* 0x0000000100009824 */ /* 0x000fe200078e0a08 */
[----:B------:R-:W-:Y:S01]  /*6df0*/  @!UP1 USEL UR6, UR36, UR6, !UP0 ;  /* 0x0000000624069287 */ /* 0x000fe2000c000000 */
[----:B------:R-:W-:Y:S01]  /*6e00*/  @!P1 IADD3 R11, PT, PT, R11, 0x1, RZ ;  /* 0x000000010b0b9810 */ /* 0x000fe20007ffe0ff */
[----:B------:R-:W-:Y:S02]  /*6e10*/  @!UP1 USEL UR7, UR37, UR4, !UP2 ;  /* 0x0000000425079287 */ /* 0x000fe4000d000000 */
[----:B------:R-:W-:Y:S01]  /*6e20*/  UISETP.GE.AND UP0, UPT, UR8, URZ, UPT ;  /* 0x000000ff0800728c */ /* 0x000fe2000bf06270 */
[----:B------:R-:W-:Y:S01]  /*6e30*/  ISETP.GE.U32.AND P2, PT, R0, R8, PT ;  /* 0x000000080000720c */ /* 0x000fe20003f46070 */
[----:B------:R-:W-:Y:S02]  /*6e40*/  UISETP.NE.AND UP2, UPT, UR11, URZ, UPT ;  /* 0x000000ff0b00728c */ /* 0x000fe4000bf45270 */
[----:B------:R-:W-:Y:S02]  /*6e50*/  @!UP1 UIADD3 UR4, UPT, UPT, -UR7, UR6, URZ ;  /* 0x0000000607049290 */ /* 0x000fe4000fffe1ff */
[----:B------:R-:W-:Y:S02]  /*6e60*/  @!UP1 UIADD3 UR6, UPT, UPT, UR7, -UR6, URZ ;  /* 0x8000000607069290 */ /* 0x000fe4000fffe0ff */
[----:B------:R-:W-:Y:S02]  /*6e70*/  @!UP1 UIMAD UR37, UR4, UR5, UR37 ;  /* 0x00000005042592a4 */ /* 0x000fe4000f8e0225 */
[----:B------:R-:W-:Y:S02]  /*6e80*/  UIADD3 UR4, UPT, UPT, -UR43, URZ, URZ ;  /* 0x000000ff2b047290 */ /* 0x000fe4000fffe1ff */
[----:B------:R-:W-:Y:S02]  /*6e90*/  @!UP1 UIMAD UR36, UR6, UR14, UR36 ;  /* 0x0000000e062492a4 */ /* 0x000fe4000f8e0224 */
[----:B------:R-:W-:Y:S01]  /*6ea0*/  UIMAD UR5, UR53, UR4, UR20 ;  /* 0x00000004350572a4 */ /* 0x000fe2000f8e0214 */
[----:B------:R-:W-:Y:S03]  /*6eb0*/  @P2 VIADD R11, R11, 0x1 ;  /* 0x000000010b0b2836 */ /* 0x000fe60000000000 */
[----:B------:R-:W-:Y:S02]  /*6ec0*/  USHF.L.U32 UR52, UR5, 0x6, URZ ;  /* 0x0000000605347899 */ /* 0x000fe400080006ff */
[----:B------:R-:W-:Y:S11]  /*6ed0*/  R2UR UR44, R11 ;  /* 0x000000000b2c72ca */ /* 0x000ff600000e0000 */
[----:B------:R-:W-:Y:S02]  /*6ee0*/  @!UPT UIADD3 URZ, UPT, UPT, URZ, URZ, URZ ;  /* 0x000000fffffff290 */ /* 0x000fe4000fffe0ff */
[----:B------:R-:W-:Y:S02]  /*6ef0*/  @!UP0 UIADD3 UR44, UPT, UPT, -UR44, URZ, URZ ;  /* 0x000000ff2c2c8290 */ /* 0x000fe4000fffe1ff */
[----:B------:R-:W-:Y:S04]  /*6f00*/  @!UP2 ULOP3.LUT UR44, URZ, UR11, URZ, 0x33, !UPT ;  /* 0x0000000bff2ca292 */ /* 0x000fe8000f8e33ff */
[----:B------:R-:W-:Y:S04]  /*6f10*/  UIADD3 UR4, UPT, UPT, -UR44, URZ, URZ ;  /* 0x000000ff2c047290 */ /* 0x000fe8000fffe1ff */
[----:B------:R-:W-:Y:S01]  /*6f20*/  UIMAD UR43, UR11, UR4, UR43 ;  /* 0x000000040b2b72a4 */ /* 0x000fe2000f8e022b */
[----:B------:R-:W-:Y:S11]  /*6f30*/  @!P0 BRA `(.L_x_103) ;  /* 0x00000000007c8947 */ /* 0x000ff60003800000 */
[----:B------:R-:W1:Y:S01]  /*6f40*/  LDCU.64 UR8, c[0x4][0x80] ;  /* 0x01001000ff0877ac */ /* 0x000e620008000a00 */
[----:B------:R-:W-:Y:S01]  /*6f50*/  MOV R16, 0x0 ;  /* 0x0000000000107802 */ /* 0x000fe20000000f00 */
[----:B------:R-:W-:Y:S02]  /*6f60*/  HFMA2 R12, -RZ, RZ, 0, 5.9604644775390625e-08 ;  /* 0x00000001ff0c7431 */ /* 0x000fe400000001ff */
[----:B------:R-:W-:Y:S01]  /*6f70*/  IMAD.MOV.U32 R8, RZ, RZ, 0x70 ;  /* 0x00000070ff087424 */ /* 0x000fe200078e00ff */
[----:B------:R2:W3:Y:S01]  /*6f80*/  LDC.64 R14, c[0x4][R16] ;  /* 0x01000000100e7b82 */ /* 0x0004e20000000a00 */
[----:B------:R-:W4:Y:S01]  /*6f90*/  LDCU.64 UR6, c[0x4][0x88] ;  /* 0x01001100ff0677ac */ /* 0x000f220008000a00 */
[----:B------:R-:W-:Y:S01]  /*6fa0*/  IMAD.MOV.U32 R13, RZ, RZ, RZ ;  /* 0x000000ffff0d7224 */ /* 0x000fe200078e00ff */
[----:B------:R-:W2:Y:S01]  /*6fb0*/  LDCU.64 UR4, c[0x4][0x8] ;  /* 0x01000100ff0477ac */ /* 0x000ea20008000a00 */
[----:B-1----:R-:W-:Y:S01]  /*6fc0*/  MOV R5, UR9 ;  /* 0x0000000900057c02 */ /* 0x002fe20008000f00 */
[----:B------:R-:W-:Y:S01]  /*6fd0*/  IMAD.U32 R4, RZ, RZ, UR8 ;  /* 0x00000008ff047e24 */ /* 0x000fe2000f8e00ff */
[----:B----4-:R-:W-:Y:S01]  /*6fe0*/  MOV R7, UR7 ;  /* 0x0000000700077c02 */ /* 0x010fe20008000f00 */
[----:B------:R-:W-:Y:S01]  /*6ff0*/  IMAD.U32 R6, RZ, RZ, UR6 ;  /* 0x00000006ff067e24 */ /* 0x000fe2000f8e00ff */
[----:B--2---:R-:W-:Y:S01]  /*7000*/  MOV R11, UR5 ;  /* 0x00000005000b7c02 */ /* 0x004fe20008000f00 */
[----:B------:R-:W-:Y:S02]  /*7010*/  IMAD.U32 R10, RZ, RZ, UR4 ;  /* 0x00000004ff0a7e24 */ /* 0x000fe4000f8e00ff */
[----:B------:R-:W-:Y:S07]  /*7020*/  LEPC R20, `(.L_x_104) ;  /* 0x000000001014794e */ /* 0x000fee0000000000 */
[----:B---3-5:R-:W-:Y:S05]  /*7030*/  CALL.ABS.NOINC R14 ;  /* 0x000000000e007343 */ /* 0x028fea0003c00000 */
.L_x_104:
[----:B------:R-:W1:Y:S01]  /*7040*/  LDCU.64 UR8, c[0x4][0x80] ;  /* 0x01001000ff0877ac */ /* 0x000e620008000a00 */
[----:B------:R-:W2:Y:S01]  /*7050*/  LDC.64 R16, c[0x4][R16] ;  /* 0x0100000010107b82 */ /* 0x000ea20000000a00 */
[----:B------:R-:W-:Y:S02]  /*7060*/  HFMA2 R12, -RZ, RZ, 0, 5.9604644775390625e-08 ;  /* 0x00000001ff0c7431 */ /* 0x000fe400000001ff */
[----:B------:R-:W-:Y:S02]  /*7070*/  IMAD.MOV.U32 R8, RZ, RZ, 0x70 ;  /* 0x00000070ff087424 */ /* 0x000fe400078e00ff */
[----:B------:R-:W-:Y:S01]  /*7080*/  IMAD.MOV.U32 R13, RZ, RZ, RZ ;  /* 0x000000ffff0d7224 */ /* 0x000fe200078e00ff */
[----:B------:R-:W3:Y:S01]  /*7090*/  LDCU.64 UR6, c[0x4][0x88] ;  /* 0x01001100ff0677ac */ /* 0x000ee20008000a00 */
[----:B------:R-:W4:Y:S01]  /*70a0*/  LDCU.64 UR4, c[0x4][0x8] ;  /* 0x01000100ff0477ac */ /* 0x000f220008000a00 */
[----:B-1----:R-:W-:Y:S02]  /*70b0*/  MOV R4, UR8 ;  /* 0x0000000800047c02 */ /* 0x002fe40008000f00 */
[----:B------:R-:W-:Y:S02]  /*70c0*/  MOV R5, UR9 ;  /* 0x0000000900057c02 */ /* 0x000fe40008000f00 */
[----:B---3--:R-:W-:Y:S01]  /*70d0*/  MOV R7, UR7 ;  /* 0x0000000700077c02 */ /* 0x008fe20008000f00 */
[----:B------:R-:W-:Y:S01]  /*70e0*/  IMAD.U32 R6, RZ, RZ, UR6 ;  /* 0x00000006ff067e24 */ /* 0x000fe2000f8e00ff */
[----:B----4-:R-:W-:Y:S01]  /*70f0*/  MOV R11, UR5 ;  /* 0x00000005000b7c02 */ /* 0x010fe20008000f00 */
[----:B------:R-:W-:Y:S02]  /*7100*/  IMAD.U32 R10, RZ, RZ, UR4 ;  /* 0x00000004ff0a7e24 */ /* 0x000fe4000f8e00ff */
[----:B------:R-:W-:Y:S07]  /*7110*/  LEPC R20, `(.L_x_103) ;  /* 0x000000001014794e */ /* 0x000fee0000000000 */
[----:B--2---:R-:W-:Y:S05]  /*7120*/  CALL.ABS.NOINC R16 ;  /* 0x0000000010007343 */ /* 0x004fea0003c00000 */
.L_x_103:
[----:B------:R-:W-:Y:S05]  /*7130*/  BSYNC.RECONVERGENT B6 ;  /* 0x0000000000067941 */ /* 0x000fea0003800200 */
.L_x_102:
[----:B------:R-:W-:Y:S02]  /*7140*/  R2UR UR6, R65 ;  /* 0x00000000410672ca */ /* 0x000fe400000e0000 */
[----:B------:R-:W-:Y:S02]  /*7150*/  R2UR UR5, R62 ;  /* 0x000000003e0572ca */ /* 0x000fe400000e0000 */
[----:B------:R-:W-:Y:S02]  /*7160*/  R2UR UR4, R61 ;  /* 0x000000003d0472ca */ /* 0x000fe400000e0000 */
[----:B------:R-:W-:Y:S02]  /*7170*/  ISETP.NE.U32.AND P4, PT, R50, RZ, PT ;  /* 0x000000ff3200720c */ /* 0x000fe40003f85070 */
[----:B------:R-:W-:Y:S02]  /*7180*/  ISETP.NE.U32.AND P2, PT, RZ, UR60, PT ;  /* 0x0000003cff007c0c */ /* 0x000fe4000bf45070 */
[----:B------:R-:W-:Y:S02]  /*7190*/  ISETP.NE.AND.EX P4, PT, R51, RZ, PT, P4 ;  /* 0x000000ff3300720c */ /* 0x000fe40003f85340 */
[----:B------:R-:W-:Y:S01]  /*71a0*/  ISETP.NE.AND.EX P2, PT, RZ, UR61, PT, P2 ;  /* 0x0000003dff007c0c */ /* 0x000fe2000bf45320 */
[----:B------:R-:W-:Y:S02]  /*71b0*/  UISETP.NE.AND UP2, UPT, UR6, URZ, UPT ;  /* 0x000000ff0600728c */ /* 0x000fe4000bf45270 */
[----:B------:R-:W-:Y:S04]  /*71c0*/  UISETP.NE.U32.AND UP0, UPT, UR5, URZ, UPT ;  /* 0x000000ff0500728c */ /* 0x000fe8000bf05070 */
[----:B------:R-:W-:Y:S01]  /*71d0*/  UISETP.NE.AND.EX UP1, UPT, UR4, URZ, UPT, UP0 ;  /* 0x000000ff0400728c */ /* 0x000fe2000bf25300 */
[----:B------:R-:W-:Y:S01]  /*71e0*/  PLOP3.LUT P1, PT, PT, PT, UP2, 0x80, 0x8 ;  /* 0x000000000008781c */ /* 0x000fe20003f2f028 */
[----:B------:R-:W-:Y:S03]  /*71f0*/  UPLOP3.LUT UP0, UPT, UPT, UPT, UPT, 0x40, 0x4 ;  /* 0x000000000004789c */ /* 0x000fe60003f0e870 */
[----:B------:R-:W-:Y:S06]  /*7200*/  @UP2 UPLOP3.LUT UP0, UPT, UPT, UPT, UP1, 0x80, 0x8 ;  /* 0x000000000008289c */ /* 0x000fec0003f0f010 */
[----:B------:R-:W-:Y:S01]  /*7210*/  PLOP3.LUT P0, PT, PT, PT, UP0, 0x80, 0x8 ;  /* 0x000000000008781c */ /* 0x000fe20003f0f008 */
[----:B------:R-:W-:Y:S01]  /*7220*/  @!UPT UIADD3 URZ, UPT, UPT, URZ, URZ, URZ ;  /* 0x000000fffffff290 */ /* 0x000fe2000fffe0ff */
[----:B------:R-:W-:Y:S11]  /*7230*/  BRA.U !UP1, `(.L_x_105) ;  /* 0x0000000109407547 */ /* 0x000ff6000b800000 */
[----:B------:R-:W-:Y:S01]  /*7240*/  UISETP.NE.U32.AND UP0, UPT, UR60, URZ, UPT ;  /* 0x000000ff3c00728c */ /* 0x000fe2000bf05070 */
[----:B------:R-:W-:Y:S01]  /*7250*/  R2UR UR6, R62 ;  /* 0x000000003e0672ca */ /* 0x000fe200000e0000 */
[----:B------:R-:W1:Y:S01]  /*7260*/  LDCU.64 UR8, c[0x0][0x358] ;  /* 0x00006b00ff0877ac */ /* 0x000e620008000a00 */
[----:B------:R-:W-:Y:S02]  /*7270*/  HFMA2 R59, -RZ, RZ, 0, 5.9604644775390625e-08 ;  /* 0x00000001ff3b7431 */ /* 0x000fe400000001ff */
[----:B------:R-:W-:Y:S01]  /*7280*/  IMAD.MOV.U32 R0, RZ, RZ, 0x1 ;  /* 0x00000001ff007424 */ /* 0x000fe200078e00ff */
[----:B------:R-:W-:Y:S06]  /*7290*/  UISETP.NE.AND.EX UP0, UPT, UR61, URZ, UPT, UP0 ;  /* 0x000000ff3d00728c */ /* 0x000fec000bf05300 */
[----:B------:R-:W-:Y:S05]  /*72a0*/  PLOP3.LUT P3, PT, PT, PT, UP0, 0x80, 0x8 ;  /* 0x000000000008781c */ /* 0x000fea0003f6f008 */
[----:B------:R-:W2:Y:S01]  /*72b0*/  @UP0 LDCU.64 UR4, c[0x0][0x888] ;  /* 0x00011100ff0407ac */ /* 0x000ea20008000a00 */
[----:B------:R-:W-:Y:S07]  /*72c0*/  @UP0 UIMAD UR6, UR50, UR6, URZ ;  /* 0x00000006320602a4 */ /* 0x000fee000f8e02ff */
[----:B------:R-:W-:Y:S01]  /*72d0*/  @!P3 PRMT R59, R0, 0x7610, R59 ;  /* 0x00007610003bb816 */ /* 0x000fe2000000003b */
[----:B--2---:R-:W-:Y:S06]  /*72e0*/  @UP0 UIMAD.WIDE UR4, UR6, 0x4, UR4 ;  /* 0x00000004060408a5 */ /* 0x004fec000f8e0204 */
[----:B------:R-:W-:Y:S02]  /*72f0*/  IMAD.U32 R4, RZ, RZ, UR4 ;  /* 0x00000004ff047e24 */ /* 0x000fe4000f8e00ff */
[----:B------:R-:W-:Y:S03]  /*7300*/  IMAD.U32 R5, RZ, RZ, UR5 ;  /* 0x00000005ff057e24 */ /* 0x000fe6000f8e00ff */
[----:B------:R-:W2:Y:S02]  /*7310*/  @!UP0 LDCU UR4, c[0x0][0x880] ;  /* 0x00011000ff0487ac */ /* 0x000ea40008000800 */
[----:B-1---5:R1:W5:Y:S02]  /*7320*/  @P3 LDG.E R27, desc[UR8][R4.64] ;  /* 0x00000008041b3981 */ /* 0x022364000c1e1900 */
[----:B-12---:R-:W-:Y:S02]  /*7330*/  @!P3 MOV R27, UR4 ;  /* 0x00000004001bbc02 */ /* 0x006fe40008000f00 */
.L_x_105:
[----:B------:R-:W-:Y:S05]  /*7340*/  @!P4 BRA `(.L_x_106) ;  /* 0x000000000024c947 */ /* 0x000fea0003800000 */
[----:B------:R-:W-:Y:S01]  /*7350*/  ISETP.NE.U32.AND P3, PT, R48, RZ, PT ;  /* 0x000000ff3000720c */ /* 0x000fe20003f65070 */
[----:B------:R-:W1:Y:S03]  /*7360*/  LDCU.64 UR4, c[0x0][0x358] ;  /* 0x00006b00ff0477ac */ /* 0x000e660008000a00 */
[----:B------:R-:W-:Y:S11]  /*7370*/  ISETP.NE.AND.EX P3, PT, R49, RZ, PT, P3 ;  /* 0x000000ff3100720c */ /* 0x000ff60003f65330 */
[----:B------:R-:W-:Y:S02]  /*7380*/  @!UPT UIADD3 URZ, UPT, UPT, URZ, URZ, URZ ;  /* 0x000000fffffff290 */ /* 0x000fe4000fffe0ff */
[----:B------:R-:W2:Y:S01]  /*7390*/  @P3 LDC.64 R4, c[0x0][0x8a8] ;  /* 0x00022a00ff043b82 */ /* 0x000ea20000000a00 */
[----:B------:R-:W-:Y:S04]  /*73a0*/  @P3 IMAD R0, R50, UR50, RZ ;  /* 0x0000003232003c24 */ /* 0x000fe8000f8e02ff */
[----:B--2---:R-:W-:Y:S05]  /*73b0*/  @P3 IMAD.WIDE R4, R0, 0x4, R4 ;  /* 0x0000000400043825 */ /* 0x004fea00078e0204 */
[----:B-1---5:R1:W5:Y:S02]  /*73c0*/  @P3 LDG.E R24, desc[UR4][R4.64] ;  /* 0x0000000404183981 */ /* 0x022364000c1e1900 */
[----:B-1----:R-:W2:Y:S02]  /*73d0*/  @!P3 LDC R24, c[0x0][0x8a0] ;  /* 0x00022800ff18bb82 */ /* 0x002ea40000000800 */
.L_x_106:
[----:B-----5:R-:W-:Y:S01]  /*73e0*/  FSETP.NEU.AND P3, PT, R27, RZ, PT ;  /* 0x000000ff1b00720b */ /* 0x020fe20003f6d000 */
[----:B------:R-:W-:Y:S01]  /*73f0*/  BSSY B1, `(.L_x_107) ;  /* 0x0000039000017945 */ /* 0x000fe20003800000 */
[----:B------:R-:W-:Y:S01]  /*7400*/  SEL R4, RZ, 0xffffffff, P2 ;  /* 0xffffffffff047807 */ /* 0x000fe20001000000 */
[----:B------:R-:W-:Y:S01]  /*7410*/  IMAD.MOV.U32 R74, RZ, RZ, 0x1 ;  /* 0x00000001ff4a7424 */ /* 0x000fe200078e00ff */
[----:B------:R-:W-:Y:S01]  /*7420*/  @P1 LOP3.LUT P2, RZ, R59, 0xff, RZ, 0xc0, !PT ;  /* 0x000000ff3bff1812 */ /* 0x000fe2000784c0ff */
[----:B------:R-:W-:Y:S01]  /*7430*/  IMAD.IADD R25, R23, 0x1, R2 ;  /* 0x0000000117197824 */ /* 0x000fe200078e0202 */
[----:B------:R-:W-:Y:S01]  /*7440*/  @P1 SEL R0, RZ, 0xffffffff, P3 ;  /* 0xffffffffff001807 */ /* 0x000fe20001800000 */
[----:B------:R-:W-:Y:S01]  /*7450*/  IMAD R71, R57, -0x10, R67 ;  /* 0xfffffff039477824 */ /* 0x000fe200078e0243 */
[----:B------:R-:W-:Y:S01]  /*7460*/  LOP3.LUT R55, R55, 0x1, RZ, 0x3c, !PT ;  /* 0x0000000137377812 */ /* 0x000fe200078e3cff */
[----:B------:R-:W-:Y:S01]  /*7470*/  IMAD.MOV.U32 R73, RZ, RZ, RZ ;  /* 0x000000ffff497224 */ /* 0x000fe200078e00ff */
[----:B------:R-:W-:Y:S02]  /*7480*/  @P0 SEL R0, R4, R0, !P2 ;  /* 0x0000000004000207 */ /* 0x000fe40005000000 */
[----:B------:R-:W-:Y:S02]  /*7490*/  CS2R R38, SRZ ;  /* 0x0000000000267805 */ /* 0x000fe4000001ff00 */
[----:B------:R-:W-:Y:S02]  /*74a0*/  LEA R72, R22, UR49, 0x3 ;  /* 0x0000003116487c11 */ /* 0x000fe4000f8e18ff */
[----:B------:R-:W-:Y:S02]  /*74b0*/  CS2R R36, SRZ ;  /* 0x0000000000247805 */ /* 0x000fe4000001ff00 */
[----:B------:R-:W-:Y:S02]  /*74c0*/  @P1 LOP3.LUT R0, R0, 0x1, RZ, 0xc0, !PT ;  /* 0x0000000100001812 */ /* 0x000fe400078ec0ff */
[----:B------:R-:W-:Y:S02]  /*74d0*/  CS2R R34, SRZ ;  /* 0x0000000000227805 */ /* 0x000fe4000001ff00 */
[----:B------:R-:W-:Y:S02]  /*74e0*/  PLOP3.LUT P2, PT, PT, PT, UP1, 0x80, 0x8 ;  /* 0x000000000008781c */ /* 0x000fe40003f4f018 */
[----:B------:R-:W-:Y:S02]  /*74f0*/  CS2R R32, SRZ ;  /* 0x0000000000207805 */ /* 0x000fe4000001ff00 */
[----:B------:R-:W-:Y:S02]  /*7500*/  ISETP.NE.U32.OR P5, PT, R0, 0x1, !P1 ;  /* 0x000000010000780c */ /* 0x000fe40004fa5470 */
[----:B------:R-:W-:Y:S02]  /*7510*/  CS2R R42, SRZ ;  /* 0x00000000002a7805 */ /* 0x000fe4000001ff00 */
[----:B------:R-:W-:Y:S02]  /*7520*/  LOP3.LUT P4, R69, R59, 0xff, RZ, 0xc0, !PT ;  /* 0x000000ff3b457812 */ /* 0x000fe4000788c0ff */
[----:B------:R-:W-:Y:S02]  /*7530*/  CS2R R40, SRZ ;  /* 0x0000000000287805 */ /* 0x000fe4000001ff00 */
[----:B------:R-:W-:Y:S02]  /*7540*/  SEL R3, RZ, 0xffffffff, P3 ;  /* 0xffffffffff037807 */ /* 0x000fe40001800000 */
[----:B------:R-:W-:Y:S02]  /*7550*/  CS2R R46, SRZ ;  /* 0x00000000002e7805 */ /* 0x000fe4000001ff00 */
[----:B------:R-:W-:Y:S02]  /*7560*/  P2R R70, PR, RZ, 0x20 ;  /* 0x00000020ff467803 */ /* 0x000fe40000000000 */
[----:B------:R-:W-:Y:S02]  /*7570*/  CS2R R44, SRZ ;  /* 0x00000000002c7805 */ /* 0x000fe4000001ff00 */
[----:B------:R-:W-:Y:S02]  /*7580*/  @P2 SEL R3, R4, R3, !P4 ;  /* 0x0000000304032207 */ /* 0x000fe40006000000 */
[----:B------:R-:W-:Y:S02]  /*7590*/  @P5 SHF.L.U32 R0, R55, 0x1f, RZ ;  /* 0x0000001f37005819 */ /* 0x000fe400000006ff */
[----:B------:R-:W-:Y:S02]  /*75a0*/  LOP3.LUT R3, R3, 0x1, RZ, 0xc0, !PT ;  /* 0x0000000103037812 */ /* 0x000fe400078ec0ff */
[----:B------:R1:W3:Y:S02]  /*75b0*/  @P5 SYNCS.PHASECHK.TRANS64.TRYWAIT P1, [UR49+0x90], R0 ;  /* 0x00009000ff0055a7 */ /* 0x0002e40008021131 */
[----:B------:R-:W-:Y:S04]  /*75c0*/  ISETP.NE.U32.AND P2, PT, R3, 0x1, PT ;  /* 0x000000010300780c */ /* 0x000fe80003f45070 */
[----:B------:R-:W-:Y:S02]  /*75d0*/  P2R R75, PR, RZ, 0x4 ;  /* 0x00000004ff4b7803 */ /* 0x000fe40000000000 */
[----:B-1----:R-:W-:Y:S04]  /*75e0*/  SHF.L.U32 R0, R54, 0x1f, RZ ;  /* 0x0000001f36007819 */ /* 0x002fe800000006ff */
[----:B------:R1:W4:Y:S01]  /*75f0*/  SYNCS.PHASECHK.TRANS64.TRYWAIT P0, [R72+URZ+0xf0], R0 ;  /* 0x0000f000480075a7 */ /* 0x00032200080011ff */
[----:B---3--:R-:W-:Y:S01]  /*7600*/  @P5 SEL R74, RZ, 0x1, !P1 ;  /* 0x00000001ff4a5807 */ /* 0x008fe20004800000 */
[----:B-1----:R-:W-:Y:S06]  /*7610*/  @!P5 BRA `(.L_x_108) ;  /* 0x000000000058d947 */ /* 0x002fec0003800000 */
[----:B------:R-:W-:Y:S01]  /*7620*/  IMAD.MOV.U32 R39, RZ, RZ, RZ ;  /* 0x000000ffff277224 */ /* 0x000fe200078e00ff */
[----:B------:R-:W-:Y:S01]  /*7630*/  ISETP.NE.AND P1, PT, R74, RZ, PT ;  /* 0x000000ff4a00720c */ /* 0x000fe20003f25270 */
[----:B------:R-:W-:Y:S01]  /*7640*/  BSSY B0, `(.L_x_109) ;  /* 0x000000c000007945 */ /* 0x000fe20003800000 */
[----:B------:R-:W-:Y:S02]  /*7650*/  CS2R R46, SRZ ;  /* 0x00000000002e7805 */ /* 0x000fe4000001ff00 */
[----:B------:R-:W-:Y:S02]  /*7660*/  CS2R R44, SRZ ;  /* 0x00000000002c7805 */ /* 0x000fe4000001ff00 */
[----:B------:R-:W-:Y:S02]  /*7670*/  CS2R R42, SRZ ;  /* 0x00000000002a7805 */ /* 0x000fe4000001ff00 */
[----:B------:R-:W-:Y:S02]  /*7680*/  CS2R R40, SRZ ;  /* 0x0000000000287805 */ /* 0x000fe4000001ff00 */
[----:B------:R-:W-:Y:S02]  /*7690*/  CS2R R34, SRZ ;  /* 0x0000000000227805 */ /* 0x000fe4000001ff00 */
[----:B------:R-:W-:Y:S02]  /*76a0*/  CS2R R32, SRZ ;  /* 0x0000000000207805 */ /* 0x000fe4000001ff00 */
[----:B------:R-:W-:Y:S01]  /*76b0*/  CS2R R36, SRZ ;  /* 0x0000000000247805 */ /* 0x000fe2000001ff00 */
[----:B------:R-:W-:Y:S06]  /*76c0*/  @P1 BRA `(.L_x_110) ;  /* 0x00000000000c1947 */ /* 0x000fec0003800000 */
[----:B------:R-:W-:Y:S04]  /*76d0*/  SHF.L.U32 R3, R55, 0x1f, RZ ;  /* 0x0000001f37037819 */ /* 0x000fe800000006ff */
[----:B------:R-:W1:Y:S02]  /*76e0*/  SYNCS.PHASECHK.TRANS64.TRYWAIT P1, [UR49+0x90], R3 ;  /* 0x00009003ff0075a7 */ /* 0x000e640008021131 */
[----:B-1----:R-:W-:Y:S05]  /*76f0*/  @!P1 BRA `(.L_x_111) ;  /* 0x0000003000c09947 */ /* 0x002fea0003800000 */
.L_x_110:
[----:B------:R-:W-:Y:S05]  /*7700*/  BSYNC B0 ;  /* 0x0000000000007941 */ /* 0x000fea0003800000 */
.L_x_109:
[----:B------:R-:W-:Y:S01]  /*7710*/  ISETP.NE.AND P1, PT, R75, RZ, PT ;  /* 0x000000ff4b00720c */ /* 0x000fe20003f25270 */
[----:B------:R-:W-:Y:S11]  /*7720*/  HFMA2 R73, -RZ, RZ, 0, 5.9604644775390625e-08 ;  /* 0x00000001ff497431 */ /* 0x000ff600000001ff */
[----:B------:R-:W-:Y:S01]  /*7730*/  @!UPT UIADD3 URZ, UPT, UPT, URZ, URZ, URZ ;  /* 0x000000fffffff290 */ /* 0x000fe2000fffe0ff */
[----:B------:R3:W1:Y:S04]  /*7740*/  @P1 LDS.128 R44, [R56] ;  /* 0x00000000382c1984 */ /* 0x0006680000000c00 */
[----:B------:R3:W1:Y:S04]  /*7750*/  @P1 LDS.128 R40, [R67+0x10] ;  /* 0x0000100043281984 */ /* 0x0006680000000c00 */
[----:B------:R3:W1:Y:S04]  /*7760*/  @P1 LDS.128 R32, [R66+0x20] ;  /* 0x0000200042201984 */ /* 0x0006680000000c00 */
[----:B------:R3:W1:Y:S02]  /*7770*/  @P1 LDS.128 R36, [R71+0x30] ;  /* 0x0000300047241984 */ /* 0x0006640000000c00 */
.L_x_108:
[----:B------:R-:W-:Y:S05]  /*7780*/  BSYNC B1 ;  /* 0x0000000000017941 */ /* 0x000fea0003800000 */
.L_x_107:
[----:B-1----:R-:W-:Y:S04]  /*7790*/  SHF.R.U32.HI R2, RZ, 0x15, R25 ;  /* 0x00000015ff027819 */ /* 0x002fe80000011619 */
[----:B------:R-:W-:Y:S01]  /*77a0*/  LOP3.LUT P1, RZ, R2, 0x3, R60, 0x48, !PT ;  /* 0x0000000302ff7812 */ /* 0x000fe2000782483c */
[----:B------:R-:W-:Y:S01]  /*77b0*/  @!UPT UIADD3 URZ, UPT, UPT, URZ, URZ, URZ ;  /* 0x000000fffffff290 */ /* 0x000fe2000fffe0ff */
[----:B----4-:R-:W-:Y:S11]  /*77c0*/  @P0 BRA `(.L_x_112) ;  /* 0x0000000000080947 */ /* 0x010ff60003800000 */
[----:B------:R-:W1:Y:S02]  /*77d0*/  SYNCS.PHASECHK.TRANS64.TRYWAIT P0, [R72+URZ+0xf0], R0 ;  /* 0x0000f000480075a7 */ /* 0x000e6400080011ff */
[----:B-1----:R-:W-:Y:S05]  /*77e0*/  @!P0 BRA `(.L_x_113) ;  /* 0x00000030009c8947 */ /* 0x002fea0003800000 */
.L_x_112:
[----:B------:R-:W-:Y:S05]  /*77f0*/  @!P1 BRA `(.L_x_114) ;  /* 0x0000000000409947 */ /* 0x000fea0003800000 */
[----:B------:R-:W4:Y:S01]  /*7800*/  LDCU.64 UR8, c[0x4][0x70] ;  /* 0x01000e00ff0877ac */ /* 0x000f220008000a00 */
[----:B------:R-:W-:Y:S01]  /*7810*/  MOV R3, 0x0 ;  /* 0x0000000000037802 */ /* 0x000fe20000000f00 */
[----:B------:R-:W-:Y:S02]  /*7820*/  HFMA2 R12, -RZ, RZ, 0, 5.9604644775390625e-08 ;  /* 0x00000001ff0c7431 */ /* 0x000fe400000001ff */
[----:B------:R-:W-:Y:S02]  /*7830*/  IMAD.MOV.U32 R8, RZ, RZ, 0x192 ;  /* 0x00000192ff087424 */ /* 0x000fe400078e00ff */
[----:B------:R-:W-:Y:S01]  /*7840*/  IMAD.MOV.U32 R13, RZ, RZ, RZ ;  /* 0x000000ffff0d7224 */ /* 0x000fe200078e00ff */
[----:B------:R-:W5:Y:S01]  /*7850*/  LDCU.64 UR6, c[0x4][0x78] ;  /* 0x01000f00ff0677ac */ /* 0x000f620008000a00 */
[----:B------:R-:W1:Y:S01]  /*7860*/  LDC.64 R2, c[0x4][R3] ;  /* 0x0100000003027b82 */ /* 0x000e620000000a00 */
[----:B------:R-:W2:Y:S01]  /*7870*/  LDCU.64 UR4, c[0x4][0x10] ;  /* 0x01000200ff0477ac */ /* 0x000ea20008000a00 */
[----:B----4-:R-:W-:Y:S01]  /*7880*/  MOV R5, UR9 ;  /* 0x0000000900057c02 */ /* 0x010fe20008000f00 */
[----:B------:R-:W-:Y:S01]  /*7890*/  IMAD.U32 R4, RZ, RZ, UR8 ;  /* 0x00000008ff047e24 */ /* 0x000fe2000f8e00ff */
[----:B-----5:R-:W-:Y:S01]  /*78a0*/  MOV R7, UR7 ;  /* 0x0000000700077c02 */ /* 0x020fe20008000f00 */
[----:B------:R-:W-:Y:S01]  /*78b0*/  IMAD.U32 R6, RZ, RZ, UR6 ;  /* 0x00000006ff067e24 */ /* 0x000fe2000f8e00ff */
[----:B--2---:R-:W-:Y:S01]  /*78c0*/  MOV R11, UR5 ;  /* 0x00000005000b7c02 */ /* 0x004fe20008000f00 */
[----:B------:R-:W-:Y:S02]  /*78d0*/  IMAD.U32 R10, RZ, RZ, UR4 ;  /* 0x00000004ff0a7e24 */ /* 0x000fe4000f8e00ff */
[----:B------:R-:W-:Y:S07]  /*78e0*/  LEPC R20, `(.L_x_114) ;  /* 0x000000001014794e */ /* 0x000fee0000000000 */
[----:B-1-3--:R-:W-:Y:S05]  /*78f0*/  CALL.ABS.NOINC R2 ;  /* 0x0000000002007343 */ /* 0x00afea0003c00000 */
.L_x_114:
[----:B------:R-:W-:Y:S01]  /*7900*/  LOP3.LUT R20, R44, 0xffffe000, RZ, 0xc0, !PT ;  /* 0xffffe0002c147812 */ /* 0x000fe200078ec0ff */
[----:B------:R-:W-:Y:S05]  /*7910*/  WARPSYNC.ALL ;  /* 0x0000000000007948 */ /* 0x000fea0003800000 */
[----:B------:R-:W-:Y:S01]  /*7920*/  R2UR UR4, R25 ;  /* 0x00000000190472ca */ /* 0x000fe200000e0000 */
[----:B------:R-:W-:Y:S01]  /*7930*/  BSSY.RECONVERGENT B0, `(.L_x_115) ;  /* 0x0000058000007945 */ /* 0x000fe20003800200 */
[----:B------:R-:W-:Y:S11]  /*7940*/  ISETP.NE.AND P0, PT, R58, RZ, PT ;  /* 0x000000ff3a00720c */ /* 0x000ff60003f05270 */
[----:B------:R-:W1:Y:S02]  /*7950*/  LDTM.x16 R4, tmem[UR4] ;  /* 0x00000004000479ee */ /* 0x000e640008240000 */
[C---:B-12---:R-:W-:Y:S01]  /*7960*/  FMUL R0, R24.reuse, R4 ;  /* 0x0000000418007220 */ /* 0x046fe20000400000 */
[C---:B------:R-:W-:Y:S01]  /*7970*/  FMUL R2, R24.reuse, R5 ;  /* 0x0000000518027220 */ /* 0x040fe20000400000 */
[C---:B------:R-:W-:Y:S01]  /*7980*/  FMUL R4, R24.reuse, R8 ;  /* 0x0000000818047220 */ /* 0x040fe20000400000 */
[C---:B------:R-:W-:Y:S01]  /*7990*/  FMUL R5, R24.reuse, R9 ;  /* 0x0000000918057220 */ /* 0x040fe20000400000 */
[C---:B------:R-:W-:Y:S01]  /*79a0*/  FMUL R8, R24.reuse, R12 ;  /* 0x0000000c18087220 */ /* 0x040fe20000400000 */
[C---:B------:R-:W-:Y:S01]  /*79b0*/  FMUL R9, R24.reuse, R13 ;  /* 0x0000000d18097220 */ /* 0x040fe20000400000 */
[C---:B------:R-:W-:Y:S01]  /*79c0*/  FMUL R12, R24.reuse, R16 ;  /* 0x00000010180c7220 */ /* 0x040fe20000400000 */
[----:B------:R-:W-:Y:S01]  /*79d0*/  LOP3.LUT R16, R45, 0xffffe000, RZ, 0xc0, !PT ;  /* 0xffffe0002d107812 */ /* 0x000fe200078ec0ff */
[----:B------:R-:W-:Y:S01]  /*79e0*/  FMUL R13, R24, R17 ;  /* 0x00000011180d7220 */ /* 0x000fe20000400000 */
[----:B------:R-:W-:Y:S01]  /*79f0*/  LOP3.LUT R17, R46, 0xffffe000, RZ, 0xc0, !PT ;  /* 0xffffe0002e117812 */ /* 0x000fe200078ec0ff */
[----:B------:R-:W-:Y:S01]  /*7a00*/  FFMA R28, R27, R20, R0 ;  /* 0x000000141b1c7223 */ /* 0x000fe20000000000 */
[----:B------:R-:W-:Y:S01]  /*7a10*/  LOP3.LUT R0, R47, 0xffffe000, RZ, 0xc0, !PT ;  /* 0xffffe0002f007812 */ /* 0x000fe200078ec0ff */
[C---:B------:R-:W-:Y:S01]  /*7a20*/  FMUL R3, R24.reuse, R6 ;  /* 0x0000000618037220 */ /* 0x040fe20000400000 */
[C---:B------:R-:W-:Y:S01]  /*7a30*/  FMUL R6, R24.reuse, R10 ;  /* 0x0000000a18067220 */ /* 0x040fe20000400000 */
[C---:B------:R-:W-:Y:S01]  /*7a40*/  FMUL R7, R24.reuse, R7 ;  /* 0x0000000718077220 */ /* 0x040fe20000400000 */
[----:B------:R-:W-:Y:S01]  /*7a50*/  F2FP.TF32.F32.PACK_B R28, R28 ;  /* 0x0000001cff1c723e */ /* 0x000fe200024050ff */
[C---:B------:R-:W-:Y:S01]  /*7a60*/  FMUL R10, R24.reuse, R14 ;  /* 0x0000000e180a7220 */ /* 0x040fe20000400000 */
[----:B------:R-:W-:Y:S01]  /*7a70*/  FMUL R14, R24, R18 ;  /* 0x00000012180e7220 */ /* 0x000fe20000400000 */
[----:B------:R-:W-:Y:S01]  /*7a80*/  LOP3.LUT R18, R40, 0xffffe000, RZ, 0xc0, !PT ;  /* 0xffffe00028127812 */ /* 0x000fe200078ec0ff */
[----:B------:R-:W-:Y:S01]  /*7a90*/  FFMA R29, R27, R16, R2 ;  /* 0x000000101b1d7223 */ /* 0x000fe20000000002 */
[----:B------:R-:W-:Y:S01]  /*7aa0*/  LOP3.LUT R2, R41, 0xffffe000, RZ, 0xc0, !PT ;  /* 0xffffe00029027812 */ /* 0x000fe200078ec0ff */
[----:B------:R-:W-:Y:S01]  /*7ab0*/  FFMA R30, R27, R17, R3 ;  /* 0x000000111b1e7223 */ /* 0x000fe20000000003 */
[----:B------:R-:W-:Y:S01]  /*7ac0*/  LOP3.LUT R3, R43, 0xffffe000, RZ, 0xc0, !PT ;  /* 0xffffe0002b037812 */ /* 0x000fe200078ec0ff */
[C---:B------:R-:W-:Y:S01]  /*7ad0*/  FFMA R31, R27.reuse, R0, R7 ;  /* 0x000000001b1f7223 */ /* 0x040fe20000000007 */
[----:B------:R-:W-:Y:S01]  /*7ae0*/  LOP3.LUT R0, R42, 0xffffe000, RZ, 0xc0, !PT ;  /* 0xffffe0002a007812 */ /* 0x000fe200078ec0ff */
[C---:B------:R-:W-:Y:S01]  /*7af0*/  FFMA R4, R27.reuse, R18, R4 ;  /* 0x000000121b047223 */ /* 0x040fe20000000004 */
[----:B------:R-:W-:Y:S01]  /*7b00*/  F2FP.TF32.F32.PACK_B R29, R29 ;  /* 0x0000001dff1d723e */ /* 0x000fe200024050ff */
[C---:B------:R-:W-:Y:S01]  /*7b10*/  FFMA R5, R27.reuse, R2, R5 ;  /* 0x000000021b057223 */ /* 0x040fe20000000005 */
[----:B------:R-:W-:Y:S01]  /*7b20*/  FMUL R11, R24, R11 ;  /* 0x0000000b180b7220 */ /* 0x000fe20000400000 */
[----:B------:R-:W-:Y:S01]  /*7b30*/  F2FP.TF32.F32.PACK_B R30, R30 ;  /* 0x0000001eff1e723e */ /* 0x000fe200024050ff */
[C---:B------:R-:W-:Y:S01]  /*7b40*/  FFMA R6, R27.reuse, R0, R6 ;  /* 0x000000001b067223 */ /* 0x040fe20000000006 */
[----:B------:R-:W-:Y:S01]  /*7b50*/  F2FP.TF32.F32.PACK_B R31, R31 ;  /* 0x0000001fff1f723e */ /* 0x000fe200024050ff */
[----:B------:R-:W-:Y:S01]  /*7b60*/  FFMA R7, R27, R3, R11 ;  /* 0x000000031b077223 */ /* 0x000fe2000000000b */
[----:B------:R-:W-:Y:S01]  /*7b70*/  LOP3.LUT R2, R32, 0xffffe000, RZ, 0xc0, !PT ;  /* 0xffffe00020027812 */ /* 0x000fe200078ec0ff */
[----:B------:R-:W-:Y:S01]  /*7b80*/  FMUL R15, R24, R15 ;  /* 0x0000000f180f7220 */ /* 0x000fe20000400000 */
[----:B------:R-:W-:Y:S01]  /*7b90*/  LOP3.LUT R16, R33, 0xffffe000, RZ, 0xc0, !PT ;  /* 0xffffe00021107812 */ /* 0x000fe200078ec0ff */
[----:B------:R1:W-:Y:S01]  /*7ba0*/  STS.128 [R56], R28 ;  /* 0x0000001c38007388 */ /* 0x0003e20000000c00 */
[----:B------:R-:W-:Y:S01]  /*7bb0*/  LOP3.LUT R0, R34, 0xffffe000, RZ, 0xc0, !PT ;  /* 0xffffe00022007812 */ /* 0x000fe200078ec0ff */
[----:B------:R-:W-:Y:S01]  /*7bc0*/  FFMA R8, R27, R2, R8 ;  /* 0x000000021b087223 */ /* 0x000fe20000000008 */
[----:B------:R-:W-:Y:S01]  /*7bd0*/  LOP3.LUT R2, R35, 0xffffe000, RZ, 0xc0, !PT ;  /* 0xffffe00023027812 */ /* 0x000fe200078ec0ff */
[C---:B------:R-:W-:Y:S01]  /*7be0*/  FFMA R9, R27.reuse, R16, R9 ;  /* 0x000000101b097223 */ /* 0x040fe20000000009 */
[----:B------:R-:W-:Y:S01]  /*7bf0*/  F2FP.TF32.F32.PACK_B R4, R4 ;  /* 0x00000004ff04723e */ /* 0x000fe200024050ff */
[C---:B------:R-:W-:Y:S01]  /*7c00*/  FFMA R10, R27.reuse, R0, R10 ;  /* 0x000000001b0a7223 */ /* 0x040fe2000000000a */
[----:B------:R-:W-:Y:S01]  /*7c10*/  F2FP.TF32.F32.PACK_B R5, R5 ;  /* 0x00000005ff05723e */ /* 0x000fe200024050ff */
[----:B------:R-:W-:Y:S01]  /*7c20*/  FFMA R11, R27, R2, R15 ;  /* 0x000000021b0b7223 */ /* 0x000fe2000000000f */
[----:B------:R-:W-:Y:S01]  /*7c30*/  F2FP.TF32.F32.PACK_B R6, R6 ;  /* 0x00000006ff06723e */ /* 0x000fe200024050ff */
[----:B------:R-:W-:Y:S01]  /*7c40*/  FMUL R19, R24, R19 ;  /* 0x0000001318137220 */ /* 0x000fe20000400000 */
[----:B------:R-:W-:Y:S02]  /*7c50*/  F2FP.TF32.F32.PACK_B R7, R7 ;  /* 0x00000007ff07723e */ /* 0x000fe400024050ff */
[----:B------:R-:W-:Y:S02]  /*7c60*/  LOP3.LUT R3, R36, 0xffffe000, RZ, 0xc0, !PT ;  /* 0xffffe00024037812 */ /* 0x000fe400078ec0ff */
[----:B------:R-:W-:Y:S01]  /*7c70*/  LOP3.LUT R0, R37, 0xffffe000, RZ, 0xc0, !PT ;  /* 0xffffe00025007812 */ /* 0x000fe200078ec0ff */
[----:B------:R1:W-:Y:S01]  /*7c80*/  STS.128 [R67+0x10], R4 ;  /* 0x0000100443007388 */ /* 0x0003e20000000c00 */
        /* <DEDUP_REMOVED lines=8> */
[----:B------:R-:W-:Y:S02]  /*7d10*/  F2FP.TF32.F32.PACK_B R10, R10 ;  /* 0x0000000aff0a723e */ /* 0x000fe400024050ff */
[----:B------:R-:W-:Y:S02]  /*7d20*/  F2FP.TF32.F32.PACK_B R11, R11 ;  /* 0x0000000bff0b723e */ /* 0x000fe400024050ff */
[----:B------:R-:W-:Y:S02]  /*7d30*/  F2FP.TF32.F32.PACK_B R12, R12 ;  /* 0x0000000cff0c723e */ /* 0x000fe400024050ff */
[----:B------:R-:W-:Y:S01]  /*7d40*/  F2FP.TF32.F32.PACK_B R13, R13 ;  /* 0x0000000dff0d723e */ /* 0x000fe200024050ff */
[----:B------:R1:W-:Y:S01]  /*7d50*/  STS.128 [R66+0x20], R8 ;  /* 0x0000200842007388 */ /* 0x0003e20000000c00 */
[----:B------:R-:W-:Y:S02]  /*7d60*/  F2FP.TF32.F32.PACK_B R14, R14 ;  /* 0x0000000eff0e723e */ /* 0x000fe400024050ff */
[----:B------:R-:W-:Y:S05]  /*7d70*/  F2FP.TF32.F32.PACK_B R15, R15 ;  /* 0x0000000fff0f723e */ /* 0x000fea00024050ff */
[----:B------:R1:W-:Y:S01]  /*7d80*/  STS.128 [R71+0x30], R12 ;  /* 0x0000300c47007388 */ /* 0x0003e20000000c00 */
[----:B------:R-:W-:Y:S01]  /*7d90*/  @!PT LDS RZ, [RZ] ;  /* 0x00000000fffff984 */ /* 0x000fe20000000800 */
[----:B------:R-:W-:Y:S01]  /*7da0*/  @!PT LDS RZ, [RZ] ;  /* 0x00000000fffff984 */ /* 0x000fe20000000800 */
[----:B------:R-:W-:Y:S01]  /*7db0*/  @!PT LDS RZ, [RZ] ;  /* 0x00000000fffff984 */ /* 0x000fe20000000800 */
[----:B------:R-:W-:Y:S01]  /*7dc0*/  @!PT LDS RZ, [RZ] ;  /* 0x00000000fffff984 */ /* 0x000fe20000000800 */
[----:B------:R2:W-:Y:S07]  /*7dd0*/  MEMBAR.ALL.CTA ;  /* 0x0000000000007992 */ /* 0x0005ee0000008000 */
[----:B--2---:R-:W2:Y:S02]  /*7de0*/  FENCE.VIEW.ASYNC.S ;  /* 0x00000000000073c6 */ /* 0x004ea40000000000 */
[----:B--2---:R-:W-:Y:S06]  /*7df0*/  BAR.SYNC.DEFER_BLOCKING 0x1, 0x80 ;  /* 0x0042000000007b1d */ /* 0x004fec0000010000 */
[----:B------:R-:W-:Y:S05]  /*7e00*/  @P0 BRA `(.L_x_116) ;  /* 0x0000000000280947 */ /* 0x000fea0003800000 */
[----:B------:R-:W2:Y:S01]  /*7e10*/  LDCU.64 UR6, c[0x0][0x348] ;  /* 0x00006900ff0677ac */ /* 0x000ea20008000a00 */
[----:B------:R-:W-:Y:S01]  /*7e20*/  UIADD3 UR4, UPT, UPT, UR49, 0x200, URZ ;  /* 0x0000020031047890 */ /* 0x000fe2000fffe0ff */
[----:B------:R-:W-:Y:S05]  /*7e30*/  UMOV UR41, UR52 ;  /* 0x0000003400297c82 */ /* 0x000fea0008000000 */
[----:B------:R-:W-:Y:S04]  /*7e40*/  MOV R52, UR4 ;  /* 0x0000000400347c02 */ /* 0x000fe80008000f00 */
[----:B------:R-:W-:Y:S01]  /*7e50*/  R2UR UR40, R52 ;  /* 0x00000000342872ca */ /* 0x000fe200000e0000 */
[----:B--2---:R-:W-:Y:S04]  /*7e60*/  UIADD3 UR4, UP0, UPT, UR6, 0x680, URZ ;  /* 0x0000068006047890 */ /* 0x004fe8000ff1e0ff */
[----:B------:R-:W-:Y:S09]  /*7e70*/  UIADD3.X UR5, UPT, UPT, URZ, UR7, URZ, UP0, !UPT ;  /* 0x00000007ff057290 */ /* 0x000ff200087fe4ff */
[----:B------:R2:W-:Y:S01]  /*7e80*/  UTMASTG.4D [UR40], [UR4] ;  /* 0x00000028040073b5 */ /* 0x0005e20008018000 */
[----:B------:R0:W-:Y:S01]  /*7e90*/  UTMACMDFLUSH ;  /* 0x00000000000079b7 */ /* 0x0001e20000000000 */
[----:B--2---:R-:W-:Y:S04]  /*7ea0*/  DEPBAR.LE SB0, 0x1 ;  /* 0x000080400000791a */ /* 0x004fe80000000000 */
.L_x_116:
[----:B------:R-:W-:Y:S05]  /*7eb0*/  BSYNC.RECONVERGENT B0 ;  /* 0x0000000000007941 */ /* 0x000fea0003800200 */
.L_x_115:
[----:B------:R-:W-:Y:S01]  /*7ec0*/  BAR.SYNC.DEFER_BLOCKING 0x1, 0x80 ;  /* 0x0042000000007b1d */ /* 0x000fe20000010000 */
[----:B------:R-:W-:Y:S01]  /*7ed0*/  ISETP.NE.AND P1, PT, R70, RZ, PT ;  /* 0x000000ff4600720c */ /* 0x000fe20003f25270 */
[----:B------:R-:W-:Y:S01]  /*7ee0*/  UISETP.NE.AND UP0, UPT, UR54, URZ, UPT ;  /* 0x000000ff3600728c */ /* 0x000fe2000bf05270 */
[----:B------:R-:W-:Y:S11]  /*7ef0*/  LEA R2, R73, UR49, 0x3 ;  /* 0x0000003149027c11 */ /* 0x000ff6000f8e18ff */
[----:B-1----:R-:W-:Y:S01]  /*7f00*/  @P1 SHF.L.U32 R4, R55, 0x1f, RZ ;  /* 0x0000001f37041819 */ /* 0x002fe200000006ff */
[----:B------:R-:W-:Y:S06]  /*7f10*/  BRA.U !UP0, `(.L_x_117) ;  /* 0x0000000108247547 */ /* 0x000fec000b800000 */
[----:B------:R-:W1:Y:S01]  /*7f20*/  S2R R0, SR_CgaCtaId ;  /* 0x0000000000007919 */ /* 0x000e620000008800 */
[----:B------:R-:W-:Y:S01]  /*7f30*/  IMAD.U32 R3, RZ, RZ, UR51 ;  /* 0x00000033ff037e24 */ /* 0x000fe2000f8e00ff */
[----:B------:R-:W-:Y:S04]  /*7f40*/  UIADD3 UR4, UPT, UPT, UR51, 0x1, URZ ;  /* 0x0000000133047890 */ /* 0x000fe8000fffe0ff */
[----:B------:R-:W-:Y:S01]  /*7f50*/  @P1 LEA R3, R3, UR49, 0x3 ;  /* 0x0000003103031c11 */ /* 0x000fe2000f8e18ff */
[----:B------:R-:W-:Y:S04]  /*7f60*/  UISETP.NE.AND UP0, UPT, UR4, 0x4, UPT ;  /* 0x000000040400788c */ /* 0x000fe8000bf05270 */
[----:B------:R-:W-:Y:S01]  /*7f70*/  @P1 VIADD R3, R3, 0xb0 ;  /* 0x000000b003031836 */ /* 0x000fe20000000000 */
[----:B------:R-:W-:Y:S04]  /*7f80*/  USEL UR51, UR4, URZ, UP0 ;  /* 0x000000ff04337287 */ /* 0x000fe80008000000 */
[----:B-1----:R-:W-:Y:S04]  /*7f90*/  @P1 PRMT R0, R0, 0x654, R3 ;  /* 0x0000065400001816 */ /* 0x002fe80000000003 */
[----:B------:R1:W-:Y:S04]  /*7fa0*/  @P1 SYNCS.ARRIVE.TRANS64.RED.A1T0 RZ, [R0+URZ], RZ ;  /* 0x000000ff00ff19a7 */ /* 0x0003e800081004ff */
.L_x_117:
[----:B------:R-:W2:Y:S01]  /*7fb0*/  @P1 SYNCS.PHASECHK.TRANS64.TRYWAIT P0, [R2+URZ+0x90], R4 ;  /* 0x00009004020015a7 */ /* 0x000ea200080011ff */
[----:B------:R-:W-:Y:S01]  /*7fc0*/  BSSY B1, `(.L_x_118) ;  /* 0x0000016000017945 */ /* 0x000fe20003800000 */
[----:B--2---:R-:W-:Y:S03]  /*7fd0*/  @P1 SEL R74, RZ, 0x1, !P0 ;  /* 0x00000001ff4a1807 */ /* 0x004fe60004000000 */
[----:B------:R-:W-:Y:S05]  /*7fe0*/  @!P1 BRA `(.L_x_119) ;  /* 0x00000000004c9947 */ /* 0x000fea0003800000 */
[----:B------:R-:W-:Y:S01]  /*7ff0*/  ISETP.NE.AND P0, PT, R74, RZ, PT ;  /* 0x000000ff4a00720c */ /* 0x000fe20003f05270 */
[----:B------:R-:W-:Y:S01]  /*8000*/  BSSY B0, `(.L_x_120) ;  /* 0x000000b000007945 */ /* 0x000fe20003800000 */
[----:B------:R-:W-:Y:S11]  /*8010*/  ISETP.NE.AND P1, PT, R75, RZ, PT ;  /* 0x000000ff4b00720c */ /* 0x000ff60003f25270 */
[----:B------:R-:W-:Y:S02]  /*8020*/  @!UPT UIADD3 URZ, UPT, UPT, URZ, URZ, URZ ;  /* 0x000000fffffff290 */ /* 0x000fe4000fffe0ff */
[C---:B------:R-:W-:Y:S01]  /*8030*/  @P1 IMAD R6, R73.reuse, 0x2000, R56 ;  /* 0x0000200049061824 */ /* 0x040fe200078e0238 */
[C---:B------:R-:W-:Y:S01]  /*8040*/  @P1 LEA R4, R73.reuse, R66, 0xd ;  /* 0x0000004249041211 */ /* 0x040fe200078e68ff */
[C---:B------:R-:W-:Y:S02]  /*8050*/  @P1 IMAD R5, R73.reuse, 0x2000, R67 ;  /* 0x0000200049051824 */ /* 0x040fe400078e0243 */
[----:B------:R-:W-:Y:S01]  /*8060*/  @P1 IMAD R3, R73, 0x2000, R71 ;  /* 0x0000200049031824 */ /* 0x000fe200078e0247 */
[----:B------:R-:W-:Y:S06]  /*8070*/  @P0 BRA `(.L_x_121) ;  /* 0x00000000000c0947 */ /* 0x000fec0003800000 */
[----:B-1----:R-:W-:Y:S04]  /*8080*/  SHF.L.U32 R0, R55, 0x1f, RZ ;  /* 0x0000001f37007819 */ /* 0x002fe800000006ff */
[----:B------:R-:W1:Y:S02]  /*8090*/  SYNCS.PHASECHK.TRANS64.TRYWAIT P0, [R2+URZ+0x90], R0 ;  /* 0x00009000020075a7 */ /* 0x000e6400080011ff */
[----:B-1----:R-:W-:Y:S05]  /*80a0*/  @!P0 BRA `(.L_x_122) ;  /* 0x0000002800808947 */ /* 0x002fea0003800000 */
.L_x_121:
[----:B------:R-:W-:Y:S05]  /*80b0*/  BSYNC B0 ;  /* 0x0000000000007941 */ /* 0x000fea0003800000 */
.L_x_120:
[----:B------:R-:W-:Y:S02]  /*80c0*/  ISETP.NE.AND P0, PT, R75, RZ, PT ;  /* 0x000000ff4b00720c */ /* 0x000fe40003f05270 */
[----:B------:R-:W-:Y:S11]  /*80d0*/  IADD3 R73, PT, PT, R73, 0x1, RZ ;  /* 0x0000000149497810 */ /* 0x000ff60007ffe0ff */
[----:B------:R2:W4:Y:S04]  /*80e0*/  @P0 LDS.128 R44, [R6] ;  /* 0x00000000062c0984 */ /* 0x0005280000000c00 */
[----:B------:R2:W1:Y:S04]  /*80f0*/  @P0 LDS.128 R40, [R5+0x10] ;  /* 0x0000100005280984 */ /* 0x0004680000000c00 */
[----:B------:R2:W1:Y:S04]  /*8100*/  @P0 LDS.128 R32, [R4+0x20] ;  /* 0x0000200004200984 */ /* 0x0004680000000c00 */
[----:B------:R2:W1:Y:S02]  /*8110*/  @P0 LDS.128 R36, [R3+0x30] ;  /* 0x0000300003240984 */ /* 0x0004640000000c00 */
.L_x_119:
[----:B------:R-:W-:Y:S05]  /*8120*/  BSYNC B1 ;  /* 0x0000000000017941 */ /* 0x000fea0003800000 */
.L_x_118:
[----:B-1----:R-:W-:Y:S05]  /*8130*/  VIADD R0, R25, 0x10 ;  /* 0x0000001019007836 */ /* 0x002fea0000000000 */
[----:B------:R-:W-:Y:S04]  /*8140*/  SHF.R.U32.HI R0, RZ, 0x15, R0 ;  /* 0x00000015ff007819 */ /* 0x000fe80000011600 */
[----:B------:R-:W-:Y:S11]  /*8150*/  LOP3.LUT P0, RZ, R0, 0x3, R60, 0x48, !PT ;  /* 0x0000000300ff7812 */ /* 0x000ff6000780483c */
[----:B------:R-:W-:Y:S02]  /*8160*/  @!UPT UIADD3 URZ, UPT, UPT, URZ, URZ, URZ ;  /* 0x000000fffffff290 */ /* 0x000fe4000fffe0ff */
[----:B------:R-:W-:Y:S05]  /*8170*/  @!P0 BRA `(.L_x_123) ;  /* 0x0000000000408947 */ /* 0x000fea0003800000 */
[----:B------:R-:W1:Y:S01]  /*8180*/  LDCU.64 UR8, c[0x4][0x70] ;  /* 0x01000e00ff0877ac */ /* 0x000e620008000a00 */
[----:B--2---:R-:W-:Y:S01]  /*8190*/  MOV R3, 0x0 ;  /* 0x0000000000037802 */ /* 0x004fe20000000f00 */
[----:B------:R-:W-:Y:S02]  /*81a0*/  HFMA2 R12, -RZ, RZ, 0, 5.9604644775390625e-08 ;  /* 0x00000001ff0c7431 */ /* 0x000fe400000001ff */
[----:B------:R-:W-:Y:S02]  /*81b0*/  IMAD.MOV.U32 R8, RZ, RZ, 0x192 ;  /* 0x00000192ff087424 */ /* 0x000fe400078e00ff */
[----:B------:R-:W-:Y:S01]  /*81c0*/  IMAD.MOV.U32 R13, RZ, RZ, RZ ;  /* 0x000000ffff0d7224 */ /* 0x000fe200078e00ff */
[----:B------:R-:W2:Y:S01]  /*81d0*/  LDCU.64 UR6, c[0x4][0x78] ;  /* 0x01000f00ff0677ac */ /* 0x000ea20008000a00 */
[----:B------:R-:W3:Y:S01]  /*81e0*/  LDC.64 R2, c[0x4][R3] ;  /* 0x0100000003027b82 */ /* 0x000ee20000000a00 */
[----:B------:R-:W5:Y:S01]  /*81f0*/  LDCU.64 UR4, c[0x4][0x10] ;  /* 0x01000200ff0477ac */ /* 0x000f620008000a00 */
[----:B-1----:R-:W-:Y:S01]  /*8200*/  MOV R5, UR9 ;  /* 0x0000000900057c02 */ /* 0x002fe20008000f00 */
[----:B------:R-:W-:Y:S01]  /*8210*/  IMAD.U32 R4, RZ, RZ, UR8 ;  /* 0x00000008ff047e24 */ /* 0x000fe2000f8e00ff */
[----:B--2---:R-:W-:Y:S01]  /*8220*/  MOV R7, UR7 ;  /* 0x0000000700077c02 */ /* 0x004fe20008000f00 */
[----:B------:R-:W-:Y:S01]  /*8230*/  IMAD.U32 R6, RZ, RZ, UR6 ;  /* 0x00000006ff067e24 */ /* 0x000fe2000f8e00ff */
[----:B-----5:R-:W-:Y:S01]  /*8240*/  MOV R11, UR5 ;  /* 0x00000005000b7c02 */ /* 0x020fe20008000f00 */
[----:B------:R-:W-:Y:S02]  /*8250*/  IMAD.U32 R10, RZ, RZ, UR4 ;  /* 0x00000004ff0a7e24 */ /* 0x000fe4000f8e00ff */
[----:B------:R-:W-:Y:S07]  /*8260*/  LEPC R20, `(.L_x_123) ;  /* 0x000000001014794e */ /* 0x000fee0000000000 */
[----:B---34-:R-:W-:Y:S05]  /*8270*/  CALL.ABS.NOINC R2 ;  /* 0x0000000002007343 */ /* 0x018fea0003c00000 */
.L_x_123:
[----:B--2-4-:R-:W-:Y:S01]  /*8280*/  LOP3.LUT R3, R44, 0xffffe000, RZ, 0xc0, !PT ;  /* 0xffffe0002c037812 */ /* 0x014fe200078ec0ff */
[----:B------:R-:W-:Y:S05]  /*8290*/  WARPSYNC.ALL ;  /* 0x0000000000007948 */ /* 0x000fea0003800000 */
[----:B------:R-:W-:Y:S01]  /*82a0*/  R2UR UR4, R25 ;  /* 0x00000000190472ca */ /* 0x000fe200000e0000 */
[----:B------:R-:W1:Y:S01]  /*82b0*/  S2R R76, SR_CgaCtaId ;  /* 0x00000000004c7919 */ /* 0x000e620000008800 */
[----:B------:R-:W-:Y:S01]  /*82c0*/  LOP3.LUT R20, R40, 0xffffe000, RZ, 0xc0, !PT ;  /* 0xffffe00028147812 */ /* 0x000fe200078ec0ff */
[----:B------:R-:W-:Y:S01]  /*82d0*/  BSSY.RECONVERGENT B0, `(.L_x_124) ;  /* 0x000005c000007945 */ /* 0x000fe20003800200 */
[----:B------:R-:W-:Y:S02]  /*82e0*/  ISETP.NE.AND P6, PT, R70, RZ, PT ;  /* 0x000000ff4600720c */ /* 0x000fe40003fc5270 */
[----:B------:R-:W-:Y:S07]  /*82f0*/  ISETP.NE.AND P0, PT, R58, RZ, PT ;  /* 0x000000ff3a00720c */ /* 0x000fee0003f05270 */
[----:B------:R-:W2:Y:S02]  /*8300*/  LDTM.x16 R4, tmem[UR4+0x10] ;  /* 0x00001004000479ee */ /* 0x000ea40008240000 */
[C---:B--2---:R-:W-:Y:S01]  /*8310*/  FMUL R0, R24.reuse, R4 ;  /* 0x0000000418007220 */ /* 0x044fe20000400000 */
[----:B------:R-:W-:Y:S01]  /*8320*/  LOP3.LUT R4, R45, 0xffffe000, RZ, 0xc0, !PT ;  /* 0xffffe0002d047812 */ /* 0x000fe200078ec0ff */
[C---:B------:R-:W-:Y:S01]  /*8330*/  FMUL R2, R24.reuse, R5 ;  /* 0x0000000518027220 */ /* 0x040fe20000400000 */
[----:B------:R-:W-:Y:S01]  /*8340*/  FMUL R5, R24, R12 ;  /* 0x0000000c18057220 */ /* 0x000fe20000400000 */
[C---:B------:R-:W-:Y:S01]  /*8350*/  FFMA R28, R27.reuse, R3, R0 ;  /* 0x000000031b1c7223 */ /* 0x040fe20000000000 */
[----:B------:R-:W-:Y:S01]  /*8360*/  LOP3.LUT R3, R46, 0xffffe000, RZ, 0xc0, !PT ;  /* 0xffffe0002e037812 */ /* 0x000fe200078ec0ff */
[----:B------:R-:W-:Y:S01]  /*8370*/  FFMA R29, R27, R4, R2 ;  /* 0x000000041b1d7223 */ /* 0x000fe20000000002 */
[----:B------:R-:W-:Y:S01]  /*8380*/  LOP3.LUT R4, R47, 0xffffe000, RZ, 0xc0, !PT ;  /* 0xffffe0002f047812 */ /* 0x000fe200078ec0ff */
[C---:B------:R-:W-:Y:S01]  /*8390*/  FMUL R0, R24.reuse, R6 ;  /* 0x0000000618007220 */ /* 0x040fe20000400000 */
[----:B------:R-:W-:Y:S01]  /*83a0*/  F2FP.TF32.F32.PACK_B R28, R28 ;  /* 0x0000001cff1c723e */ /* 0x000fe200024050ff */
[C---:B------:R-:W-:Y:S01]  /*83b0*/  FMUL R2, R24.reuse, R7 ;  /* 0x0000000718027220 */ /* 0x040fe20000400000 */
[----:B------:R-:W-:Y:S01]  /*83c0*/  F2FP.TF32.F32.PACK_B R29, R29 ;  /* 0x0000001dff1d723e */ /* 0x000fe200024050ff */
[C---:B------:R-:W-:Y:S01]  /*83d0*/  FFMA R30, R27.reuse, R3, R0 ;  /* 0x000000031b1e7223 */ /* 0x040fe20000000000 */
[C---:B------:R-:W-:Y:S01]  /*83e0*/  FMUL R0, R24.reuse, R8 ;  /* 0x0000000818007220 */ /* 0x040fe20000400000 */
[----:B------:R-:W-:Y:S01]  /*83f0*/  FFMA R31, R27, R4, R2 ;  /* 0x000000041b1f7223 */ /* 0x000fe20000000002 */
[C---:B------:R-:W-:Y:S01]  /*8400*/  FMUL R6, R24.reuse, R13 ;  /* 0x0000000d18067220 */ /* 0x040fe20000400000 */
[----:B------:R-:W-:Y:S01]  /*8410*/  LOP3.LUT R13, R41, 0xffffe000, RZ, 0xc0, !PT ;  /* 0xffffe000290d7812 */ /* 0x000fe200078ec0ff */
[C---:B------:R-:W-:Y:S01]  /*8420*/  FMUL R2, R24.reuse, R9 ;  /* 0x0000000918027220 */ /* 0x040fe20000400000 */
[----:B------:R-:W-:Y:S01]  /*8430*/  F2FP.TF32.F32.PACK_B R30, R30 ;  /* 0x0000001eff1e723e */ /* 0x000fe200024050ff */
[----:B------:R-:W-:Y:S01]  /*8440*/  FMUL R9, R24, R16 ;  /* 0x0000001018097220 */ /* 0x000fe20000400000 */
[----:B------:R-:W-:Y:S01]  /*8450*/  F2FP.TF32.F32.PACK_B R31, R31 ;  /* 0x0000001fff1f723e */ /* 0x000fe200024050ff */
[----:B------:R-:W-:Y:S01]  /*8460*/  FFMA R16, R27, R20, R0 ;  /* 0x000000141b107223 */ /* 0x000fe20000000000 */
[----:B------:R-:W-:Y:S01]  /*8470*/  LOP3.LUT R0, R42, 0xffffe000, RZ, 0xc0, !PT ;  /* 0xffffe0002a007812 */ /* 0x000fe200078ec0ff */
[C---:B------:R-:W-:Y:S01]  /*8480*/  FMUL R3, R24.reuse, R10 ;  /* 0x0000000a18037220 */ /* 0x040fe20000400000 */
[C---:B------:R-:W-:Y:S01]  /*8490*/  FMUL R7, R24.reuse, R14 ;  /* 0x0000000e18077220 */ /* 0x040fe20000400000 */
[----:B------:R-:W-:Y:S01]  /*84a0*/  LOP3.LUT R14, R43, 0xffffe000, RZ, 0xc0, !PT ;  /* 0xffffe0002b0e7812 */ /* 0x000fe200078ec0ff */
[----:B------:R-:W-:Y:S01]  /*84b0*/  FMUL R10, R24, R17 ;  /* 0x00000011180a7220 */ /* 0x000fe20000400000 */
[----:B------:R-:W-:Y:S01]  /*84c0*/  F2FP.TF32.F32.PACK_B R16, R16 ;  /* 0x00000010ff10723e */ /* 0x000fe200024050ff */
[----:B------:R-:W-:Y:S01]  /*84d0*/  FFMA R17, R27, R13, R2 ;  /* 0x0000000d1b117223 */ /* 0x000fe20000000002 */
[----:B------:R-:W-:Y:S01]  /*84e0*/  LOP3.LUT R2, R32, 0xffffe000, RZ, 0xc0, !PT ;  /* 0xffffe00020027812 */ /* 0x000fe200078ec0ff */
[----:B------:R-:W-:Y:S01]  /*84f0*/  STS.128 [R56+0x2000], R28 ;  /* 0x0020001c38007388 */ /* 0x000fe20000000c00 */
[----:B------:R-:W-:Y:S01]  /*8500*/  LOP3.LUT R13, R39, 0xffffe000, RZ, 0xc0, !PT ;  /* 0xffffe000270d7812 */ /* 0x000fe200078ec0ff */
[C---:B------:R-:W-:Y:S01]  /*8510*/  FMUL R4, R24.reuse, R11 ;  /* 0x0000000b18047220 */ /* 0x040fe20000400000 */
[----:B------:R-:W-:Y:S01]  /*8520*/  F2FP.TF32.F32.PACK_B R17, R17 ;  /* 0x00000011ff11723e */ /* 0x000fe200024050ff */
[C---:B------:R-:W-:Y:S01]  /*8530*/  FMUL R11, R24.reuse, R18 ;  /* 0x00000012180b7220 */ /* 0x040fe20000400000 */
[----:B------:R-:W-:Y:S01]  /*8540*/  FFMA R18, R27, R0, R3 ;  /* 0x000000001b127223 */ /* 0x000fe20000000003 */
[----:B------:R-:W-:Y:S01]  /*8550*/  LOP3.LUT R0, R33, 0xffffe000, RZ, 0xc0, !PT ;  /* 0xffffe00021007812 */ /* 0x000fe200078ec0ff */
[----:B------:R-:W-:Y:S01]  /*8560*/  FMUL R12, R24, R19 ;  /* 0x00000013180c7220 */ /* 0x000fe20000400000 */
[----:B------:R-:W-:Y:S01]  /*8570*/  LOP3.LUT R3, R34, 0xffffe000, RZ, 0xc0, !PT ;  /* 0xffffe00022037812 */ /* 0x000fe200078ec0ff */
[C---:B------:R-:W-:Y:S01]  /*8580*/  FFMA R19, R27.reuse, R14, R4 ;  /* 0x0000000e1b137223 */ /* 0x040fe20000000004 */
[----:B------:R-:W-:Y:S01]  /*8590*/  FFMA R4, R27, R2, R5 ;  /* 0x000000021b047223 */ /* 0x000fe20000000005 */
[----:B------:R-:W-:Y:S01]  /*85a0*/  LOP3.LUT R2, R35, 0xffffe000, RZ, 0xc0, !PT ;  /* 0xffffe00023027812 */ /* 0x000fe200078ec0ff */
[----:B------:R-:W-:Y:S01]  /*85b0*/  FMUL R8, R24, R15 ;  /* 0x0000000f18087220 */ /* 0x000fe20000400000 */
[----:B------:R-:W-:Y:S01]  /*85c0*/  F2FP.TF32.F32.PACK_B R18, R18 ;  /* 0x00000012ff12723e */ /* 0x000fe200024050ff */
[C---:B------:R-:W-:Y:S01]  /*85d0*/  FFMA R5, R27.reuse, R0, R6 ;  /* 0x000000001b057223 */ /* 0x040fe20000000006 */
[----:B------:R-:W-:Y:S01]  /*85e0*/  F2FP.TF32.F32.PACK_B R19, R19 ;  /* 0x00000013ff13723e */ /* 0x000fe200024050ff */
[C---:B------:R-:W-:Y:S01]  /*85f0*/  FFMA R6, R27.reuse, R3, R7 ;  /* 0x000000031b067223 */ /* 0x040fe20000000007 */
[----:B------:R-:W-:Y:S01]  /*8600*/  FFMA R7, R27, R2, R8 ;  /* 0x000000021b077223 */ /* 0x000fe20000000008 */
[----:B------:R-:W-:Y:S02]  /*8610*/  LOP3.LUT R0, R36, 0xffffe000, RZ, 0xc0, !PT ;  /* 0xffffe00024007812 */ /* 0x000fe400078ec0ff */
[----:B------:R-:W-:Y:S01]  /*8620*/  STS.128 [R67+0x2010], R16 ;  /* 0x0020101043007388 */ /* 0x000fe20000000c00 */
[----:B------:R-:W-:Y:S02]  /*8630*/  LOP3.LUT R2, R37, 0xffffe000, RZ, 0xc0, !PT ;  /* 0xffffe00025027812 */ /* 0x000fe400078ec0ff */
[----:B------:R-:W-:Y:S01]  /*8640*/  LOP3.LUT R3, R38, 0xffffe000, RZ, 0xc0, !PT ;  /* 0xffffe00026037812 */ /* 0x000fe200078ec0ff */
[C---:B------:R-:W-:Y:S01]  /*8650*/  FFMA R8, R27.reuse, R0, R9 ;  /* 0x000000001b087223 */ /* 0x040fe20000000009 */
[----:B------:R-:W-:Y:S01]  /*8660*/  F2FP.TF32.F32.PACK_B R4, R4 ;  /* 0x00000004ff04723e */ /* 0x000fe200024050ff */
[C---:B------:R-:W-:Y:S01]  /*8670*/  FFMA R9, R27.reuse, R2, R10 ;  /* 0x000000021b097223 */ /* 0x040fe2000000000a */
[----:B------:R-:W-:Y:S01]  /*8680*/  F2FP.TF32.F32.PACK_B R5, R5 ;  /* 0x00000005ff05723e */ /* 0x000fe200024050ff */
[C---:B------:R-:W-:Y:S01]  /*8690*/  FFMA R10, R27.reuse, R3, R11 ;  /* 0x000000031b0a7223 */ /* 0x040fe2000000000b */
[----:B------:R-:W-:Y:S01]  /*86a0*/  F2FP.TF32.F32.PACK_B R6, R6 ;  /* 0x00000006ff06723e */ /* 0x000fe200024050ff */
[----:B------:R-:W-:Y:S01]  /*86b0*/  FFMA R11, R27, R13, R12 ;  /* 0x0000000d1b0b7223 */ /* 0x000fe2000000000c */
[----:B------:R-:W-:Y:S01]  /*86c0*/  F2FP.TF32.F32.PACK_B R7, R7 ;  /* 0x00000007ff07723e */ /* 0x000fe200024050ff */
[----:B------:R-:W-:Y:S01]  /*86d0*/  IMAD.U32 R0, RZ, RZ, UR51 ;  /* 0x00000033ff007e24 */ /* 0x000fe2000f8e00ff */
[----:B------:R-:W-:Y:S02]  /*86e0*/  F2FP.TF32.F32.PACK_B R8, R8 ;  /* 0x00000008ff08723e */ /* 0x000fe400024050ff */
[----:B------:R-:W-:Y:S01]  /*86f0*/  F2FP.TF32.F32.PACK_B R9, R9 ;  /* 0x00000009ff09723e */ /* 0x000fe200024050ff */
[----:B------:R2:W-:Y:S01]  /*8700*/  STS.128 [R66+0x2020], R4 ;  /* 0x0020200442007388 */ /* 0x0005e20000000c00 */
[----:B------:R-:W-:Y:S02]  /*8710*/  F2FP.TF32.F32.PACK_B R10, R10 ;  /* 0x0000000aff0a723e */ /* 0x000fe400024050ff */
[----:B------:R-:W-:Y:S02]  /*8720*/  F2FP.TF32.F32.PACK_B R11, R11 ;  /* 0x0000000bff0b723e */ /* 0x000fe400024050ff */
[----:B------:R-:W-:Y:S02]  /*8730*/  @P6 LEA R0, R0, UR49, 0x3 ;  /* 0x0000003100006c11 */ /* 0x000fe4000f8e18ff */
[----:B------:R-:W-:Y:S01]  /*8740*/  @P6 SHF.L.U32 R2, R55, 0x1f, RZ ;  /* 0x0000001f37026819 */ /* 0x000fe200000006ff */
[----:B------:R4:W-:Y:S02]  /*8750*/  STS.128 [R71+0x2030], R8 ;  /* 0x0020300847007388 */ /* 0x0009e40000000c00 */
[----:B------:R-:W-:Y:S05]  /*8760*/  @P6 VIADD R0, R0, 0xb0 ;  /* 0x000000b000006836 */ /* 0x000fea0000000000 */
[----:B-1----:R-:W-:Y:S01]  /*8770*/  @P6 PRMT R0, R76, 0x654, R0 ;  /* 0x000006544c006816 */ /* 0x002fe20000000000 */
[----:B------:R-:W-:Y:S01]  /*8780*/  @!PT LDS RZ, [RZ] ;  /* 0x00000000fffff984 */ /* 0x000fe20000000800 */
[----:B------:R-:W-:Y:S01]  /*8790*/  @!PT LDS RZ, [RZ] ;  /* 0x00000000fffff984 */ /* 0x000fe20000000800 */
[----:B------:R-:W-:Y:S01]  /*87a0*/  @!PT LDS RZ, [RZ] ;  /* 0x00000000fffff984 */ /* 0x000fe20000000800 */
[----:B------:R-:W-:Y:S01]  /*87b0*/  @!PT LDS RZ, [RZ] ;  /* 0x00000000fffff984 */ /* 0x000fe20000000800 */
[----:B------:R1:W-:Y:S06]  /*87c0*/  MEMBAR.ALL.CTA ;  /* 0x0000000000007992 */ /* 0x0003ec0000008000 */
[----:B-1----:R-:W1:Y:S01]  /*87d0*/  FENCE.VIEW.ASYNC.S ;  /* 0x00000000000073c6 */ /* 0x002e620000000000 */
[----:B--2---:R-:W-:Y:S01]  /*87e0*/  LEA R6, R73, UR49, 0x3 ;  /* 0x0000003149067c11 */ /* 0x004fe2000f8e18ff */
[----:B-1----:R-:W-:Y:S06]  /*87f0*/  BAR.SYNC.DEFER_BLOCKING 0x1, 0x80 ;  /* 0x0042000000007b1d */ /* 0x002fec0000010000 */
[----:B------:R-:W-:Y:S05]  /*8800*/  @P0 BRA `(.L_x_125) ;  /* 0x0000000000200947 */ /* 0x000fea0003800000 */
[----:B------:R-:W1:Y:S01]  /*8810*/  LDCU.64 UR6, c[0x0][0x348] ;  /* 0x00006900ff0677ac */ /* 0x000e620008000a00 */
[----:B------:R-:W-:Y:S02]  /*8820*/  UIADD3 UR40, UPT, UPT, UR49, 0x2200, URZ ;  /* 0x0000220031287890 */ /* 0x000fe4000fffe0ff */
[----:B------:R-:W-:Y:S02]  /*8830*/  UIADD3 UR41, UPT, UPT, UR52, 0x10, URZ ;  /* 0x0000001034297890 */ /* 0x000fe4000fffe0ff */
[----:B-1----:R-:W-:Y:S04]  /*8840*/  UIADD3 UR4, UP0, UPT, UR6, 0x680, URZ ;  /* 0x0000068006047890 */ /* 0x002fe8000ff1e0ff */
[----:B------:R-:W-:Y:S09]  /*8850*/  UIADD3.X UR5, UPT, UPT, URZ, UR7, URZ, UP0, !UPT ;  /* 0x00000007ff057290 */ /* 0x000ff200087fe4ff */
[----:B------:R1:W-:Y:S01]  /*8860*/  UTMASTG.4D [UR40], [UR4] ;  /* 0x00000028040073b5 */ /* 0x0003e20008018000 */
[----:B------:R0:W-:Y:S01]  /*8870*/  UTMACMDFLUSH ;  /* 0x00000000000079b7 */ /* 0x0001e20000000000 */
[----:B-1----:R-:W-:Y:S04]  /*8880*/  DEPBAR.LE SB0, 0x1 ;  /* 0x000080400000791a */ /* 0x002fe80000000000 */
.L_x_125:
[----:B------:R-:W-:Y:S05]  /*8890*/  BSYNC.RECONVERGENT B0 ;  /* 0x0000000000007941 */ /* 0x000fea0003800200 */
.L_x_124:
[----:B------:R-:W-:Y:S01]  /*88a0*/  BAR.SYNC.DEFER_BLOCKING 0x1, 0x80 ;  /* 0x0042000000007b1d */ /* 0x000fe20000010000 */
[----:B------:R-:W-:Y:S04]  /*88b0*/  UIADD3 UR4, UPT, UPT, UR51, 0x1, URZ ;  /* 0x0000000133047890 */ /* 0x000fe8000fffe0ff */
[----:B------:R-:W-:Y:S04]  /*88c0*/  UISETP.NE.AND UP0, UPT, UR4, 0x4, UPT ;  /* 0x000000040400788c */ /* 0x000fe8000bf05270 */
[----:B------:R-:W-:Y:S01]  /*88d0*/  USEL UR50, UR4, URZ, UP0 ;  /* 0x000000ff04327287 */ /* 0x000fe20008000000 */
[----:B------:R1:W-:Y:S01]  /*88e0*/  @P6 SYNCS.ARRIVE.TRANS64.RED.A1T0 RZ, [R0+URZ], RZ ;  /* 0x000000ff00ff69a7 */ /* 0x0003e200081004ff */
[----:B------:R-:W-:Y:S01]  /*88f0*/  BSSY B1, `(.L_x_126) ;  /* 0x0000017000017945 */ /* 0x000fe20003800000 */
[----:B------:R-:W2:Y:S02]  /*8900*/  @P6 SYNCS.PHASECHK.TRANS64.TRYWAIT P0, [R6+URZ+0x90], R2 ;  /* 0x00009002060065a7 */ /* 0x000ea400080011ff */
[----:B--2---:R-:W-:Y:S01]  /*8910*/  @P6 SEL R74, RZ, 0x1, !P0 ;  /* 0x00000001ff4a6807 */ /* 0x004fe20004000000 */
[----:B-1----:R-:W-:Y:S06]  /*8920*/  @!P6 BRA `(.L_x_127) ;  /* 0x00000000004ce947 */ /* 0x002fec0003800000 */
        /* <DEDUP_REMOVED lines=9> */
[----:B------:R-:W-:Y:S04]  /*89c0*/  SHF.L.U32 R5, R55, 0x1f, RZ ;  /* 0x0000001f37057819 */ /* 0x000fe800000006ff */
[----:B------:R-:W1:Y:S02]  /*89d0*/  SYNCS.PHASECHK.TRANS64.TRYWAIT P0, [R6+URZ+0x90], R5 ;  /* 0x00009005060075a7 */ /* 0x000e6400080011ff */
[----:B-1----:R-:W-:Y:S05]  /*89e0*/  @!P0 BRA `(.L_x_130) ;  /* 0x0000002000448947 */ /* 0x002fea0003800000 */
.L_x_129:
[----:B------:R-:W-:Y:S05]  /*89f0*/  BSYNC B0 ;  /* 0x0000000000007941 */ /* 0x000fea0003800000 */
.L_x_128:
[----:B------:R-:W-:Y:S02]  /*8a00*/  ISETP.NE.AND P0, PT, R75, RZ, PT ;  /* 0x000000ff4b00720c */ /* 0x000fe40003f05270 */
[----:B------:R-:W-:Y:S11]  /*8a10*/  IADD3 R73, PT, PT, R73, 0x1, RZ ;  /* 0x0000000149497810 */ /* 0x000ff60007ffe0ff */
[----:B------:R2:W1:Y:S04]  /*8a20*/  @P0 LDS.128 R44, [R4] ;  /* 0x00000000042c0984 */ /* 0x0004680000000c00 */
[----:B------:R2:W1:Y:S04]  /*8a30*/  @P0 LDS.128 R40, [R3+0x10] ;  /* 0x0000100003280984 */ /* 0x0004680000000c00 */
[----:B------:R2:W1:Y:S04]  /*8a40*/  @P0 LDS.128 R32, [R2+0x20] ;  /* 0x0000200002200984 */ /* 0x0004680000000c00 */
[----:B------:R2:W1:Y:S02]  /*8a50*/  @P0 LDS.128 R36, [R0+0x30] ;  /* 0x0000300000240984 */ /* 0x0004640000000c00 */
.L_x_127:
[----:B------:R-:W-:Y:S05]  /*8a60*/  BSYNC B1 ;  /* 0x0000000000017941 */ /* 0x000fea0003800000 */
.L_x_126:
[----:B--2---:R-:W-:Y:S05]  /*8a70*/  VIADD R0, R25, 0x20 ;  /* 0x0000002019007836 */ /* 0x004fea0000000000 */
[----:B------:R-:W-:Y:S04]  /*8a80*/  SHF.R.U32.HI R0, RZ, 0x15, R0 ;  /* 0x00000015ff007819 */ /* 0x000fe80000011600 */
[----:B------:R-:W-:Y:S11]  /*8a90*/  LOP3.LUT P0, RZ, R0, 0x3, R60, 0x48, !PT ;  /* 0x0000000300ff7812 */ /* 0x000ff6000780483c */
[----:B------:R-:W-:Y:S02]  /*8aa0*/  @!UPT UIADD3 URZ, UPT, UPT, URZ, URZ, URZ ;  /* 0x000000fffffff290 */ /* 0x000fe4000fffe0ff */
[----:B------:R-:W-:Y:S05]  /*8ab0*/  @!P0 BRA `(.L_x_131) ;  /* 0x0000000000408947 */ /* 0x000fea0003800000 */
[----:B------:R-:W1:Y:S01]  /*8ac0*/  LDCU.64 UR8, c[0x4][0x70] ;  /* 0x01000e00ff0877ac */ /* 0x000e620008000a00 */
[----:B------:R-:W-:Y:S01]  /*8ad0*/  MOV R3, 0x0 ;  /* 0x0000000000037802 */ /* 0x000fe20000000f00 */
[----:B------:R-:W-:Y:S02]  /*8ae0*/  HFMA2 R12, -RZ, RZ, 0, 5.9604644775390625e-08 ;  /* 0x00000001ff0c7431 */ /* 0x000fe400000001ff */
[----:B----4-:R-:W-:Y:S02]  /*8af0*/  IMAD.MOV.U32 R8, RZ, RZ, 0x192 ;  /* 0x00000192ff087424 */ /* 0x010fe400078e00ff */
[----:B------:R-:W-:Y:S01]  /*8b00*/  IMAD.MOV.U32 R13, RZ, RZ, RZ ;  /* 0x000000ffff0d7224 */ /* 0x000fe200078e00ff */
[----:B------:R-:W2:Y:S01]  /*8b10*/  LDCU.64 UR6, c[0x4][0x78] ;  /* 0x01000f00ff0677ac */ /* 0x000ea20008000a00 */
[----:B------:R-:W4:Y:S01]  /*8b20*/  LDC.64 R2, c[0x4][R3] ;  /* 0x0100000003027b82 */ /* 0x000f220000000a00 */
        /* <DEDUP_REMOVED lines=9> */
.L_x_131:
[----:B-1----:R-:W-:Y:S01]  /*8bc0*/  LOP3.LUT R3, R44, 0xffffe000, RZ, 0xc0, !PT ;  /* 0xffffe0002c037812 */ /* 0x002fe200078ec0ff */
[----:B------:R-:W-:Y:S05]  /*8bd0*/  WARPSYNC.ALL ;  /* 0x0000000000007948 */ /* 0x000fea0003800000 */
[----:B------:R-:W-:Y:S01]  /*8be0*/  R2UR UR4, R25 ;  /* 0x00000000190472ca */ /* 0x000fe200000e0000 */
[----:B------:R-:W-:Y:S01]  /*8bf0*/  BSSY.RECONVERGENT B0, `(.L_x_132) ;  /* 0x000005d000007945 */ /* 0x000fe20003800200 */
[----:B------:R-:W-:Y:S02]  /*8c00*/  LOP3.LUT R20, R40, 0xffffe000, RZ, 0xc0, !PT ;  /* 0xffffe00028147812 */ /* 0x000fe400078ec0ff */
[----:B------:R-:W-:Y:S02]  /*8c10*/  LOP3.LUT R21, R41, 0xffffe000, RZ, 0xc0, !PT ;  /* 0xffffe00029157812 */ /* 0x000fe400078ec0ff */
[----:B------:R-:W-:Y:S02]  /*8c20*/  LOP3.LUT R26, R42, 0xffffe000, RZ, 0xc0, !PT ;  /* 0xffffe0002a1a7812 */ /* 0x000fe400078ec0ff */
[----:B------:R-:W-:Y:S02]  /*8c30*/  ISETP.NE.AND P6, PT, R70, RZ, PT ;  /* 0x000000ff4600720c */ /* 0x000fe40003fc5270 */
[----:B------:R-:W-:Y:S03]  /*8c40*/  ISETP.NE.AND P0, PT, R58, RZ, PT ;  /* 0x000000ff3a00720c */ /* 0x000fe60003f05270 */
[----:B----4-:R-:W1:Y:S02]  /*8c50*/  LDTM.x16 R4, tmem[UR4+0x20] ;  /* 0x00002004000479ee */ /* 0x010e640008240000 */
[C---:B-1----:R-:W-:Y:S01]  /*8c60*/  FMUL R0, R24.reuse, R4 ;  /* 0x0000000418007220 */ /* 0x042fe20000400000 */
        /* <DEDUP_REMOVED lines=13> */
[C---:B------:R-:W-:Y:S01]  /*8d40*/  FFMA R31, R27.reuse, R4, R2 ;  /* 0x000000041b1f7223 */ /* 0x040fe20000000002 */
[C---:B------:R-:W-:Y:S01]  /*8d50*/  FMUL R2, R24.reuse, R9 ;  /* 0x0000000918027220 */ /* 0x040fe20000400000 */
[C---:B------:R-:W-:Y:S01]  /*8d60*/  FMUL R9, R24.reuse, R16 ;  /* 0x0000001018097220 */ /* 0x040fe20000400000 */
[----:B------:R-:W-:Y:S01]  /*8d70*/  F2FP.TF32.F32.PACK_B R30, R30 ;  /* 0x0000001eff1e723e */ /* 0x000fe200024050ff */
[----:B------:R-:W-:Y:S01]  /*8d80*/  FFMA R16, R27, R20, R0 ;  /* 0x000000141b107223 */ /* 0x000fe20000000000 */
[----:B------:R-:W-:Y:S01]  /*8d90*/  LOP3.LUT R0, R43, 0xffffe000, RZ, 0xc0, !PT ;  /* 0xffffe0002b007812 */ /* 0x000fe200078ec0ff */
[C---:B------:R-:W-:Y:S01]  /*8da0*/  FMUL R3, R24.reuse, R10 ;  /* 0x0000000a18037220 */ /* 0x040fe20000400000 */
[----:B------:R-:W-:Y:S01]  /*8db0*/  F2FP.TF32.F32.PACK_B R31, R31 ;  /* 0x0000001fff1f723e */ /* 0x000fe200024050ff */
[C---:B------:R-:W-:Y:S01]  /*8dc0*/  FMUL R4, R24.reuse, R11 ;  /* 0x0000000b18047220 */ /* 0x040fe20000400000 */
[----:B------:R-:W-:Y:S01]  /*8dd0*/  F2FP.TF32.F32.PACK_B R16, R16 ;  /* 0x00000010ff10723e */ /* 0x000fe200024050ff */
[----:B------:R-:W-:Y:S01]  /*8de0*/  FMUL R10, R24, R17 ;  /* 0x00000011180a7220 */ /* 0x000fe20000400000 */
[C---:B------:R-:W-:Y:S01]  /*8df0*/  FFMA R17, R27.reuse, R21, R2 ;  /* 0x000000151b117223 */ /* 0x040fe20000000002 */
[----:B------:R-:W-:Y:S01]  /*8e00*/  LOP3.LUT R2, R32, 0xffffe000, RZ, 0xc0, !PT ;  /* 0xffffe00020027812 */ /* 0x000fe200078ec0ff */
[----:B------:R1:W-:Y:S01]  /*8e10*/  STS.128 [R56+0x4000], R28 ;  /* 0x0040001c38007388 */ /* 0x0003e20000000c00 */
[C---:B------:R-:W-:Y:S01]  /*8e20*/  FMUL R11, R24.reuse, R18 ;  /* 0x00000012180b7220 */ /* 0x040fe20000400000 */
[----:B------:R-:W-:Y:S01]  /*8e30*/  FFMA R18, R27, R26, R3 ;  /* 0x0000001a1b127223 */ /* 0x000fe20000000003 */
[----:B------:R-:W-:Y:S01]  /*8e40*/  LOP3.LUT R3, R33, 0xffffe000, RZ, 0xc0, !PT ;  /* 0xffffe00021037812 */ /* 0x000fe200078ec0ff */
[C---:B------:R-:W-:Y:S01]  /*8e50*/  FMUL R12, R24.reuse, R19 ;  /* 0x00000013180c7220 */ /* 0x040fe20000400000 */
[----:B------:R-:W-:Y:S01]  /*8e60*/  F2FP.TF32.F32.PACK_B R17, R17 ;  /* 0x00000011ff11723e */ /* 0x000fe200024050ff */
[----:B------:R-:W-:Y:S01]  /*8e70*/  FFMA R19, R27, R0, R4 ;  /* 0x000000001b137223 */ /* 0x000fe20000000004 */
[----:B------:R-:W-:Y:S01]  /*8e80*/  F2FP.TF32.F32.PACK_B R18, R18 ;  /* 0x00000012ff12723e */ /* 0x000fe200024050ff */
[----:B------:R-:W-:Y:S01]  /*8e90*/  FMUL R6, R24, R13 ;  /* 0x0000000d18067220 */ /* 0x000fe20000400000 */
[----:B------:R-:W-:Y:S01]  /*8ea0*/  LOP3.LUT R13, R34, 0xffffe000, RZ, 0xc0, !PT ;  /* 0xffffe000220d7812 */ /* 0x000fe200078ec0ff */
[C---:B------:R-:W-:Y:S01]  /*8eb0*/  FMUL R7, R24.reuse, R14 ;  /* 0x0000000e18077220 */ /* 0x040fe20000400000 */
[----:B------:R-:W-:Y:S01]  /*8ec0*/  LOP3.LUT R14, R35, 0xffffe000, RZ, 0xc0, !PT ;  /* 0xffffe000230e7812 */ /* 0x000fe200078ec0ff */
[----:B------:R-:W-:Y:S01]  /*8ed0*/  FMUL R8, R24, R15 ;  /* 0x0000000f18087220 */ /* 0x000fe20000400000 */
[----:B------:R-:W-:Y:S01]  /*8ee0*/  F2FP.TF32.F32.PACK_B R19, R19 ;  /* 0x00000013ff13723e */ /* 0x000fe200024050ff */
[C---:B------:R-:W-:Y:S01]  /*8ef0*/  FFMA R4, R27.reuse, R2, R5 ;  /* 0x000000021b047223 */ /* 0x040fe20000000005 */
[C---:B------:R-:W-:Y:S01]  /*8f00*/  FFMA R5, R27.reuse, R3, R6 ;  /* 0x000000031b057223 */ /* 0x040fe20000000006 */
[C---:B------:R-:W-:Y:S01]  /*8f10*/  FFMA R6, R27.reuse, R13, R7 ;  /* 0x0000000d1b067223 */ /* 0x040fe20000000007 */
[----:B------:R-:W-:Y:S01]  /*8f20*/  FFMA R7, R27, R14, R8 ;  /* 0x0000000e1b077223 */ /* 0x000fe20000000008 */
[----:B------:R1:W-:Y:S01]  /*8f30*/  STS.128 [R67+0x4010], R16 ;  /* 0x0040101043007388 */ /* 0x0003e20000000c00 */
[----:B------:R-:W-:Y:S01]  /*8f40*/  LOP3.LUT R0, R36, 0xffffe000, RZ, 0xc0, !PT ;  /* 0xffffe00024007812 */ /* 0x000fe200078ec0ff */
[----:B------:R-:W-:Y:S01]  /*8f50*/  IMAD.U32 R14, RZ, RZ, UR50 ;  /* 0x00000032ff0e7e24 */ /* 0x000fe2000f8e00ff */
[----:B------:R-:W-:Y:S02]  /*8f60*/  LOP3.LUT R2, R37, 0xffffe000, RZ, 0xc0, !PT ;  /* 0xffffe00025027812 */ /* 0x000fe400078ec0ff */
        /* <DEDUP_REMOVED lines=14> */
[----:B------:R-:W-:Y:S02]  /*9050*/  F2FP.TF32.F32.PACK_B R11, R11 ;  /* 0x0000000bff0b723e */ /* 0x000fe400024050ff */
[----:B------:R-:W-:Y:S02]  /*9060*/  @P6 LEA R14, R14, UR49, 0x3 ;  /* 0x000000310e0e6c11 */ /* 0x000fe4000f8e18ff */
[----:B------:R-:W-:Y:S01]  /*9070*/  LEA R0, R73, UR49, 0x3 ;  /* 0x0000003149007c11 */ /* 0x000fe2000f8e18ff */
[----:B------:R1:W-:Y:S01]  /*9080*/  STS.128 [R71+0x4030], R8 ;  /* 0x0040300847007388 */ /* 0x0003e20000000c00 */
[----:B------:R-:W-:Y:S01]  /*9090*/  @P6 SHF.L.U32 R2, R55, 0x1f, RZ ;  /* 0x0000001f37026819 */ /* 0x000fe200000006ff */
[----:B------:R-:W-:Y:S05]  /*90a0*/  @P6 VIADD R14, R14, 0xb0 ;  /* 0x000000b00e0e6836 */ /* 0x000fea0000000000 */
[----:B------:R-:W-:Y:S01]  /*90b0*/  @P6 PRMT R14, R76, 0x654, R14 ;  /* 0x000006544c0e6816 */ /* 0x000fe2000000000e */
[----:B------:R-:W-:Y:S01]  /*90c0*/  @!PT LDS RZ, [RZ] ;  /* 0x00000000fffff984 */ /* 0x000fe20000000800 */
[----:B------:R-:W-:Y:S01]  /*90d0*/  @!PT LDS RZ, [RZ] ;  /* 0x00000000fffff984 */ /* 0x000fe20000000800 */
[----:B------:R-:W-:Y:S01]  /*90e0*/  @!PT LDS RZ, [RZ] ;  /* 0x00000000fffff984 */ /* 0x000fe20000000800 */
[----:B------:R-:W-:Y:S01]  /*90f0*/  @!PT LDS RZ, [RZ] ;  /* 0x00000000fffff984 */ /* 0x000fe20000000800 */
[----:B------:R2:W-:Y:S06]  /*9100*/  MEMBAR.ALL.CTA ;  /* 0x0000000000007992 */ /* 0x0005ec0000008000 */
[----:B--2---:R-:W2:Y:S02]  /*9110*/  FENCE.VIEW.ASYNC.S ;  /* 0x00000000000073c6 */ /* 0x004ea40000000000 */
[----:B--2---:R-:W-:Y:S06]  /*9120*/  BAR.SYNC.DEFER_BLOCKING 0x1, 0x80 ;  /* 0x0042000000007b1d */ /* 0x004fec0000010000 */
[----:B------:R-:W-:Y:S05]  /*9130*/  @P0 BRA `(.L_x_133) ;  /* 0x0000000000200947 */ /* 0x000fea0003800000 */
[----:B------:R-:W2:Y:S01]  /*9140*/  LDCU.64 UR6, c[0x0][0x348] ;  /* 0x00006900ff0677ac */ /* 0x000ea20008000a00 */
[----:B------:R-:W-:Y:S02]  /*9150*/  UIADD3 UR40, UPT, UPT, UR49, 0x4200, URZ ;  /* 0x0000420031287890 */ /* 0x000fe4000fffe0ff */
[----:B------:R-:W-:Y:S02]  /*9160*/  UIADD3 UR41, UPT, UPT, UR52, 0x20, URZ ;  /* 0x0000002034297890 */ /* 0x000fe4000fffe0ff */
[----:B--2---:R-:W-:Y:S04]  /*9170*/  UIADD3 UR4, UP0, UPT, UR6, 0x680, URZ ;  /* 0x0000068006047890 */ /* 0x004fe8000ff1e0ff */
[----:B------:R-:W-:Y:S09]  /*9180*/  UIADD3.X UR5, UPT, UPT, URZ, UR7, URZ, UP0, !UPT ;  /* 0x00000007ff057290 */ /* 0x000ff200087fe4ff */
[----:B------:R2:W-:Y:S01]  /*9190*/  UTMASTG.4D [UR40], [UR4] ;  /* 0x00000028040073b5 */ /* 0x0005e20008018000 */
[----:B------:R0:W-:Y:S01]  /*91a0*/  UTMACMDFLUSH ;  /* 0x00000000000079b7 */ /* 0x0001e20000000000 */
[----:B--2---:R-:W-:Y:S04]  /*91b0*/  DEPBAR.LE SB0, 0x1 ;  /* 0x000080400000791a */ /* 0x004fe80000000000 */
.L_x_133:
[----:B------:R-:W-:Y:S05]  /*91c0*/  BSYNC.RECONVERGENT B0 ;  /* 0x0000000000007941 */ /* 0x000fea0003800200 */
.L_x_132:
[----:B------:R-:W-:Y:S01]  /*91d0*/  BAR.SYNC.DEFER_BLOCKING 0x1, 0x80 ;  /* 0x0042000000007b1d */ /* 0x000fe20000010000 */
[----:B------:R-:W-:Y:S04]  /*91e0*/  UIADD3 UR4, UPT, UPT, UR50, 0x1, URZ ;  /* 0x0000000132047890 */ /* 0x000fe8000fffe0ff */
[----:B------:R-:W-:Y:S04]  /*91f0*/  UISETP.NE.AND UP0, UPT, UR4, 0x4, UPT ;  /* 0x000000040400788c */ /* 0x000fe8000bf05270 */
[----:B------:R-:W-:Y:S01]  /*9200*/  USEL UR51, UR4, URZ, UP0 ;  /* 0x000000ff04337287 */ /* 0x000fe20008000000 */
[----:B------:R2:W-:Y:S01]  /*9210*/  @P6 SYNCS.ARRIVE.TRANS64.RED.A1T0 RZ, [R14+URZ], RZ ;  /* 0x000000ff0eff69a7 */ /* 0x0005e200081004ff */
[----:B------:R-:W-:Y:S01]  /*9220*/  BSSY B1, `(.L_x_134) ;  /* 0x0000017000017945 */ /* 0x000fe20003800000 */
[----:B------:R-:W4:Y:S02]  /*9230*/  @P6 SYNCS.PHASECHK.TRANS64.TRYWAIT P0, [R0+URZ+0x90], R2 ;  /* 0x00009002000065a7 */ /* 0x000f2400080011ff */
[----:B----4-:R-:W-:Y:S01]  /*9240*/  @P6 SEL R74, RZ, 0x1, !P0 ;  /* 0x00000001ff4a6807 */ /* 0x010fe20004000000 */
[----:B--2---:R-:W-:Y:S06]  /*9250*/  @!P6 BRA `(.L_x_135) ;  /* 0x00000000004ce947 */ /* 0x004fec0003800000 */
[----:B------:R-:W-:Y:S01]  /*9260*/  ISETP.NE.AND P0, PT, R74, RZ, PT ;  /* 0x000000ff4a00720c */ /* 0x000fe20003f05270 */
[----:B------:R-:W-:Y:S01]  /*9270*/  BSSY B0, `(.L_x_136) ;  /* 0x000000b000007945 */ /* 0x000fe20003800000 */
[----:B------:R-:W-:Y:S11]  /*9280*/  ISETP.NE.AND P1, PT, R75, RZ, PT ;  /* 0x000000ff4b00720c */ /* 0x000ff60003f25270 */
[----:B------:R-:W-:Y:S02]  /*9290*/  @!UPT UIADD3 URZ, UPT, UPT, URZ, URZ, URZ ;  /* 0x000000fffffff290 */ /* 0x000fe4000fffe0ff */
[C---:B-1----:R-:W-:Y:S01]  /*92a0*/  @P1 IMAD R4, R73.reuse, 0x2000, R56 ;  /* 0x0000200049041824 */ /* 0x042fe200078e0238 */
[C---:B------:R-:W-:Y:S01]  /*92b0*/  @P1 LEA R2, R73.reuse, R66, 0xd ;  /* 0x0000004249021211 */ /* 0x040fe200078e68ff */
[C---:B------:R-:W-:Y:S02]  /*92c0*/  @P1 IMAD R3, R73.reuse, 0x2000, R67 ;  /* 0x0000200049031824 */ /* 0x040fe400078e0243 */
[----:B------:R-:W-:Y:S01]  /*92d0*/  @P1 IMAD R73, R73, 0x2000, R71 ;  /* 0x0000200049491824 */ /* 0x000fe200078e0247 */
[----:B------:R-:W-:Y:S06]  /*92e0*/  @P0 BRA `(.L_x_137) ;  /* 0x00000000000c0947 */ /* 0x000fec0003800000 */
[----:B------:R-:W-:Y:S04]  /*92f0*/  SHF.L.U32 R5, R55, 0x1f, RZ ;  /* 0x0000001f37057819 */ /* 0x000fe800000006ff */
[----:B------:R-:W1:Y:S02]  /*9300*/  SYNCS.PHASECHK.TRANS64.TRYWAIT P0, [R0+URZ+0x90], R5 ;  /* 0x00009005000075a7 */ /* 0x000e6400080011ff */
[----:B-1----:R-:W-:Y:S05]  /*9310*/  @!P0 BRA `(.L_x_138) ;  /* 0x00000018000c8947 */ /* 0x002fea0003800000 */
.L_x_137:
[----:B------:R-:W-:Y:S05]  /*9320*/  BSYNC B0 ;  /* 0x0000000000007941 */ /* 0x000fea0003800000 */
.L_x_136:
[----:B------:R-:W-:Y:S11]  /*9330*/  ISETP.NE.AND P0, PT, R75, RZ, PT ;  /* 0x000000ff4b00720c */ /* 0x000ff60003f05270 */
[----:B------:R-:W-:Y:S02]  /*9340*/  @!UPT UIADD3 URZ, UPT, UPT, URZ, URZ, URZ ;  /* 0x000000fffffff290 */ /* 0x000fe4000fffe0ff */
[----:B------:R2:W4:Y:S04]  /*9350*/  @P0 LDS.128 R44, [R4] ;  /* 0x00000000042c0984 */ /* 0x0005280000000c00 */
[----:B------:R2:W1:Y:S04]  /*9360*/  @P0 LDS.128 R40, [R3+0x10] ;  /* 0x0000100003280984 */ /* 0x0004680000000c00 */
[----:B------:R2:W1:Y:S04]  /*9370*/  @P0 LDS.128 R32, [R2+0x20] ;  /* 0x0000200002200984 */ /* 0x0004680000000c00 */
[----:B------:R2:W1:Y:S02]  /*9380*/  @P0 LDS.128 R36, [R73+0x30] ;  /* 0x0000300049240984 */ /* 0x0004640000000c00 */
.L_x_135:
[----:B------:R-:W-:Y:S05]  /*9390*/  BSYNC B1 ;  /* 0x0000000000017941 */ /* 0x000fea0003800000 */
.L_x_134:
        /* <DEDUP_REMOVED lines=21> */
.L_x_139:
[----:B------:R-:W-:Y:S01]  /*94f0*/  ISETP.NE.AND P0, PT, R58, RZ, PT ;  /* 0x000000ff3a00720c */ /* 0x000fe20003f05270 */
[----:B------:R-:W-:Y:S05]  /*9500*/  WARPSYNC.ALL ;  /* 0x0000000000007948 */ /* 0x000fea0003800000 */
[----:B------:R-:W-:Y:S01]  /*9510*/  R2UR UR4, R25 ;  /* 0x00000000190472ca */ /* 0x000fe200000e0000 */
[----:B------:R-:W-:Y:S01]  /*9520*/  VIADD R72, R72, 0x100 ;  /* 0x0000010048487836 */ /* 0x000fe20000000000 */
[----:B----4-:R-:W-:Y:S01]  /*9530*/  LOP3.LUT R0, R44, 0xffffe000, RZ, 0xc0, !PT ;  /* 0xffffe0002c007812 */ /* 0x010fe200078ec0ff */
[----:B------:R-:W-:Y:S01]  /*9540*/  BSSY.RECONVERGENT B0, `(.L_x_140) ;  /* 0x0000058000007945 */ /* 0x000fe20003800200 */
[----:B--2---:R-:W-:Y:S02]  /*9550*/  LOP3.LUT R2, R45, 0xffffe000, RZ, 0xc0, !PT ;  /* 0xffffe0002d027812 */ /* 0x004fe400078ec0ff */
[----:B------:R-:W-:Y:S02]  /*9560*/  LOP3.LUT R3, R46, 0xffffe000, RZ, 0xc0, !PT ;  /* 0xffffe0002e037812 */ /* 0x000fe400078ec0ff */
[----:B------:R-:W-:Y:S02]  /*9570*/  LOP3.LUT R20, R47, 0xffffe000, RZ, 0xc0, !PT ;  /* 0xffffe0002f147812 */ /* 0x000fe400078ec0ff */
[----:B------:R-:W-:Y:S02]  /*9580*/  LOP3.LUT R21, R40, 0xffffe000, RZ, 0xc0, !PT ;  /* 0xffffe00028157812 */ /* 0x000fe400078ec0ff */
[----:B------:R-:W-:Y:S01]  /*9590*/  LOP3.LUT R25, R41, 0xffffe000, RZ, 0xc0, !PT ;  /* 0xffffe00029197812 */ /* 0x000fe200078ec0ff */
[----:B------:R-:W1:Y:S01]  /*95a0*/  LDTM.x16 R4, tmem[UR4+0x30] ;  /* 0x00003004000479ee */ /* 0x000e620008240000 */
[----:B------:R-:W-:Y:S01]  /*95b0*/  LOP3.LUT R26, R42, 0xffffe000, RZ, 0xc0, !PT ;  /* 0xffffe0002a1a7812 */ /* 0x000fe200078ec0ff */
[----:B------:R-:W-:Y:S01]  /*95c0*/  NOP ;  /* 0x0000000000007918 */ /* 0x000fe20000000000 */
[----:B------:R-:W-:Y:S02]  /*95d0*/  LOP3.LUT R28, R43, 0xffffe000, RZ, 0xc0, !PT ;  /* 0xffffe0002b1c7812 */ /* 0x000fe400078ec0ff */
[----:B------:R-:W-:Y:S02]  /*95e0*/  LOP3.LUT R72, R72, 0xfefffff8, RZ, 0xc0, !PT ;  /* 0xfefffff848487812 */ /* 0x000fe400078ec0ff */
[----:B------:R-:W-:Y:S02]  /*95f0*/  LOP3.LUT R29, R32, 0xffffe000, RZ, 0xc0, !PT ;  /* 0xffffe000201d7812 */ /* 0x000fe400078ec0ff */
[----:B------:R-:W-:Y:S01]  /*9600*/  LOP3.LUT R30, R33, 0xffffe000, RZ, 0xc0, !PT ;  /* 0xffffe000211e7812 */ /* 0x000fe200078ec0ff */
[----:B-1----:R1:W-:Y:S01]  /*9610*/  SYNCS.ARRIVE.TRANS64.RED.A1T0 RZ, [R72+URZ], RZ ;  /* 0x000000ff48ff79a7 */ /* 0x0023e200081004ff */
[----:B------:R-:W-:Y:S02]  /*9620*/  LOP3.LUT R31, R34, 0xffffe000, RZ, 0xc0, !PT ;  /* 0xffffe000221f7812 */ /* 0x000fe400078ec0ff */
[----:B------:R-:W-:Y:S02]  /*9630*/  LOP3.LUT R32, R35, 0xffffe000, RZ, 0xc0, !PT ;  /* 0xffffe00023207812 */ /* 0x000fe400078ec0ff */
[----:B------:R-:W-:Y:S02]  /*9640*/  LOP3.LUT R33, R36, 0xffffe000, RZ, 0xc0, !PT ;  /* 0xffffe00024217812 */ /* 0x000fe400078ec0ff */
[----:B------:R-:W-:Y:S02]  /*9650*/  LOP3.LUT R34, R37, 0xffffe000, RZ, 0xc0, !PT ;  /* 0xffffe00025227812 */ /* 0x000fe400078ec0ff */
[----:B------:R-:W-:Y:S02]  /*9660*/  LOP3.LUT R35, R38, 0xffffe000, RZ, 0xc0, !PT ;  /* 0xffffe00026237812 */ /* 0x000fe400078ec0ff */
[----:B------:R-:W-:Y:S01]  /*9670*/  LOP3.LUT R36, R39, 0xffffe000, RZ, 0xc0, !PT ;  /* 0xffffe00027247812 */ /* 0x000fe200078ec0ff */
[C---:B------:R-:W-:Y:S01]  /*9680*/  FMUL R4, R24.reuse, R4 ;  /* 0x0000000418047220 */ /* 0x040fe20000400000 */
[C---:B------:R-:W-:Y:S01]  /*9690*/  FMUL R5, R24.reuse, R5 ;  /* 0x0000000518057220 */ /* 0x040fe20000400000 */
[C---:B------:R-:W-:Y:S01]  /*96a0*/  FMUL R6, R24.reuse, R6 ;  /* 0x0000000618067220 */ /* 0x040fe20000400000 */
[C---:B------:R-:W-:Y:S01]  /*96b0*/  FMUL R7, R24.reuse, R7 ;  /* 0x0000000718077220 */ /* 0x040fe20000400000 */
[C---:B------:R-:W-:Y:S01]  /*96c0*/  FFMA R4, R27.reuse, R0, R4 ;  /* 0x000000001b047223 */ /* 0x040fe20000000004 */
[C---:B------:R-:W-:Y:S01]  /*96d0*/  FFMA R5, R27.reuse, R2, R5 ;  /* 0x000000021b057223 */ /* 0x040fe20000000005 */
[C---:B------:R-:W-:Y:S01]  /*96e0*/  FFMA R6, R27.reuse, R3, R6 ;  /* 0x000000031b067223 */ /* 0x040fe20000000006 */
[C---:B------:R-:W-:Y:S01]  /*96f0*/  FFMA R7, R27.reuse, R20, R7 ;  /* 0x000000141b077223 */ /* 0x040fe20000000007 */
[C---:B------:R-:W-:Y:S01]  /*9700*/  FMUL R8, R24.reuse, R8 ;  /* 0x0000000818087220 */ /* 0x040fe20000400000 */
[C---:B------:R-:W-:Y:S01]  /*9710*/  FMUL R9, R24.reuse, R9 ;  /* 0x0000000918097220 */ /* 0x040fe20000400000 */
[C---:B------:R-:W-:Y:S01]  /*9720*/  FMUL R10, R24.reuse, R10 ;  /* 0x0000000a180a7220 */ /* 0x040fe20000400000 */
[C---:B------:R-:W-:Y:S01]  /*9730*/  FMUL R11, R24.reuse, R11 ;  /* 0x0000000b180b7220 */ /* 0x040fe20000400000 */
[----:B------:R-:W-:Y:S01]  /*9740*/  F2FP.TF32.F32.PACK_B R4, R4 ;  /* 0x00000004ff04723e */ /* 0x000fe200024050ff */
[C---:B------:R-:W-:Y:S01]  /*9750*/  FFMA R8, R27.reuse, R21, R8 ;  /* 0x000000151b087223 */ /* 0x040fe20000000008 */
[----:B------:R-:W-:Y:S01]  /*9760*/  F2FP.TF32.F32.PACK_B R5, R5 ;  /* 0x00000005ff05723e */ /* 0x000fe200024050ff */
[C---:B------:R-:W-:Y:S01]  /*9770*/  FFMA R9, R27.reuse, R25, R9 ;  /* 0x000000191b097223 */ /* 0x040fe20000000009 */
[----:B------:R-:W-:Y:S01]  /*9780*/  F2FP.TF32.F32.PACK_B R6, R6 ;  /* 0x00000006ff06723e */ /* 0x000fe200024050ff */
[C---:B------:R-:W-:Y:S01]  /*9790*/  FFMA R10, R27.reuse, R26, R10 ;  /* 0x0000001a1b0a7223 */ /* 0x040fe2000000000a */
[----:B------:R-:W-:Y:S01]  /*97a0*/  F2FP.TF32.F32.PACK_B R7, R7 ;  /* 0x00000007ff07723e */ /* 0x000fe200024050ff */
[C---:B------:R-:W-:Y:S01]  /*97b0*/  FFMA R11, R27.reuse, R28, R11 ;  /* 0x0000001c1b0b7223 */ /* 0x040fe2000000000b */
[C---:B------:R-:W-:Y:S01]  /*97c0*/  FMUL R12, R24.reuse, R12 ;  /* 0x0000000c180c7220 */ /* 0x040fe20000400000 */
[----:B------:R-:W-:Y:S01]  /*97d0*/  F2FP.TF32.F32.PACK_B R8, R8 ;  /* 0x00000008ff08723e */ /* 0x000fe200024050ff */
[C---:B------:R-:W-:Y:S01]  /*97e0*/  FMUL R13, R24.reuse, R13 ;  /* 0x0000000d180d7220 */ /* 0x040fe20000400000 */
[----:B------:R1:W-:Y:S01]  /*97f0*/  STS.128 [R56+0x6000], R4 ;  /* 0x0060000438007388 */ /* 0x0003e20000000c00 */
        /* <DEDUP_REMOVED lines=8> */
[C---:B------:R-:W-:Y:S01]  /*9880*/  FFMA R15, R27.reuse, R32, R15 ;  /* 0x000000201b0f7223 */ /* 0x040fe2000000000f */
[C---:B------:R-:W-:Y:S01]  /*9890*/  FMUL R16, R24.reuse, R16 ;  /* 0x0000001018107220 */ /* 0x040fe20000400000 */
[----:B------:R-:W-:Y:S01]  /*98a0*/  F2FP.TF32.F32.PACK_B R12, R12 ;  /* 0x0000000cff0c723e */ /* 0x000fe200024050ff */
[----:B------:R1:W-:Y:S01]  /*98b0*/  STS.128 [R67+0x6010], R8 ;  /* 0x0060100843007388 */ /* 0x0003e20000000c00 */
[C---:B------:R-:W-:Y:S01]  /*98c0*/  FMUL R17, R24.reuse, R17 ;  /* 0x0000001118117220 */ /* 0x040fe20000400000 */
[C---:B------:R-:W-:Y:S01]  /*98d0*/  FMUL R18, R24.reuse, R18 ;  /* 0x0000001218127220 */ /* 0x040fe20000400000 */
[----:B------:R-:W-:Y:S01]  /*98e0*/  FMUL R19, R24, R19 ;  /* 0x0000001318137220 */ /* 0x000fe20000400000 */
[----:B------:R-:W-:Y:S01]  /*98f0*/  F2FP.TF32.F32.PACK_B R13, R13 ;  /* 0x0000000dff0d723e */ /* 0x000fe200024050ff */
[C---:B------:R-:W-:Y:S01]  /*9900*/  FFMA R16, R27.reuse, R33, R16 ;  /* 0x000000211b107223 */ /* 0x040fe20000000010 */
[----:B------:R-:W-:Y:S01]  /*9910*/  F2FP.TF32.F32.PACK_B R14, R14 ;  /* 0x0000000eff0e723e */ /* 0x000fe200024050ff */
[C---:B------:R-:W-:Y:S01]  /*9920*/  FFMA R17, R27.reuse, R34, R17 ;  /* 0x000000221b117223 */ /* 0x040fe20000000011 */
[----:B------:R-:W-:Y:S01]  /*9930*/  F2FP.TF32.F32.PACK_B R15, R15 ;  /* 0x0000000fff0f723e */ /* 0x000fe200024050ff */
[C---:B------:R-:W-:Y:S01]  /*9940*/  FFMA R18, R27.reuse, R35, R18 ;  /* 0x000000231b127223 */ /* 0x040fe20000000012 */
[----:B------:R-:W-:Y:S01]  /*9950*/  FFMA R19, R27, R36, R19 ;  /* 0x000000241b137223 */ /* 0x000fe20000000013 */
[----:B------:R-:W-:Y:S02]  /*9960*/  F2FP.TF32.F32.PACK_B R16, R16 ;  /* 0x00000010ff10723e */ /* 0x000fe400024050ff */
[----:B------:R1:W-:Y:S01]  /*9970*/  STS.128 [R66+0x6020], R12 ;  /* 0x0060200c42007388 */ /* 0x0003e20000000c00 */
[----:B------:R-:W-:Y:S02]  /*9980*/  F2FP.TF32.F32.PACK_B R17, R17 ;  /* 0x00000011ff11723e */ /* 0x000fe400024050ff */
        /* <DEDUP_REMOVED lines=19> */
.L_x_141:
[----:B------:R-:W-:Y:S05]  /*9ac0*/  BSYNC.RECONVERGENT B0 ;  /* 0x0000000000007941 */ /* 0x000fea0003800200 */
.L_x_140:
[----:B------:R-:W-:Y:S01]  /*9ad0*/  BAR.SYNC.DEFER_BLOCKING 0x1, 0x80 ;  /* 0x0042000000007b1d */ /* 0x000fe20000010000 */
[----:B------:R-:W-:Y:S01]  /*9ae0*/  UISETP.NE.AND UP0, UPT, UR54, -0x4, UPT ;  /* 0xfffffffc3600788c */ /* 0x000fe2000bf05270 */
[----:B------:R-:W-:Y:S08]  /*9af0*/  IADD3 R22, PT, PT, R22, 0x1, RZ ;  /* 0x0000000116167810 */ /* 0x000ff00007ffe0ff */
[----:B------:R-:W-:Y:S05]  /*9b00*/  BRA.U !UP0, `(.L_x_142) ;  /* 0x0000000108247547 */ /* 0x000fea000b800000 */
[----:B------:R-:W-:Y:S01]  /*9b10*/  ISETP.NE.AND P0, PT, R70, RZ, PT ;  /* 0x000000ff4600720c */ /* 0x000fe20003f05270 */
[----:B------:R-:W-:Y:S01]  /*9b20*/  IMAD.U32 R0, RZ, RZ, UR51 ;  /* 0x00000033ff007e24 */ /* 0x000fe2000f8e00ff */
[----:B------:R-:W-:Y:S04]  /*9b30*/  UIADD3 UR4, UPT, UPT, UR51, 0x1, URZ ;  /* 0x0000000133047890 */ /* 0x000fe8000fffe0ff */
[----:B------:R-:W-:Y:S04]  /*9b40*/  UISETP.NE.AND UP0, UPT, UR4, 0x4, UPT ;  /* 0x000000040400788c */ /* 0x000fe8000bf05270 */
[----:B------:R-:W-:Y:S03]  /*9b50*/  USEL UR51, UR4, URZ, UP0 ;  /* 0x000000ff04337287 */ /* 0x000fe60008000000 */
[----:B------:R-:W-:Y:S05]  /*9b60*/  @P0 LEA R0, R0, UR49, 0x3 ;  /* 0x0000003100000c11 */ /* 0x000fea000f8e18ff */
[----:B------:R-:W-:Y:S05]  /*9b70*/  @P0 VIADD R0, R0, 0xb0 ;  /* 0x000000b000000836 */ /* 0x000fea0000000000 */
[----:B------:R-:W-:Y:S04]  /*9b80*/  @P0 PRMT R0, R76, 0x654, R0 ;  /* 0x000006544c000816 */ /* 0x000fe80000000000 */
[----:B------:R2:W-:Y:S03]  /*9b90*/  @P0 SYNCS.ARRIVE.TRANS64.RED.A1T0 RZ, [R0+URZ], RZ ;  /* 0x000000ff00ff09a7 */ /* 0x0005e600081004ff */
.L_x_142:
[----:B------:R-:W-:Y:S01]  /*9ba0*/  R2UR UR5, R63 ;  /* 0x000000003f0572ca */ /* 0x000fe200000e0000 */
[----:B------:R-:W-:Y:S01]  /*9bb0*/  UISETP.NE.AND UP0, UPT, UR63, URZ, UPT ;  /* 0x000000ff3f00728c */ /* 0x000fe2000bf05270 */
[----:B------:R-:W-:Y:S01]  /*9bc0*/  R2UR UR4, R64 ;  /* 0x00000000400472ca */ /* 0x000fe200000e0000 */
[----:B------:R-:W-:Y:S01]  /*9bd0*/  UIADD3 UR54, UPT, UPT, UR54, 0x4, URZ ;  /* 0x0000000436367890 */ /* 0x000fe2000fffe0ff */
[----:B------:R-:W-:Y:S02]  /*9be0*/  R2UR UR50, R68 ;  /* 0x00000000443272ca */ /* 0x000fe400000e0000 */
[C---:B------:R-:W-:Y:S02]  /*9bf0*/  ISETP.NE.AND P0, PT, R22.reuse, 0x2, PT ;  /* 0x000000021600780c */ /* 0x040fe40003f05270 */
[----:B------:R-:W-:Y:S02]  /*9c00*/  LOP3.LUT R53, R53, 0x1, RZ, 0x3c, !PT ;  /* 0x0000000135357812 */ /* 0x000fe400078e3cff */
[----:B--2---:R-:W-:Y:S02]  /*9c10*/  SEL R0, RZ, 0x1, P0 ;  /* 0x00000001ff007807 */ /* 0x004fe40000000000 */
[----:B------:R-:W-:Y:S01]  /*9c20*/  SEL R22, R22, RZ, P0 ;  /* 0x000000ff16167207 */ /* 0x000fe20000000000 */
[----:B------:R-:W-:Y:S01]  /*9c30*/  UIADD3 UR20, UPT, UPT, UR36, UR5, URZ ;  /* 0x0000000524147290 */ /* 0x000fe2000fffe0ff */
[----:B------:R-:W-:Y:S01]  /*9c40*/  LOP3.LUT R54, R54, R0, RZ, 0x3c, !PT ;  /* 0x0000000036367212 */ /* 0x000fe200078e3cff */
[----:B------:R-:W-:Y:S01]  /*9c50*/  UIADD3 UR26, UPT, UPT, UR37, UR4, URZ ;  /* 0x00000004251a7290 */ /* 0x000fe2000fffe0ff */
[----:B------:R-:W-:Y:S11]  /*9c60*/  BRA.U UP0, `(.L_x_143) ;  /* 0xffffffc900087547 */ /* 0x000ff6000b83ffff */
[----:B------:R-:W-:-:S13]  /*9c70*/  R2UR UR4, R65 ;  /* 0x00000000410472ca */ /* 0x000fda00000e0000 */
[----:B------:R-:W-:-:S09]  /*9c80*/  UISETP.NE.AND UP0, UPT, UR4, URZ, UPT ;  /* 0x000000ff0400728c */ /* 0x000fd2000bf05270 */
[----:B------:R-:W-:Y:S05]  /*9c90*/  BRA.U !UP0, `(.L_x_144) ;  /* 0x0000000108487547 */ /* 0x000fea000b800000 */
[----:B------:R-:W2:Y:S02]  /*9ca0*/  LDCU.64 UR4, c[0x0][0x890] ;  /* 0x00011200ff0477ac */ /* 0x000ea40008000a00 */
[----:B--2---:R-:W-:-:S04]  /*9cb0*/  UISETP.NE.U32.AND UP0, UPT, UR4, URZ, UPT ;  /* 0x000000ff0400728c */ /* 0x004fc8000bf05070 */
[----:B------:R-:W-:-:S09]  /*9cc0*/  UISETP.NE.AND.EX UP0, UPT, UR5, URZ, UPT, UP0 ;  /* 0x000000ff0500728c */ /* 0x000fd2000bf05300 */
[----:B------:R-:W-:Y:S05]  /*9cd0*/  BRA.U UP0, `(.L_x_145) ;  /* 0x00000001000c7547 */ /* 0x000fea000b800000 */
[----:B------:R-:W-:-:S13]  /*9ce0*/  FSETP.NEU.AND P0, PT, R27, RZ, PT ;  /* 0x000000ff1b00720b */ /* 0x000fda0003f0d000 */
[----:B------:R-:W-:Y:S05]  /*9cf0*/  @!P0 EXIT ;  /* 0x000000000000894d */ /* 0x000fea0003800000 */
[----:B------:R-:W-:Y:S05]  /*9d00*/  BRA `(.L_x_144) ;  /* 0x00000000002c7947 */ /* 0x000fea0003800000 */
.L_x_145:
[----:B------:R-:W-:Y:S01]  /*9d10*/  ISETP.NE.AND P0, PT, R69, RZ, PT ;  /* 0x000000ff4500720c */ /* 0x000fe20003f05270 */
[----:B------:R-:W-:-:S12]  /*9d20*/  BSSY.RECONVERGENT B0, `(.L_x_144) ;  /* 0x0000009000007945 */ /* 0x000fd80003800200 */
[----:B------:R-:W-:Y:S05]  /*9d30*/  @P0 BRA `(.L_x_146) ;  /* 0x0000000000140947 */ /* 0x000fea0003800000 */
[----:B------:R-:W2:Y:S02]  /*9d40*/  LDCU.64 UR4, c[0x0][0x888] ;  /* 0x00011100ff0477ac */ /* 0x000ea40008000a00 */
[----:B--2---:R-:W-:-:S04]  /*9d50*/  ISETP.NE.U32.AND P0, PT, RZ, UR4, PT ;  /* 0x00000004ff007c0c */ /* 0x004fc8000bf05070 */
[----:B------:R-:W-:-:S13]  /*9d60*/  ISETP.NE.AND.EX P0, PT, RZ, UR5, PT, P0 ;  /* 0x00000005ff007c0c */ /* 0x000fda000bf05300 */
[----:B------:R-:W-:Y:S05]  /*9d70*/  @!P0 EXIT ;  /* 0x000000000000894d */ /* 0x000fea0003800000 */
[----:B------:R-:W-:Y:S05]  /*9d80*/  BRA `(.L_x_147) ;  /* 0x0000000000087947 */ /* 0x000fea0003800000 */
.L_x_146:
[----:B------:R-:W-:-:S13]  /*9d90*/  FSETP.NEU.AND P0, PT, R27, RZ, PT ;  /* 0x000000ff1b00720b */ /* 0x000fda0003f0d000 */
[----:B------:R-:W-:Y:S05]  /*9da0*/  @!P0 EXIT ;  /* 0x000000000000894d */ /* 0x000fea0003800000 */
.L_x_147:
[----:B------:R-:W-:Y:S05]  /*9db0*/  BSYNC.RECONVERGENT B0 ;  /* 0x0000000000007941 */ /* 0x000fea0003800200 */
.L_x_144:
[----:B------:R-:W2:Y:S01]  /*9dc0*/  S2UR UR5, SR_CgaCtaId ;  /* 0x00000000000579c3 */ /* 0x000ea20000008800 */
[----:B------:R-:W-:Y:S01]  /*9dd0*/  ULEA UR4, UR51, UR49, 0x3 ;  /* 0x0000003133047291 */ /* 0x000fe2000f8e18ff */
[----:B------:R-:W-:-:S04]  /*9de0*/  DEPBAR.LE SB0, 0x0 ;  /* 0x000080000000791a */ /* 0x000fc80000000000 */
[----:B------:R-:W-:-:S04]  /*9df0*/  UIADD3 UR4, UPT, UPT, UR4, 0xb0, URZ ;  /* 0x000000b004047890 */ /* 0x000fc8000fffe0ff */
[----:B--2---:R-:W-:-:S09]  /*9e00*/  UPRMT UR4, UR5, 0x654, UR4 ;  /* 0x0000065405047896 */ /* 0x004fd20008000004 */
[----:B------:R-:W-:Y:S01]  /*9e10*/  SYNCS.ARRIVE.TRANS64.RED.A1T0 RZ, [UR4], RZ ;  /* 0x000000ffffff79a7 */ /* 0x000fe20008100404 */
[----:B------:R-:W-:Y:S05]  /*9e20*/  EXIT ;  /* 0x000000000000794d */ /* 0x000fea0003800000 */
.L_x_25:
[----:B------:R-:W-:Y:S07]  /*9e30*/  MOV R0, UR11 ;  /* 0x0000000b00007c02 */ /* 0x000fee0008000f00 */
.L_x_148:
[----:B-1----:R1:W2:Y:S02]  /*9e40*/  SYNCS.PHASECHK.TRANS64.TRYWAIT P0, [R0+URZ+0x48], R4 ;  /* 0x00004804000075a7 */ /* 0x0022a400080011ff */
[----:B--2---:R-:W-:Y:S05]  /*9e50*/  @!P0 NANOSLEEP.SYNCS 0x989680 ;  /* 0x009896800000895d */ /* 0x004fea0003900000 */
[----:B------:R-:W2:Y:S02]  /*9e60*/  @!P0 SYNCS.PHASECHK.TRANS64 P0, [R0+URZ+0x48], R4 ;  /* 0x00004804000085a7 */ /* 0x000ea400080010ff */
[----:B--2---:R-:W-:Y:S05]  /*9e70*/  @!P0 BRA `(.L_x_148) ;  /* 0xfffffffc00f08947 */ /* 0x004fea000383ffff */
[----:B------:R-:W-:Y:S05]  /*9e80*/  BRA `(.L_x_24) ;  /* 0xffffff80002c7947 */ /* 0x000fea000383ffff */
.L_x_32:
[----:B-1----:R-:W-:Y:S07]  /*9e90*/  MOV R0, UR8 ;  /* 0x0000000800007c02 */ /* 0x002fee0008000f00 */
.L_x_149:
[----:B-1----:R1:W4:Y:S02]  /*9ea0*/  SYNCS.PHASECHK.TRANS64.TRYWAIT P0, [R0+URZ+0x48], R4 ;  /* 0x00004804000075a7 */ /* 0x00232400080011ff */
[----:B----4-:R-:W-:Y:S05]  /*9eb0*/  @!P0 NANOSLEEP.SYNCS 0x989680 ;  /* 0x009896800000895d */ /* 0x010fea0003900000 */
[----:B------:R-:W4:Y:S02]  /*9ec0*/  @!P0 SYNCS.PHASECHK.TRANS64 P0, [R0+URZ+0x48], R4 ;  /* 0x00004804000085a7 */ /* 0x000f2400080010ff */
[----:B----4-:R-:W-:Y:S05]  /*9ed0*/  @!P0 BRA `(.L_x_149) ;  /* 0xfffffffc00f08947 */ /* 0x010fea000383ffff */
[----:B------:R-:W-:Y:S05]  /*9ee0*/  BRA `(.L_x_31) ;  /* 0xffffff8400987947 */ /* 0x000fea000383ffff */
.L_x_37:
[----:B-1----:R-:W-:-:S07]  /*9ef0*/  MOV R0, UR25 ;  /* 0x0000001900007c02 */ /* 0x002fce0008000f00 */
.L_x_150:
[----:B-1----:R1:W2:Y:S02]  /*9f00*/  SYNCS.PHASECHK.TRANS64.TRYWAIT P0, [R0+URZ+0xe0], R3 ;  /* 0x0000e003000075a7 */ /* 0x0022a400080011ff */
[----:B--2---:R-:W-:Y:S05]  /*9f10*/  @!P0 NANOSLEEP.SYNCS 0x989680 ;  /* 0x009896800000895d */ /* 0x004fea0003900000 */
[----:B------:R-:W2:Y:S02]  /*9f20*/  @!P0 SYNCS.PHASECHK.TRANS64 P0, [R0+URZ+0xe0], R3 ;  /* 0x0000e003000085a7 */ /* 0x000ea400080010ff */
[----:B--2---:R-:W-:Y:S05]  /*9f30*/  @!P0 BRA `(.L_x_150) ;  /* 0xfffffffc00f08947 */ /* 0x004fea000383ffff */
[----:B------:R-:W-:Y:S05]  /*9f40*/  BRA `(.L_x_151) ;  /* 0xffffff88009c7947 */ /* 0x000fea000383ffff */
.L_x_41:
[----:B------:R-:W-:-:S07]  /*9f50*/  MOV R0, UR4 ;  /* 0x0000000400007c02 */ /* 0x000fce0008000f00 */
.L_x_152:
[----:B-1----:R1:W2:Y:S02]  /*9f60*/  SYNCS.PHASECHK.TRANS64.TRYWAIT P0, [R0+URZ], R2 ;  /* 0x00000002000075a7 */ /* 0x0022a400080011ff */
[----:B--2---:R-:W-:Y:S05]  /*9f70*/  @!P0 NANOSLEEP.SYNCS 0x989680 ;  /* 0x009896800000895d */ /* 0x004fea0003900000 */
[----:B------:R-:W2:Y:S02]  /*9f80*/  @!P0 SYNCS.PHASECHK.TRANS64 P0, [R0+URZ], R2 ;  /* 0x00000002000085a7 */ /* 0x000ea400080010ff */
[----:B--2---:R-:W-:Y:S05]  /*9f90*/  @!P0 BRA `(.L_x_152) ;  /* 0xfffffffc00f08947 */ /* 0x004fea000383ffff */
[----:B------:R-:W-:Y:S05]  /*9fa0*/  BRA `(.L_x_153) ;  /* 0xffffff9000307947 */ /* 0x000fea000383ffff */
.L_x_42:
[----:B------:R-:W-:-:S07]  /*9fb0*/  MOV R0, UR5 ;  /* 0x0000000500007c02 */ /* 0x000fce0008000f00 */
.L_x_154:
[----:B-1----:R1:W2:Y:S02]  /*9fc0*/  SYNCS.PHASECHK.TRANS64.TRYWAIT P0, [R0+URZ], R2 ;  /* 0x00000002000075a7 */ /* 0x0022a400080011ff */
[----:B--2---:R-:W-:Y:S05]  /*9fd0*/  @!P0 NANOSLEEP.SYNCS 0x989680 ;  /* 0x009896800000895d */ /* 0x004fea0003900000 */
[----:B------:R-:W2:Y:S02]  /*9fe0*/  @!P0 SYNCS.PHASECHK.TRANS64 P0, [R0+URZ], R2 ;  /* 0x00000002000085a7 */ /* 0x000ea400080010ff */
[----:B--2---:R-:W-:Y:S05]  /*9ff0*/  @!P0 BRA `(.L_x_154) ;  /* 0xfffffffc00f08947 */ /* 0x004fea000383ffff */
[----:B------:R-:W-:Y:S05]  /*a000*/  BRA `(.L_x_155) ;  /* 0xffffff9000407947 */ /* 0x000fea000383ffff */
.L_x_43:
[----:B------:R-:W-:-:S07]  /*a010*/  MOV R0, UR5 ;  /* 0x0000000500007c02 */ /* 0x000fce0008000f00 */
.L_x_156:
[----:B-1----:R1:W2:Y:S02]  /*a020*/  SYNCS.PHASECHK.TRANS64.TRYWAIT P0, [R0+URZ], R2 ;  /* 0x00000002000075a7 */ /* 0x0022a400080011ff */
[----:B--2---:R-:W-:Y:S05]  /*a030*/  @!P0 NANOSLEEP.SYNCS 0x989680 ;  /* 0x009896800000895d */ /* 0x004fea0003900000 */
[----:B------:R-:W2:Y:S02]  /*a040*/  @!P0 SYNCS.PHASECHK.TRANS64 P0, [R0+URZ], R2 ;  /* 0x00000002000085a7 */ /* 0x000ea400080010ff */
[----:B--2---:R-:W-:Y:S05]  /*a050*/  @!P0 BRA `(.L_x_156) ;  /* 0xfffffffc00f08947 */ /* 0x004fea000383ffff */
[----:B------:R-:W-:Y:S05]  /*a060*/  BRA `(.L_x_157) ;  /* 0xffffff9000507947 */ /* 0x000fea000383ffff */
.L_x_44:
[----:B------:R-:W-:-:S07]  /*a070*/  MOV R0, UR5 ;  /* 0x0000000500007c02 */ /* 0x000fce0008000f00 */
.L_x_158:
[----:B-1----:R1:W2:Y:S02]  /*a080*/  SYNCS.PHASECHK.TRANS64.TRYWAIT P0, [R0+URZ], R2 ;  /* 0x00000002000075a7 */ /* 0x0022a400080011ff */
[----:B--2---:R-:W-:Y:S05]  /*a090*/  @!P0 NANOSLEEP.SYNCS 0x989680 ;  /* 0x009896800000895d */ /* 0x004fea0003900000 */
[----:B------:R-:W2:Y:S02]  /*a0a0*/  @!P0 SYNCS.PHASECHK.TRANS64 P0, [R0+URZ], R2 ;  /* 0x00000002000085a7 */ /* 0x000ea400080010ff */
[----:B--2---:R-:W-:Y:S05]  /*a0b0*/  @!P0 BRA `(.L_x_158) ;  /* 0xfffffffc00f08947 */ /* 0x004fea000383ffff */
[----:B------:R-:W-:Y:S05]  /*a0c0*/  BRA `(.L_x_159) ;  /* 0xffffff9000607947 */ /* 0x000fea000383ffff */
.L_x_45:
[----:B------:R-:W-:-:S07]  /*a0d0*/  MOV R0, UR5 ;  /* 0x0000000500007c02 */ /* 0x000fce0008000f00 */
.L_x_160:
[----:B-1----:R1:W2:Y:S02]  /*a0e0*/  SYNCS.PHASECHK.TRANS64.TRYWAIT P0, [R0+URZ], R2 ;  /* 0x00000002000075a7 */ /* 0x0022a400080011ff */
[----:B--2---:R-:W-:Y:S05]  /*a0f0*/  @!P0 NANOSLEEP.SYNCS 0x989680 ;  /* 0x009896800000895d */ /* 0x004fea0003900000 */
[----:B------:R-:W2:Y:S02]  /*a100*/  @!P0 SYNCS.PHASECHK.TRANS64 P0, [R0+URZ], R2 ;  /* 0x00000002000085a7 */ /* 0x000ea400080010ff */
[----:B--2---:R-:W-:Y:S05]  /*a110*/  @!P0 BRA `(.L_x_160) ;  /* 0xfffffffc00f08947 */ /* 0x004fea000383ffff */
[----:B------:R-:W-:Y:S05]  /*a120*/  BRA `(.L_x_161) ;  /* 0xffffff9000707947 */ /* 0x000fea000383ffff */
.L_x_46:
[----:B------:R-:W-:-:S07]  /*a130*/  MOV R0, UR5 ;  /* 0x0000000500007c02 */ /* 0x000fce0008000f00 */
.L_x_162:
[----:B-1----:R1:W2:Y:S02]  /*a140*/  SYNCS.PHASECHK.TRANS64.TRYWAIT P0, [R0+URZ], R2 ;  /* 0x00000002000075a7 */ /* 0x0022a400080011ff */
[----:B--2---:R-:W-:Y:S05]  /*a150*/  @!P0 NANOSLEEP.SYNCS 0x989680 ;  /* 0x009896800000895d */ /* 0x004fea0003900000 */
[----:B------:R-:W2:Y:S02]  /*a160*/  @!P0 SYNCS.PHASECHK.TRANS64 P0, [R0+URZ], R2 ;  /* 0x00000002000085a7 */ /* 0x000ea400080010ff */
[----:B--2---:R-:W-:Y:S05]  /*a170*/  @!P0 BRA `(.L_x_162) ;  /* 0xfffffffc00f08947 */ /* 0x004fea000383ffff */
[----:B------:R-:W-:Y:S05]  /*a180*/  BRA `(.L_x_163) ;  /* 0xffffff9000807947 */ /* 0x000fea000383ffff */
.L_x_47:
[----:B------:R-:W-:-:S07]  /*a190*/  MOV R0, UR5 ;  /* 0x0000000500007c02 */ /* 0x000fce0008000f00 */
.L_x_164:
[----:B-1----:R1:W2:Y:S02]  /*a1a0*/  SYNCS.PHASECHK.TRANS64.TRYWAIT P0, [R0+URZ], R2 ;  /* 0x00000002000075a7 */ /* 0x0022a400080011ff */
[----:B--2---:R-:W-:Y:S05]  /*a1b0*/  @!P0 NANOSLEEP.SYNCS 0x989680 ;  /* 0x009896800000895d */ /* 0x004fea0003900000 */
[----:B------:R-:W2:Y:S02]  /*a1c0*/  @!P0 SYNCS.PHASECHK.TRANS64 P0, [R0+URZ], R2 ;  /* 0x00000002000085a7 */ /* 0x000ea400080010ff */
[----:B--2---:R-:W-:Y:S05]  /*a1d0*/  @!P0 BRA `(.L_x_164) ;  /* 0xfffffffc00f08947 */ /* 0x004fea000383ffff */
[----:B------:R-:W-:Y:S05]  /*a1e0*/  BRA `(.L_x_165) ;  /* 0xffffff9000907947 */ /* 0x000fea000383ffff */
.L_x_48:
[----:B------:R-:W-:-:S07]  /*a1f0*/  MOV R0, UR5 ;  /* 0x0000000500007c02 */ /* 0x000fce0008000f00 */
.L_x_166:
[----:B-1----:R1:W2:Y:S02]  /*a200*/  SYNCS.PHASECHK.TRANS64.TRYWAIT P0, [R0+URZ], R2 ;  /* 0x00000002000075a7 */ /* 0x0022a400080011ff */
[----:B--2---:R-:W-:Y:S05]  /*a210*/  @!P0 NANOSLEEP.SYNCS 0x989680 ;  /* 0x009896800000895d */ /* 0x004fea0003900000 */
[----:B------:R-:W2:Y:S02]  /*a220*/  @!P0 SYNCS.PHASECHK.TRANS64 P0, [R0+URZ], R2 ;  /* 0x00000002000085a7 */ /* 0x000ea400080010ff */
[----:B--2---:R-:W-:Y:S05]  /*a230*/  @!P0 BRA `(.L_x_166) ;  /* 0xfffffffc00f08947 */ /* 0x004fea000383ffff */
[----:B------:R-:W-:Y:S05]  /*a240*/  BRA `(.L_x_167) ;  /* 0xffffff9000a07947 */ /* 0x000fea000383ffff */
.L_x_51:
[----:B------:R-:W-:-:S07]  /*a250*/  MOV R4, UR4 ;  /* 0x0000000400047c02 */ /* 0x000fce0008000f00 */
.L_x_168:
[----:B--2---:R2:W3:Y:S02]  /*a260*/  SYNCS.PHASECHK.TRANS64.TRYWAIT P1, [R4+URZ+0xe8], R6 ;  /* 0x0000e806040075a7 */ /* 0x0044e400080211ff */
[----:B---3--:R-:W-:Y:S05]  /*a270*/  @!P1 NANOSLEEP.SYNCS 0x989680 ;  /* 0x009896800000995d */ /* 0x008fea0003900000 */
[----:B------:R-:W3:Y:S02]  /*a280*/  @!P1 SYNCS.PHASECHK.TRANS64 P1, [R4+URZ+0xe8], R6 ;  /* 0x0000e806040095a7 */ /* 0x000ee400080210ff */
[----:B---3--:R-:W-:Y:S05]  /*a290*/  @!P1 BRA `(.L_x_168) ;  /* 0xfffffffc00f09947 */ /* 0x008fea000383ffff */
[----:B------:R-:W-:Y:S05]  /*a2a0*/  BRA `(.L_x_169) ;  /* 0xffffff9400107947 */ /* 0x000fea000383ffff */
.L_x_52:
[----:B--2---:R-:W-:-:S07]  /*a2b0*/  MOV R4, UR4 ;  /* 0x0000000400047c02 */ /* 0x004fce0008000f00 */
.L_x_170:
[----:B--2---:R2:W3:Y:S02]  /*a2c0*/  SYNCS.PHASECHK.TRANS64.TRYWAIT P1, [R4+URZ+0xe0], R5 ;  /* 0x0000e005040075a7 */ /* 0x0044e400080211ff */
[----:B---3--:R-:W-:Y:S05]  /*a2d0*/  @!P1 NANOSLEEP.SYNCS 0x989680 ;  /* 0x009896800000995d */ /* 0x008fea0003900000 */
[----:B------:R-:W3:Y:S02]  /*a2e0*/  @!P1 SYNCS.PHASECHK.TRANS64 P1, [R4+URZ+0xe0], R5 ;  /* 0x0000e005040095a7 */ /* 0x000ee400080210ff */
[----:B---3--:R-:W-:Y:S05]  /*a2f0*/  @!P1 BRA `(.L_x_170) ;  /* 0xfffffffc00f09947 */ /* 0x008fea000383ffff */
[----:B------:R-:W-:Y:S05]  /*a300*/  BRA `(.L_x_171) ;  /* 0xffffff9400187947 */ /* 0x000fea000383ffff */
.L_x_62:
[----:B--2---:R-:W-:-:S04]  /*a310*/  MOV R5, UR5 ;  /* 0x0000000500057c02 */ /* 0x004fc80008000f00 */
[----:B------:R2:W3:Y:S03]  /*a320*/  SYNCS.PHASECHK.TRANS64.TRYWAIT P0, [R5+URZ+0x8], R6 ;  /* 0x00000806050075a7 */ /* 0x0004e600080011ff */
[----:B---3--:R-:W-:Y:S05]  /*a330*/  @!P0 NANOSLEEP.SYNCS 0x989680 ;  /* 0x009896800000895d */ /* 0x008fea0003900000 */
[----:B------:R-:W3:Y:S02]  /*a340*/  @!P0 SYNCS.PHASECHK.TRANS64 P0, [R5+URZ+0x8], R6 ;  /* 0x00000806050085a7 */ /* 0x000ee400080010ff */
[----:B---3--:R-:W-:Y:S05]  /*a350*/  @!P0 BRA `(.L_x_62) ;  /* 0xfffffffc00ec8947 */ /* 0x008fea000383ffff */
[----:B------:R-:W-:Y:S05]  /*a360*/  BRA `(.L_x_61) ;  /* 0xffffff9400e47947 */ /* 0x000fea000383ffff */
.L_x_64:
[----:B------:R-:W-:Y:S01]  /*a370*/  BSSY B0, `(.L_x_172) ;  /* 0x0000006000007945 */ /* 0x000fe20003800000 */
[----:B------:R-:W-:-:S07]  /*a380*/  MOV R15, 0xffffffff ;  /* 0xffffffff000f7802 */ /* 0x000fce0000000f00 */
[----:B-12--5:R-:W-:Y:S05]  /*a390*/  WARPSYNC.COLLECTIVE R15, `(.L_x_173) ;  /* 0x000000000f0c7348 */ /* 0x026fea0003c00000 */
[----:B------:R-:W-:Y:S02]  /*a3a0*/  ELECT P6, UR79, PT ;  /* 0x00000000004f782f */ /* 0x000fe400038c0000 */
[----:B------:R-:W-:Y:S01]  /*a3b0*/  MOV R14, UR79 ;  /* 0x0000004f000e7c02 */ /* 0x000fe20008000f00 */
[----:B-12--5:R-:W-:Y:S10]  /*a3c0*/  ENDCOLLECTIVE ;  /* 0x000000000000791b */ /* 0x026ff40003800000 */
.L_x_173:
[----:B------:R-:W-:Y:S05]  /*a3d0*/  BSYNC B0 ;  /* 0x0000000000007941 */ /* 0x000fea0003800000 */
.L_x_172:
[----:B------:R-:W-:Y:S01]  /*a3e0*/  PLOP3.LUT P0, PT, P6, PT, PT, 0x80, 0x8 ;  /* 0x000000000008781c */ /* 0x000fe2000370f070 */
[----:B------:R-:W-:-:S12]  /*a3f0*/  BRA `(.L_x_174) ;  /* 0xffffff9800107947 */ /* 0x000fd8000383ffff */
.L_x_66:
[----:B--2---:R-:W-:-:S04]  /*a400*/  MOV R3, UR5 ;  /* 0x0000000500037c02 */ /* 0x004fc80008000f00 */
[----:B------:R2:W3:Y:S03]  /*a410*/  SYNCS.PHASECHK.TRANS64.TRYWAIT P0, [R3+URZ+0x8], R4 ;  /* 0x00000804030075a7 */ /* 0x0004e600080011ff */
[----:B---3--:R-:W-:Y:S05]  /*a420*/  @!P0 NANOSLEEP.SYNCS 0x989680 ;  /* 0x009896800000895d */ /* 0x008fea0003900000 */
[----:B------:R-:W3:Y:S02]  /*a430*/  @!P0 SYNCS.PHASECHK.TRANS64 P0, [R3+URZ+0x8], R4 ;  /* 0x00000804030085a7 */ /* 0x000ee400080010ff */
[----:B---3--:R-:W-:Y:S05]  /*a440*/  @!P0 BRA `(.L_x_66) ;  /* 0xfffffffc00ec8947 */ /* 0x008fea000383ffff */
[----:B------:R-:W-:Y:S05]  /*a450*/  BRA `(.L_x_65) ;  /* 0xffffff9800147947 */ /* 0x000fea000383ffff */
.L_x_67:
[----:B------:R-:W-:-:S07]  /*a460*/  MOV R4, UR21 ;  /* 0x0000001500047c02 */ /* 0x000fce0008000f00 */
.L_x_175:
[----:B-1----:R1:W2:Y:S02]  /*a470*/  SYNCS.PHASECHK.TRANS64.TRYWAIT P0, [R4+URZ+0xe0], R5 ;  /* 0x0000e005040075a7 */ /* 0x0022a400080011ff */
[----:B--2---:R-:W-:Y:S05]  /*a480*/  @!P0 NANOSLEEP.SYNCS 0x989680 ;  /* 0x009896800000895d */ /* 0x004fea0003900000 */
[----:B------:R-:W2:Y:S02]  /*a490*/  @!P0 SYNCS.PHASECHK.TRANS64 P0, [R4+URZ+0xe0], R5 ;  /* 0x0000e005040085a7 */ /* 0x000ea400080010ff */
[----:B--2---:R-:W-:Y:S05]  /*a4a0*/  @!P0 BRA `(.L_x_175) ;  /* 0xfffffffc00f08947 */ /* 0x004fea000383ffff */
[----:B------:R-:W-:Y:S05]  /*a4b0*/  BRA `(.L_x_176) ;  /* 0xffffff9c00047947 */ /* 0x000fea000383ffff */
.L_x_69:
[----:B------:R-:W-:-:S07]  /*a4c0*/  MOV R4, UR26 ;  /* 0x0000001a00047c02 */ /* 0x000fce0008000f00 */
.L_x_177:
[----:B-1----:R1:W2:Y:S02]  /*a4d0*/  SYNCS.PHASECHK.TRANS64.TRYWAIT P0, [R4+URZ+0x100], R5 ;  /* 0x00010005040075a7 */ /* 0x0022a400080011ff */
[----:B--2---:R-:W-:Y:S05]  /*a4e0*/  @!P0 NANOSLEEP.SYNCS 0x989680 ;  /* 0x009896800000895d */ /* 0x004fea0003900000 */
[----:B------:R-:W2:Y:S02]  /*a4f0*/  @!P0 SYNCS.PHASECHK.TRANS64 P0, [R4+URZ+0x100], R5 ;  /* 0x00010005040085a7 */ /* 0x000ea400080010ff */
[----:B--2---:R-:W-:Y:S05]  /*a500*/  @!P0 BRA `(.L_x_177) ;  /* 0xfffffffc00f08947 */ /* 0x004fea000383ffff */
[----:B------:R-:W-:Y:S05]  /*a510*/  BRA `(.L_x_68) ;  /* 0xffffff9c00247947 */ /* 0x000fea000383ffff */
.L_x_73:
[----:B-1----:R-:W-:Y:S07]  /*a520*/  MOV R4, UR17 ;  /* 0x0000001100047c02 */ /* 0x002fee0008000f00 */
.L_x_178:
[----:B-1----:R1:W2:Y:S02]  /*a530*/  SYNCS.PHASECHK.TRANS64.TRYWAIT P0, [R4+URZ], R6 ;  /* 0x00000006040075a7 */ /* 0x0022a400080011ff */
[----:B--2---:R-:W-:Y:S05]  /*a540*/  @!P0 NANOSLEEP.SYNCS 0x989680 ;  /* 0x009896800000895d */ /* 0x004fea0003900000 */
[----:B------:R-:W2:Y:S02]  /*a550*/  @!P0 SYNCS.PHASECHK.TRANS64 P0, [R4+URZ], R6 ;  /* 0x00000006040085a7 */ /* 0x000ea400080010ff */
[----:B--2---:R-:W-:Y:S05]  /*a560*/  @!P0 BRA `(.L_x_178) ;  /* 0xfffffffc00f08947 */ /* 0x004fea000383ffff */
[----:B------:R-:W-:Y:S05]  /*a570*/  BRA `(.L_x_72) ;  /* 0xffffff9c005c7947 */ /* 0x000fea000383ffff */
.L_x_77:
[----:B--2---:R-:W-:-:S07]  /*a580*/  MOV R0, UR4 ;  /* 0x0000000400007c02 */ /* 0x004fce0008000f00 */
.L_x_179:
[----:B--2---:R2:W3:Y:S02]  /*a590*/  SYNCS.PHASECHK.TRANS64.TRYWAIT P0, [R0+URZ], R2 ;  /* 0x00000002000075a7 */ /* 0x0044e400080011ff */
[----:B---3--:R-:W-:Y:S05]  /*a5a0*/  @!P0 NANOSLEEP.SYNCS 0x989680 ;  /* 0x009896800000895d */ /* 0x008fea0003900000 */
[----:B------:R-:W3:Y:S02]  /*a5b0*/  @!P0 SYNCS.PHASECHK.TRANS64 P0, [R0+URZ], R2 ;  /* 0x00000002000085a7 */ /* 0x000ee400080010ff */
[----:B---3--:R-:W-:Y:S05]  /*a5c0*/  @!P0 BRA `(.L_x_179) ;  /* 0xfffffffc00f08947 */ /* 0x008fea000383ffff */
[----:B------:R-:W-:Y:S05]  /*a5d0*/  BRA `(.L_x_180) ;  /* 0xffffffa000587947 */ /* 0x000fea000383ffff */
.L_x_80:
[----:B------:R-:W-:-:S07]  /*a5e0*/  MOV R0, UR21 ;  /* 0x0000001500007c02 */ /* 0x000fce0008000f00 */
.L_x_181:
[----:B--2---:R2:W3:Y:S02]  /*a5f0*/  SYNCS.PHASECHK.TRANS64.TRYWAIT P1, [R0+URZ+0x110], R2 ;  /* 0x00011002000075a7 */ /* 0x0044e400080211ff */
[----:B---3--:R-:W-:Y:S05]  /*a600*/  @!P1 NANOSLEEP.SYNCS 0x989680 ;  /* 0x009896800000995d */ /* 0x008fea0003900000 */
[----:B------:R-:W3:Y:S02]  /*a610*/  @!P1 SYNCS.PHASECHK.TRANS64 P1, [R0+URZ+0x110], R2 ;  /* 0x00011002000095a7 */ /* 0x000ee400080210ff */
[----:B---3--:R-:W-:Y:S05]  /*a620*/  @!P1 BRA `(.L_x_181) ;  /* 0xfffffffc00f09947 */ /* 0x008fea000383ffff */
[----:B------:R-:W-:Y:S05]  /*a630*/  BRA `(.L_x_182) ;  /* 0xffffffa000a47947 */ /* 0x000fea000383ffff */
.L_x_85:
[----:B------:R-:W-:Y:S07]  /*a640*/  MOV R0, UR31 ;  /* 0x0000001f00007c02 */ /* 0x000fee0008000f00 */
.L_x_183:
[----:B-1----:R1:W2:Y:S02]  /*a650*/  SYNCS.PHASECHK.TRANS64.TRYWAIT P0, [R0+URZ+0xe0], R3 ;  /* 0x0000e003000075a7 */ /* 0x0022a400080011ff */
[----:B--2---:R-:W-:Y:S05]  /*a660*/  @!P0 NANOSLEEP.SYNCS 0x989680 ;  /* 0x009896800000895d */ /* 0x004fea0003900000 */
[----:B------:R-:W2:Y:S02]  /*a670*/  @!P0 SYNCS.PHASECHK.TRANS64 P0, [R0+URZ+0xe0], R3 ;  /* 0x0000e003000085a7 */ /* 0x000ea400080010ff */
[----:B--2---:R-:W-:Y:S05]  /*a680*/  @!P0 BRA `(.L_x_183) ;  /* 0xfffffffc00f08947 */ /* 0x004fea000383ffff */
[----:B------:R-:W-:Y:S05]  /*a690*/  BRA `(.L_x_184) ;  /* 0xffffffa8004c7947 */ /* 0x000fea000383ffff */
.L_x_88:
[----:B------:R-:W-:Y:S07]  /*a6a0*/  MOV R3, UR31 ;  /* 0x0000001f00037c02 */ /* 0x000fee0008000f00 */
.L_x_185:
[----:B-1----:R1:W2:Y:S02]  /*a6b0*/  SYNCS.PHASECHK.TRANS64.TRYWAIT P1, [R3+URZ+0xd8], R8 ;  /* 0x0000d808030075a7 */ /* 0x0022a400080211ff */
[----:B--2---:R-:W-:Y:S05]  /*a6c0*/  @!P1 NANOSLEEP.SYNCS 0x989680 ;  /* 0x009896800000995d */ /* 0x004fea0003900000 */
[----:B------:R-:W2:Y:S02]  /*a6d0*/  @!P1 SYNCS.PHASECHK.TRANS64 P1, [R3+URZ+0xd8], R8 ;  /* 0x0000d808030095a7 */ /* 0x000ea400080210ff */
[----:B--2---:R-:W-:Y:S05]  /*a6e0*/  @!P1 BRA `(.L_x_185) ;  /* 0xfffffffc00f09947 */ /* 0x004fea000383ffff */
[----:B------:R-:W-:Y:S05]  /*a6f0*/  BRA `(.L_x_87) ;  /* 0xffffffac00a47947 */ /* 0x000fea000383ffff */
.L_x_91:
[----:B------:R-:W-:Y:S07]  /*a700*/  MOV R0, UR31 ;  /* 0x0000001f00007c02 */ /* 0x000fee0008000f00 */
.L_x_186:
[----:B-1----:R1:W2:Y:S02]  /*a710*/  SYNCS.PHASECHK.TRANS64.TRYWAIT P1, [R0+URZ+0xb0], R8 ;  /* 0x0000b008000075a7 */ /* 0x0022a400080211ff */
[----:B--2---:R-:W-:Y:S05]  /*a720*/  @!P1 NANOSLEEP.SYNCS 0x989680 ;  /* 0x009896800000995d */ /* 0x004fea0003900000 */
[----:B------:R-:W2:Y:S02]  /*a730*/  @!P1 SYNCS.PHASECHK.TRANS64 P1, [R0+URZ+0xb0], R8 ;  /* 0x0000b008000095a7 */ /* 0x000ea400080210ff */
[----:B--2---:R-:W-:Y:S05]  /*a740*/  @!P1 BRA `(.L_x_186) ;  /* 0xfffffffc00f09947 */ /* 0x004fea000383ffff */
[----:B------:R-:W-:Y:S05]  /*a750*/  BRA `(.L_x_187) ;  /* 0xffffffb000c47947 */ /* 0x000fea000383ffff */
.L_x_92:
[----:B------:R-:W-:Y:S07]  /*a760*/  MOV R0, UR31 ;  /* 0x0000001f00007c02 */ /* 0x000fee0008000f00 */
.L_x_188:
[----:B-1----:R1:W2:Y:S02]  /*a770*/  SYNCS.PHASECHK.TRANS64.TRYWAIT P1, [R0+URZ+0xb8], R8 ;  /* 0x0000b808000075a7 */ /* 0x0022a400080211ff */
[----:B--2---:R-:W-:Y:S05]  /*a780*/  @!P1 NANOSLEEP.SYNCS 0x989680 ;  /* 0x009896800000995d */ /* 0x004fea0003900000 */
[----:B------:R-:W2:Y:S02]  /*a790*/  @!P1 SYNCS.PHASECHK.TRANS64 P1, [R0+URZ+0xb8], R8 ;  /* 0x0000b808000095a7 */ /* 0x000ea400080210ff */
[----:B--2---:R-:W-:Y:S05]  /*a7a0*/  @!P1 BRA `(.L_x_188) ;  /* 0xfffffffc00f09947 */ /* 0x004fea000383ffff */
[----:B------:R-:W-:Y:S05]  /*a7b0*/  BRA `(.L_x_189) ;  /* 0xffffffb000fc7947 */ /* 0x000fea000383ffff */
.L_x_93:
[----:B------:R-:W-:Y:S07]  /*a7c0*/  MOV R0, UR31 ;  /* 0x0000001f00007c02 */ /* 0x000fee0008000f00 */
.L_x_190:
[----:B-1----:R1:W2:Y:S02]  /*a7d0*/  SYNCS.PHASECHK.TRANS64.TRYWAIT P1, [R0+URZ+0xc0], R8 ;  /* 0x0000c008000075a7 */ /* 0x0022a400080211ff */
[----:B--2---:R-:W-:Y:S05]  /*a7e0*/  @!P1 NANOSLEEP.SYNCS 0x989680 ;  /* 0x009896800000995d */ /* 0x004fea0003900000 */
[----:B------:R-:W2:Y:S02]  /*a7f0*/  @!P1 SYNCS.PHASECHK.TRANS64 P1, [R0+URZ+0xc0], R8 ;  /* 0x0000c008000095a7 */ /* 0x000ea400080210ff */
[----:B--2---:R-:W-:Y:S05]  /*a800*/  @!P1 BRA `(.L_x_190) ;  /* 0xfffffffc00f09947 */ /* 0x004fea000383ffff */
[----:B------:R-:W-:Y:S05]  /*a810*/  BRA `(.L_x_191) ;  /* 0xffffffb400447947 */ /* 0x000fea000383ffff */
.L_x_94:
[----:B------:R-:W-:Y:S07]  /*a820*/  MOV R0, UR31 ;  /* 0x0000001f00007c02 */ /* 0x000fee0008000f00 */
.L_x_192:
[----:B-1----:R1:W2:Y:S02]  /*a830*/  SYNCS.PHASECHK.TRANS64.TRYWAIT P0, [R0+URZ+0xc8], R8 ;  /* 0x0000c808000075a7 */ /* 0x0022a400080011ff */
[----:B--2---:R-:W-:Y:S05]  /*a840*/  @!P0 NANOSLEEP.SYNCS 0x989680 ;  /* 0x009896800000895d */ /* 0x004fea0003900000 */
[----:B------:R-:W2:Y:S02]  /*a850*/  @!P0 SYNCS.PHASECHK.TRANS64 P0, [R0+URZ+0xc8], R8 ;  /* 0x0000c808000085a7 */ /* 0x000ea400080010ff */
[----:B--2---:R-:W-:Y:S05]  /*a860*/  @!P0 BRA `(.L_x_192) ;  /* 0xfffffffc00f08947 */ /* 0x004fea000383ffff */
[----:B------:R-:W-:Y:S05]  /*a870*/  BRA `(.L_x_193) ;  /* 0xffffffb400947947 */ /* 0x000fea000383ffff */
.L_x_96:
[----:B------:R-:W-:-:S07]  /*a880*/  MOV R0, UR31 ;  /* 0x0000001f00007c02 */ /* 0x000fce0008000f00 */
.L_x_194:
[----:B-1----:R1:W2:Y:S02]  /*a890*/  SYNCS.PHASECHK.TRANS64.TRYWAIT P0, [R0+URZ+0xb0], R2 ;  /* 0x0000b002000075a7 */ /* 0x0022a400080011ff */
[----:B--2---:R-:W-:Y:S05]  /*a8a0*/  @!P0 NANOSLEEP.SYNCS 0x989680 ;  /* 0x009896800000895d */ /* 0x004fea0003900000 */
[----:B------:R-:W2:Y:S02]  /*a8b0*/  @!P0 SYNCS.PHASECHK.TRANS64 P0, [R0+URZ+0xb0], R2 ;  /* 0x0000b002000085a7 */ /* 0x000ea400080010ff */
[----:B--2---:R-:W-:Y:S05]  /*a8c0*/  @!P0 BRA `(.L_x_194) ;  /* 0xfffffffc00f08947 */ /* 0x004fea000383ffff */
[----:B------:R-:W-:Y:S05]  /*a8d0*/  BRA `(.L_x_195) ;  /* 0xffffffb800007947 */ /* 0x000fea000383ffff */
.L_x_97:
[----:B-1----:R-:W-:-:S07]  /*a8e0*/  MOV R0, UR31 ;  /* 0x0000001f00007c02 */ /* 0x002fce0008000f00 */
.L_x_196:
[----:B-1----:R1:W2:Y:S02]  /*a8f0*/  SYNCS.PHASECHK.TRANS64.TRYWAIT P0, [R0+URZ+0xb8], R2 ;  /* 0x0000b802000075a7 */ /* 0x0022a400080011ff */
[----:B--2---:R-:W-:Y:S05]  /*a900*/  @!P0 NANOSLEEP.SYNCS 0x989680 ;  /* 0x009896800000895d */ /* 0x004fea0003900000 */
[----:B------:R-:W2:Y:S02]  /*a910*/  @!P0 SYNCS.PHASECHK.TRANS64 P0, [R0+URZ+0xb8], R2 ;  /* 0x0000b802000085a7 */ /* 0x000ea400080010ff */
[----:B--2---:R-:W-:Y:S05]  /*a920*/  @!P0 BRA `(.L_x_196) ;  /* 0xfffffffc00f08947 */ /* 0x004fea000383ffff */
[----:B------:R-:W-:Y:S05]  /*a930*/  BRA `(.L_x_197) ;  /* 0xffffffb400f07947 */ /* 0x000fea000383ffff */
.L_x_98:
[----:B-1----:R-:W-:-:S07]  /*a940*/  MOV R0, UR31 ;  /* 0x0000001f00007c02 */ /* 0x002fce0008000f00 */
.L_x_198:
[----:B-1----:R1:W2:Y:S02]  /*a950*/  SYNCS.PHASECHK.TRANS64.TRYWAIT P0, [R0+URZ+0xc0], R2 ;  /* 0x0000c002000075a7 */ /* 0x0022a400080011ff */
[----:B--2---:R-:W-:Y:S05]  /*a960*/  @!P0 NANOSLEEP.SYNCS 0x989680 ;  /* 0x009896800000895d */ /* 0x004fea0003900000 */
[----:B------:R-:W2:Y:S02]  /*a970*/  @!P0 SYNCS.PHASECHK.TRANS64 P0, [R0+URZ+0xc0], R2 ;  /* 0x0000c002000085a7 */ /* 0x000ea400080010ff */
[----:B--2---:R-:W-:Y:S05]  /*a980*/  @!P0 BRA `(.L_x_198) ;  /* 0xfffffffc00f08947 */ /* 0x004fea000383ffff */
[----:B------:R-:W-:Y:S05]  /*a990*/  BRA `(.L_x_199) ;  /* 0xffffffb400e07947 */ /* 0x000fea000383ffff */
.L_x_100:
[----:B------:R-:W-:Y:S07]  /*a9a0*/  MOV R0, UR49 ;  /* 0x0000003100007c02 */ /* 0x000fee0008000f00 */
.L_x_200:
[----:B-1----:R1:W2:Y:S02]  /*a9b0*/  SYNCS.PHASECHK.TRANS64.TRYWAIT P0, [R0+URZ+0xe0], R2 ;  /* 0x0000e002000075a7 */ /* 0x0022a400080011ff */
[----:B--2---:R-:W-:Y:S05]  /*a9c0*/  @!P0 NANOSLEEP.SYNCS 0x989680 ;  /* 0x009896800000895d */ /* 0x004fea0003900000 */
[----:B------:R-:W2:Y:S02]  /*a9d0*/  @!P0 SYNCS.PHASECHK.TRANS64 P0, [R0+URZ+0xe0], R2 ;  /* 0x0000e002000085a7 */ /* 0x000ea400080010ff */
[----:B--2---:R-:W-:Y:S05]  /*a9e0*/  @!P0 BRA `(.L_x_200) ;  /* 0xfffffffc00f08947 */ /* 0x004fea000383ffff */
[----:B------:R-:W-:Y:S05]  /*a9f0*/  BRA `(.L_x_201) ;  /* 0xffffffb800b07947 */ /* 0x000fea000383ffff */
.L_x_111:
[----:B-1----:R-:W-:Y:S04]  /*aa00*/  MOV R2, UR49 ;  /* 0x0000003100027c02 */ /* 0x002fe80008000f00 */
[----:B------:R1:W3:Y:S03]  /*aa10*/  SYNCS.PHASECHK.TRANS64.TRYWAIT P1, [R2+URZ+0x90], R3 ;  /* 0x00009003020075a7 */ /* 0x0002e600080211ff */
[----:B---3--:R-:W-:Y:S05]  /*aa20*/  @!P1 NANOSLEEP.SYNCS 0x989680 ;  /* 0x009896800000995d */ /* 0x008fea0003900000 */
[----:B------:R-:W3:Y:S02]  /*aa30*/  @!P1 SYNCS.PHASECHK.TRANS64 P1, [R2+URZ+0x90], R3 ;  /* 0x00009003020095a7 */ /* 0x000ee400080210ff */
[----:B---3--:R-:W-:Y:S05]  /*aa40*/  @!P1 BRA `(.L_x_111) ;  /* 0xfffffffc00ec9947 */ /* 0x008fea000383ffff */
[----:B------:R-:W-:Y:S05]  /*aa50*/  BRA `(.L_x_110) ;  /* 0xffffffcc00287947 */ /* 0x000fea000383ffff */
.L_x_113:
[----:B-1----:R1:W4:Y:S02]  /*aa60*/  SYNCS.PHASECHK.TRANS64.TRYWAIT P0, [R72+URZ+0xf0], R0 ;  /* 0x0000f000480075a7 */ /* 0x00232400080011ff */
[----:B----4-:R-:W-:Y:S05]  /*aa70*/  @!P0 NANOSLEEP.SYNCS 0x989680 ;  /* 0x009896800000895d */ /* 0x010fea0003900000 */
[----:B------:R-:W4:Y:S02]  /*aa80*/  @!P0 SYNCS.PHASECHK.TRANS64 P0, [R72+URZ+0xf0], R0 ;  /* 0x0000f000480085a7 */ /* 0x000f2400080010ff */
[----:B----4-:R-:W-:Y:S05]  /*aa90*/  @!P0 BRA `(.L_x_113) ;  /* 0xfffffffc00f08947 */ /* 0x010fea000383ffff */
[----:B------:R-:W-:Y:S05]  /*aaa0*/  BRA `(.L_x_112) ;  /* 0xffffffcc00507947 */ /* 0x000fea000383ffff */
.L_x_122:
[----:B-1----:R1:W2:Y:S02]  /*aab0*/  SYNCS.PHASECHK.TRANS64.TRYWAIT P0, [R2+URZ+0x90], R0 ;  /* 0x00009000020075a7 */ /* 0x0022a400080011ff */
[----:B--2---:R-:W-:Y:S05]  /*aac0*/  @!P0 NANOSLEEP.SYNCS 0x989680 ;  /* 0x009896800000895d */ /* 0x004fea0003900000 */
[----:B------:R-:W2:Y:S02]  /*aad0*/  @!P0 SYNCS.PHASECHK.TRANS64 P0, [R2+URZ+0x90], R0 ;  /* 0x00009000020085a7 */ /* 0x000ea400080010ff */
[----:B--2---:R-:W-:Y:S05]  /*aae0*/  @!P0 BRA `(.L_x_122) ;  /* 0xfffffffc00f08947 */ /* 0x004fea000383ffff */
[----:B------:R-:W-:Y:S05]  /*aaf0*/  BRA `(.L_x_121) ;  /* 0xffffffd4006c7947 */ /* 0x000fea000383ffff */
.L_x_130:
[----:B-1----:R1:W2:Y:S02]  /*ab00*/  SYNCS.PHASECHK.TRANS64.TRYWAIT P0, [R6+URZ+0x90], R5 ;  /* 0x00009005060075a7 */ /* 0x0022a400080011ff */
[----:B--2---:R-:W-:Y:S05]  /*ab10*/  @!P0 NANOSLEEP.SYNCS 0x989680 ;  /* 0x009896800000895d */ /* 0x004fea0003900000 */
[----:B------:R-:W2:Y:S02]  /*ab20*/  @!P0 SYNCS.PHASECHK.TRANS64 P0, [R6+URZ+0x90], R5 ;  /* 0x00009005060085a7 */ /* 0x000ea400080010ff */
[----:B--2---:R-:W-:Y:S05]  /*ab30*/  @!P0 BRA `(.L_x_130) ;  /* 0xfffffffc00f08947 */ /* 0x004fea000383ffff */
[----:B------:R-:W-:Y:S05]  /*ab40*/  BRA `(.L_x_129) ;  /* 0xffffffdc00a87947 */ /* 0x000fea000383ffff */
.L_x_138:
[----:B-1----:R1:W2:Y:S02]  /*ab50*/  SYNCS.PHASECHK.TRANS64.TRYWAIT P0, [R0+URZ+0x90], R5 ;  /* 0x00009005000075a7 */ /* 0x0022a400080011ff */
[----:B--2---:R-:W-:Y:S05]  /*ab60*/  @!P0 NANOSLEEP.SYNCS 0x989680 ;  /* 0x009896800000895d */ /* 0x004fea0003900000 */
[----:B------:R-:W2:Y:S02]  /*ab70*/  @!P0 SYNCS.PHASECHK.TRANS64 P0, [R0+URZ+0x90], R5 ;  /* 0x00009005000085a7 */ /* 0x000ea400080010ff */
[----:B--2---:R-:W-:Y:S05]  /*ab80*/  @!P0 BRA `(.L_x_138) ;  /* 0xfffffffc00f08947 */ /* 0x004fea000383ffff */
[----:B------:R-:W-:Y:S05]  /*ab90*/  BRA `(.L_x_137) ;  /* 0xffffffe400e07947 */ /* 0x000fea000383ffff */
        .weak           $__internal_0_$__cuda_sm10x_tcgen05_guardrail_trap_col_being_dealloced_not_returned_by_alloc
        .type           $__internal_0_$__cuda_sm10x_tcgen05_guardrail_trap_col_being_dealloced_not_returned_by_alloc,@function
        .size           $__internal_0_$__cuda_sm10x_tcgen05_guardrail_trap_col_being_dealloced_not_returned_by_alloc,($__internal_1_$__cuda_sm10x_tcgen05_guardrail_trap_phase_invalid_during_alloc - $__internal_0_$__cuda_sm10x_tcgen05_guardrail_trap_col_being_dealloced_not_returned_by_alloc)
$__internal_0_$__cuda_sm10x_tcgen05_guardrail_trap_col_being_dealloced_not_returned_by_alloc:
[----:B------:R-:W-:Y:S05]  /*aba0*/  BPT.TRAP 0x1 ;  /* 0x000000040000795c */ /* 0x000fea0000300000 */
[----:B------:R-:W-:-:S04]  /*abb0*/  HFMA2 R3, -RZ, RZ, 0, 0 ;  /* 0x00000000ff037431 */ /* 0x000fc800000001ff */
[----:B------:R-:W-:Y:S05]  /*abc0*/  RET.REL.NODEC R2 `(_ZN7cutlass13device_kernelINS_4conv6kernel13ConvUniversalINS1_16ConvProblemShapeILNS1_8OperatorE2ELi2EEENS1_10collective14CollectiveConvINS1_47MainloopSm100TmaUmmaWarpSpecializedImplicitGemmILS5_2ELi9ELi2ELi1ELi2EN4cute5tupleIJNSA_1CILi2EEENSC_ILi1EEESE_EEEEENSB_IJNSC_ILi256EEENSB_IJNSC_ILi64EEEEEENSB_IJNSC_ILi32EEEEEEEEENS_10tfloat32_tESN_NSA_8TiledMMAINSA_8MMA_AtomIJNSA_23SM100_MMA_TF32_2x1SM_SSISN_SN_fLi256ELi64ELNSA_4UMMA5MajorE1ELSS_1ELNSR_7ScaleInE0ELST_0EEEEEENSA_6LayoutINSB_IJSE_SE_SE_EEENSB_IJNSC_ILi0EEESY_SY_EEEEENSB_IJNSA_10UnderscoreES11_S11_EEEEENS7_6detail27Sm100ImplicitGemmTileTraitsINSA_18SM100_TMA_2SM_LOADENSA_14ComposedLayoutINSA_7SwizzleILi2ELi5ELi2EEENSA_18smem_ptr_flag_bitsILi32EEENSW_INSB_IJSK_NSC_ILi4EEEEEENSB_IJSE_SK_EEEEEEEvEENS15_INSA_25SM100_TMA_2SM_LOAD_IM2COLES1G_vEEEENS_8epilogue10collective18CollectiveEpilogueINS1L_23Sm100TmaWarpSpecializedILi4ELi2ELi16ELb1ELb0EEEJNSB_IJNSC_ILi128EEESJ_SL_EEENSB_IJNSW_IS1Q_SE_EENSW_INSC_ILi16EEESE_EEEEESN_NSB_IJlNSB_IJSE_llEEESY_EEESN_S1X_NS1L_6fusion15FusionCallbacksIS1P_NS1Y_17LinearCombinationISN_fSN_fLNS_15FloatRoundStyleE2EEES1R_S1V_JEEENSA_5SM1004TMEM4LOAD26SM100_TMEM_LOAD_32dp32b16xENSA_13SM90_TMA_LOADENS17_INS18_ILi2ELi4ELi3EEES1B_NSW_INSB_IJNSC_ILi8EEES1T_EEENSB_IJS1T_SE_EEEEEEENSA_39AutoVectorizingCopyWithAssumedAlignmentILi128EEENSA_14SM90_TMA_STOREES2E_S2G_S2G_EEEvvEEEEvNT_6ParamsE) ;  /* 0xffffff54020c7950 */ /* 0x000fea0003c3ffff */
        .weak           $__internal_1_$__cuda_sm10x_tcgen05_guardrail_trap_phase_invalid_during_alloc
        .type           $__internal_1_$__cuda_sm10x_tcgen05_guardrail_trap_phase_invalid_during_alloc,@function
        .size           $__internal_1_$__cuda_sm10x_tcgen05_guardrail_trap_phase_invalid_during_alloc,($__internal_2_$__cuda_sm10x_tcgen05_guardrail_trap_unallocated_columns_being_dealloced - $__internal_1_$__cuda_sm10x_tcgen05_guardrail_trap_phase_invalid_during_alloc)
$__internal_1_$__cuda_sm10x_tcgen05_guardrail_trap_phase_invalid_during_alloc:
[----:B------:R-:W-:Y:S05]  /*abd0*/  BPT.TRAP 0x1 ;  /* 0x000000040000795c */ /* 0x000fea0000300000 */
[----:B------:R-:W-:-:S04]  /*abe0*/  MOV R5, 0x0 ;  /* 0x0000000000057802 */ /* 0x000fc80000000f00 */
[----:B------:R-:W-:Y:S05]  /*abf0*/  RET.REL.NODEC R4 `(_ZN7cutlass13device_kernelINS_4conv6kernel13ConvUniversalINS1_16ConvProblemShapeILNS1_8OperatorE2ELi2EEENS1_10collective14CollectiveConvINS1_47MainloopSm100TmaUmmaWarpSpecializedImplicitGemmILS5_2ELi9ELi2ELi1ELi2EN4cute5tupleIJNSA_1CILi2EEENSC_ILi1EEESE_EEEEENSB_IJNSC_ILi256EEENSB_IJNSC_ILi64EEEEEENSB_IJNSC_ILi32EEEEEEEEENS_10tfloat32_tESN_NSA_8TiledMMAINSA_8MMA_AtomIJNSA_23SM100_MMA_TF32_2x1SM_SSISN_SN_fLi256ELi64ELNSA_4UMMA5MajorE1ELSS_1ELNSR_7ScaleInE0ELST_0EEEEEENSA_6LayoutINSB_IJSE_SE_SE_EEENSB_IJNSC_ILi0EEESY_SY_EEEEENSB_IJNSA_10UnderscoreES11_S11_EEEEENS7_6detail27Sm100ImplicitGemmTileTraitsINSA_18SM100_TMA_2SM_LOADENSA_14ComposedLayoutINSA_7SwizzleILi2ELi5ELi2EEENSA_18smem_ptr_flag_bitsILi32EEENSW_INSB_IJSK_NSC_ILi4EEEEEENSB_IJSE_SK_EEEEEEEvEENS15_INSA_25SM100_TMA_2SM_LOAD_IM2COLES1G_vEEEENS_8epilogue10collective18CollectiveEpilogueINS1L_23Sm100TmaWarpSpecializedILi4ELi2ELi16ELb1ELb0EEEJNSB_IJNSC_ILi128EEESJ_SL_EEENSB_IJNSW_IS1Q_SE_EENSW_INSC_ILi16EEESE_EEEEESN_NSB_IJlNSB_IJSE_llEEESY_EEESN_S1X_NS1L_6fusion15FusionCallbacksIS1P_NS1Y_17LinearCombinationISN_fSN_fLNS_15FloatRoundStyleE2EEES1R_S1V_JEEENSA_5SM1004TMEM4LOAD26SM100_TMEM_LOAD_32dp32b16xENSA_13SM90_TMA_LOADENS17_INS18_ILi2ELi4ELi3EEES1B_NSW_INSB_IJNSC_ILi8EEES1T_EEENSB_IJS1T_SE_EEEEEEENSA_39AutoVectorizingCopyWithAssumedAlignmentILi128EEENSA_14SM90_TMA_STOREES2E_S2G_S2G_EEEvvEEEEvNT_6ParamsE) ;  /* 0xffffff5404007950 */ /* 0x000fea0003c3ffff */
        .weak           $__internal_2_$__cuda_sm10x_tcgen05_guardrail_trap_unallocated_columns_being_dealloced
        .type           $__internal_2_$__cuda_sm10x_tcgen05_guardrail_trap_unallocated_columns_being_dealloced,@function
        .size           $__internal_2_$__cuda_sm10x_tcgen05_guardrail_trap_unallocated_columns_being_dealloced,(.L_x_203 - $__internal_2_$__cuda_sm10x_tcgen05_guardrail_trap_unallocated_columns_being_dealloced)
$__internal_2_$__cuda_sm10x_tcgen05_guardrail_trap_unallocated_columns_being_dealloced:
[----:B------:R-:W-:Y:S05]  /*ac00*/  BPT.TRAP 0x1 ;  /* 0x000000040000795c */ /* 0x000fea0000300000 */
[----:B------:R-:W-:-:S04]  /*ac10*/  HFMA2 R3, -RZ, RZ, 0, 0 ;  /* 0x00000000ff037431 */ /* 0x000fc800000001ff */
[----:B------:R-:W-:Y:S05]  /*ac20*/  RET.REL.NODEC R2 `(_ZN7cutlass13device_kernelINS_4conv6kernel13ConvUniversalINS1_16ConvProblemShapeILNS1_8OperatorE2ELi2EEENS1_10collective14CollectiveConvINS1_47MainloopSm100TmaUmmaWarpSpecializedImplicitGemmILS5_2ELi9ELi2ELi1ELi2EN4cute5tupleIJNSA_1CILi2EEENSC_ILi1EEESE_EEEEENSB_IJNSC_ILi256EEENSB_IJNSC_ILi64EEEEEENSB_IJNSC_ILi32EEEEEEEEENS_10tfloat32_tESN_NSA_8TiledMMAINSA_8MMA_AtomIJNSA_23SM100_MMA_TF32_2x1SM_SSISN_SN_fLi256ELi64ELNSA_4UMMA5MajorE1ELSS_1ELNSR_7ScaleInE0ELST_0EEEEEENSA_6LayoutINSB_IJSE_SE_SE_EEENSB_IJNSC_ILi0EEESY_SY_EEEEENSB_IJNSA_10UnderscoreES11_S11_EEEEENS7_6detail27Sm100ImplicitGemmTileTraitsINSA_18SM100_TMA_2SM_LOADENSA_14ComposedLayoutINSA_7SwizzleILi2ELi5ELi2EEENSA_18smem_ptr_flag_bitsILi32EEENSW_INSB_IJSK_NSC_ILi4EEEEEENSB_IJSE_SK_EEEEEEEvEENS15_INSA_25SM100_TMA_2SM_LOAD_IM2COLES1G_vEEEENS_8epilogue10collective18CollectiveEpilogueINS1L_23Sm100TmaWarpSpecializedILi4ELi2ELi16ELb1ELb0EEEJNSB_IJNSC_ILi128EEESJ_SL_EEENSB_IJNSW_IS1Q_SE_EENSW_INSC_ILi16EEESE_EEEEESN_NSB_IJlNSB_IJSE_llEEESY_EEESN_S1X_NS1L_6fusion15FusionCallbacksIS1P_NS1Y_17LinearCombinationISN_fSN_fLNS_15FloatRoundStyleE2EEES1R_S1V_JEEENSA_5SM1004TMEM4LOAD26SM100_TMEM_LOAD_32dp32b16xENSA_13SM90_TMA_LOADENS17_INS18_ILi2ELi4ELi3EEES1B_NSW_INSB_IJNSC_ILi8EEES1T_EEENSB_IJS1T_SE_EEEEEEENSA_39AutoVectorizingCopyWithAssumedAlignmentILi128EEENSA_14SM90_TMA_STOREES2E_S2G_S2G_EEEvvEEEEvNT_6ParamsE) ;  /* 0xffffff5002f47950 */ /* 0x000fea0003c3ffff */
.L_x_202:
[----:B------:R-:W-:-:S00]  /*ac30*/  BRA `(.L_x_202) ;  /* 0xfffffffc00fc7947 */ /* 0x000fc0000383ffff */
[----:B------:R-:W-:-:S00]  /*ac40*/  NOP ;  /* 0x0000000000007918 */ /* 0x000fc00000000000 */
        /* <DEDUP_REMOVED lines=11> */
.L_x_203:


//--------------------- .nv.global.init           --------------------------
	.section	.nv.global.init,"aw",@progbits
.nv.global.init:
	.type		$str$29,@object
	.size		$str$29,($str$30 - $str$29)
$str$29:
        /*0000*/ 	.byte	0x28, 0x61, 0x64, 0x64, 0x72, 0x65, 0x73, 0x73, 0x20, 0x26, 0x20, 0x6d, 0x61, 0x73, 0x6b, 0x29
        /*0010*/ 	.byte	0x20, 0x3d, 0x3d, 0x20, 0x30, 0x00
	.type		$str$30,@object
	.size		$str$30,($str$28 - $str$30)
$str$30:
        /*0016*/ 	.byte	0x2f, 0x74, 0x6d, 0x70, 0x2f, 0x63, 0x75, 0x74, 0x6c, 0x61, 0x73, 0x73, 0x5f, 0x73, 0x77, 0x65
        /*0026*/ 	.byte	0x65, 0x70, 0x5f, 0x73, 0x72, 0x63, 0x2f, 0x69, 0x6e, 0x63, 0x6c, 0x75, 0x64, 0x65, 0x2f, 0x63
        /*0036*/ 	.byte	0x75, 0x74, 0x65, 0x2f, 0x70, 0x6f, 0x69, 0x6e, 0x74, 0x65, 0x72, 0x5f, 0x66, 0x6c, 0x61, 0x67
        /*0046*/ 	.byte	0x67, 0x65, 0x64, 0x2e, 0x68, 0x70, 0x70, 0x00
	.type		$str$28,@object
	.size		$str$28,($str$27 - $str$28)
$str$28:
        /*004e*/ 	.byte	0x2f, 0x74, 0x6d, 0x70, 0x2f, 0x63, 0x75, 0x74, 0x6c, 0x61, 0x73, 0x73, 0x5f, 0x73, 0x77, 0x65
        /*005e*/ 	.byte	0x65, 0x70, 0x5f, 0x73, 0x72, 0x63, 0x2f, 0x69, 0x6e, 0x63, 0x6c, 0x75, 0x64, 0x65, 0x2f, 0x63
        /*006e*/ 	.byte	0x75, 0x74, 0x65, 0x2f, 0x61, 0x74, 0x6f, 0x6d, 0x2f, 0x63, 0x6f, 0x70, 0x79, 0x5f, 0x74, 0x72
        /*007e*/ 	.byte	0x61, 0x69, 0x74, 0x73, 0x5f, 0x73, 0x6d, 0x31, 0x30, 0x30, 0x2e, 0x68, 0x70, 0x70, 0x00
	.type		$str$27,@object
	.size		$str$27,(__unnamed_1 - $str$27)
$str$27:
        /*008d*/ 	.byte	0x28, 0x28, 0x75, 0x69, 0x6e, 0x74, 0x33, 0x32, 0x5f, 0x74, 0x28, 0x74, 0x68, 0x72, 0x65, 0x61
        /*009d*/ 	.byte	0x64, 0x49, 0x64, 0x78, 0x2e, 0x78, 0x29, 0x20, 0x2f, 0x20, 0x33, 0x32, 0x29, 0x20, 0x25, 0x20
        /*00ad*/ 	.byte	0x34, 0x29, 0x20, 0x3d, 0x3d, 0x20, 0x28, 0x28, 0x28, 0x74, 0x6d, 0x65, 0x6d, 0x5f, 0x61, 0x64
        /*00bd*/ 	.byte	0x64, 0x72, 0x20, 0x3e, 0x3e, 0x20, 0x31, 0x36, 0x29, 0x20, 0x2f, 0x20, 0x33, 0x32, 0x29, 0x20
        /*00cd*/ 	.byte	0x25, 0x20, 0x34, 0x29, 0x00
	.type		__unnamed_1,@object
	.size		__unnamed_1,(__unnamed_2 - __unnamed_1)
__unnamed_1:
        /*00d2*/ 	.byte	0x61, 0x75, 0x74, 0x6f, 0x20, 0x63, 0x75, 0x74, 0x65, 0x3a, 0x3a, 0x61, 0x73, 0x5f, 0x70, 0x6f
        /* <DEDUP_REMOVED lines=24> */
        /*0262*/ 	.byte	0x32, 0x30, 0x34, 0x38, 0x3e, 0x3e, 0x3e, 0x3e, 0x5d, 0x00
	.type		__unnamed_2,@object
	.size		__unnamed_2,(.L_2 - __unnamed_2)
__unnamed_2:
        /* <DEDUP_REMOVED lines=42> */
        /*050c*/ 	.byte	0x3e, 0x5d, 0x00
.L_2:


//--------------------- .nv.shared._ZN7cutlass13device_kernelINS_4conv6kernel13ConvUniversalINS1_16ConvProblemShapeILNS1_8OperatorE2ELi2EEENS1_10collective14CollectiveConvINS1_47MainloopSm100TmaUmmaWarpSpecializedImplicitGemmILS5_2ELi9ELi2ELi1ELi2EN4cute5tupleIJNSA_1CILi2EEENSC_ILi1EEESE_EEEEENSB_IJNSC_ILi256EEENSB_IJNSC_ILi64EEEEEENSB_IJNSC_ILi32EEEEEEEEENS_10tfloat32_tESN_NSA_8TiledMMAINSA_8MMA_AtomIJNSA_23SM100_MMA_TF32_2x1SM_SSISN_SN_fLi256ELi64ELNSA_4UMMA5MajorE1ELSS_1ELNSR_7ScaleInE0ELST_0EEEEEENSA_6LayoutINSB_IJSE_SE_SE_EEENSB_IJNSC_ILi0EEESY_SY_EEEEENSB_IJNSA_10UnderscoreES11_S11_EEEEENS7_6detail27Sm100ImplicitGemmTileTraitsINSA_18SM100_TMA_2SM_LOADENSA_14ComposedLayoutINSA_7SwizzleILi2ELi5ELi2EEENSA_18smem_ptr_flag_bitsILi32EEENSW_INSB_IJSK_NSC_ILi4EEEEEENSB_IJSE_SK_EEEEEEEvEENS15_INSA_25SM100_TMA_2SM_LOAD_IM2COLES1G_vEEEENS_8epilogue10collective18CollectiveEpilogueINS1L_23Sm100TmaWarpSpecializedILi4ELi2ELi16ELb1ELb0EEEJNSB_IJNSC_ILi128EEESJ_SL_EEENSB_IJNSW_IS1Q_SE_EENSW_INSC_ILi16EEESE_EEEEESN_NSB_IJlNSB_IJSE_llEEESY_EEESN_S1X_NS1L_6fusion15FusionCallbacksIS1P_NS1Y_17LinearCombinationISN_fSN_fLNS_15FloatRoundStyleE2EEES1R_S1V_JEEENSA_5SM1004TMEM4LOAD26SM100_TMEM_LOAD_32dp32b16xENSA_13SM90_TMA_LOADENS17_INS18_ILi2ELi4ELi3EEES1B_NSW_INSB_IJNSC_ILi8EEES1T_EEENSB_IJS1T_SE_EEEEEEENSA_39AutoVectorizingCopyWithAssumedAlignmentILi128EEENSA_14SM90_TMA_STOREES2E_S2G_S2G_EEEvvEEEEvNT_6ParamsE --------------------------
	.section	.nv.shared._ZN7cutlass13device_kernelINS_4conv6kernel13ConvUniversalINS1_16ConvProblemShapeILNS1_8OperatorE2ELi2EEENS1_10collective14CollectiveConvINS1_47MainloopSm100TmaUmmaWarpSpecializedImplicitGemmILS5_2ELi9ELi2ELi1ELi2EN4cute5tupleIJNSA_1CILi2EEENSC_ILi1EEESE_EEEEENSB_IJNSC_ILi256EEENSB_IJNSC_ILi64EEEEEENSB_IJNSC_ILi32EEEEEEEEENS_10tfloat32_tESN_NSA_8TiledMMAINSA_8MMA_AtomIJNSA_23SM100_MMA_TF32_2x1SM_SSISN_SN_fLi256ELi64ELNSA_4UMMA5MajorE1ELSS_1ELNSR_7ScaleInE0ELST_0EEEEEENSA_6LayoutINSB_IJSE_SE_SE_EEENSB_IJNSC_ILi0EEESY_SY_EEEEENSB_IJNSA_10UnderscoreES11_S11_EEEEENS7_6detail27Sm100ImplicitGemmTileTraitsINSA_18SM100_TMA_2SM_LOADENSA_14ComposedLayoutINSA_7SwizzleILi2ELi5ELi2EEENSA_18smem_ptr_flag_bitsILi32EEENSW_INSB_IJSK_NSC_ILi4EEEEEENSB_IJSE_SK_EEEEEEEvEENS15_INSA_25SM100_TMA_2SM_LOAD_IM2COLES1G_vEEEENS_8epilogue10collective18CollectiveEpilogueINS1L_23Sm100TmaWarpSpecializedILi4ELi2ELi16ELb1ELb0EEEJNSB_IJNSC_ILi128EEESJ_SL_EEENSB_IJNSW_IS1Q_SE_EENSW_INSC_ILi16EEESE_EEEEESN_NSB_IJlNSB_IJSE_llEEESY_EEESN_S1X_NS1L_6fusion15FusionCallbacksIS1P_NS1Y_17LinearCombinationISN_fSN_fLNS_15FloatRoundStyleE2EEES1R_S1V_JEEENSA_5SM1004TMEM4LOAD26SM100_TMEM_LOAD_32dp32b16xENSA_13SM90_TMA_LOADENS17_INS18_ILi2ELi4ELi3EEES1B_NSW_INSB_IJNSC_ILi8EEES1T_EEENSB_IJS1T_SE_EEEEEEENSA_39AutoVectorizingCopyWithAssumedAlignmentILi128EEENSA_14SM90_TMA_STOREES2E_S2G_S2G_EEEvvEEEEvNT_6ParamsE,"aw",@nobits
	.sectionflags	@""
	.align	16
	.zero		1024


//--------------------- .nv.shared.reserved.0     --------------------------
	.section	.nv.shared.reserved.0,"aw",@nobits
	.weak		__nv_reservedSMEM_offset_0_alias
	.size		__nv_reservedSMEM_offset_0_alias, 0, 64
	.other		__nv_reservedSMEM_offset_0_alias,@"STO_CUDA_RESERVED_SHARED STV_DEFAULT"
__nv_reservedSMEM_offset_0_alias:
	.zero		0
.nv.shared.reserved.0:
	.zero		64
	.weak		__nv_reservedSMEM_tcgen05_partition
	.type		__nv_reservedSMEM_tcgen05_partition,@object
	.size		__nv_reservedSMEM_tcgen05_partition,(.L_0 - __nv_reservedSMEM_tcgen05_partition)
__nv_reservedSMEM_tcgen05_partition:
	.zero		32
.L_0:


//--------------------- .nv.global                --------------------------
	.section	.nv.global,"aw",@nobits
.nv.global:
	.type		_ZN39_INTERNAL_92fe41e4_4_k_cu_d01d0f19_42304cute1_E,@object
	.size		_ZN39_INTERNAL_92fe41e4_4_k_cu_d01d0f19_42304cute1_E,(_ZN39_INTERNAL_92fe41e4_4_k_cu_d01d0f19_42304cuda3std3__45__cpo6cbeginE - _ZN39_INTERNAL_92fe41e4_4_k_cu_d01d0f19_42304cute1_E)
_ZN39_INTERNAL_92fe41e4_4_k_cu_d01d0f19_42304cute1_E:
	.zero		1
	.type		_ZN39_INTERNAL_92fe41e4_4_k_cu_d01d0f19_42304cuda3std3__45__cpo6cbeginE,@object
	.size		_ZN39_INTERNAL_92fe41e4_4_k_cu_d01d0f19_42304cuda3std3__45__cpo6cbeginE,(_ZN39_INTERNAL_92fe41e4_4_k_cu_d01d0f19_42304cuda3std3__48in_placeE - _ZN39_INTERNAL_92fe41e4_4_k_cu_d01d0f19_42304cuda3std3__45__cpo6cbeginE)
_ZN39_INTERNAL_92fe41e4_4_k_cu_d01d0f19_42304cuda3std3__45__cpo6cbeginE:
	.zero		1
	.type		_ZN39_INTERNAL_92fe41e4_4_k_cu_d01d0f19_42304cuda3std3__48in_placeE,@object
	.size		_ZN39_INTERNAL_92fe41e4_4_k_cu_d01d0f19_42304cuda3std3__48in_placeE,(_ZN39_INTERNAL_92fe41e4_4_k_cu_d01d0f19_42304cuda3std6ranges3__45__cpo9iter_moveE - _ZN39_INTERNAL_92fe41e4_4_k_cu_d01d0f19_42304cuda3std3__48in_placeE)
_ZN39_INTERNAL_92fe41e4_4_k_cu_d01d0f19_42304cuda3std3__48in_placeE:
	.zero		1
	.type		_ZN39_INTERNAL_92fe41e4_4_k_cu_d01d0f19_42304cuda3std6ranges3__45__cpo9iter_moveE,@object
	.size		_ZN39_INTERNAL_92fe41e4_4_k_cu_d01d0f19_42304cuda3std6ranges3__45__cpo9iter_moveE,(_ZN39_INTERNAL_92fe41e4_4_k_cu_d01d0f19_42304cuda3std3__45__cpo5beginE - _ZN39_INTERNAL_92fe41e4_4_k_cu_d01d0f19_42304cuda3std6ranges3__45__cpo9iter_moveE)
_ZN39_INTERNAL_92fe41e4_4_k_cu_d01d0f19_42304cuda3std6ranges3__45__cpo9iter_moveE:
	.zero		1
	.type		_ZN39_INTERNAL_92fe41e4_4_k_cu_d01d0f19_42304cuda3std3__45__cpo5beginE,@object
	.size		_ZN39_INTERNAL_92fe41e4_4_k_cu_d01d0f19_42304cuda3std3__45__cpo5beginE,(_ZN39_INTERNAL_92fe41e4_4_k_cu_d01d0f19_42304cuda3std3__441_GLOBAL__N__92fe41e4_4_k_cu_d01d0f19_42306ignoreE - _ZN39_INTERNAL_92fe41e4_4_k_cu_d01d0f19_42304cuda3std3__45__cpo5beginE)
_ZN39_INTERNAL_92fe41e4_4_k_cu_d01d0f19_42304cuda3std3__45__cpo5beginE:
	.zero		1
	.type		_ZN39_INTERNAL_92fe41e4_4_k_cu_d01d0f19_42304cuda3std3__441_GLOBAL__N__92fe41e4_4_k_cu_d01d0f19_42306ignoreE,@object
	.size		_ZN39_INTERNAL_92fe41e4_4_k_cu_d01d0f19_42304cuda3std3__441_GLOBAL__N__92fe41e4_4_k_cu_d01d0f19_42306ignoreE,(_ZN39_INTERNAL_92fe41e4_4_k_cu_d01d0f19_42304cute7productE - _ZN39_INTERNAL_92fe41e4_4_k_cu_d01d0f19_42304cuda3std3__441_GLOBAL__N__92fe41e4_4_k_cu_d01d0f19_42306ignoreE)
_ZN39_INTERNAL_92fe41e4_4_k_cu_d01d0f19_42304cuda3std3__441_GLOBAL__N__92fe41e4_4_k_cu_d01d0f19_42306ignoreE:
	.zero		1
	.type		_ZN39_INTERNAL_92fe41e4_4_k_cu_d01d0f19_42304cute7productE,@object
	.size		_ZN39_INTERNAL_92fe41e4_4_k_cu_d01d0f19_42304cute7productE,(_ZN39_INTERNAL_92fe41e4_4_k_cu_d01d0f19_42304cuda3std3__45__cpo3endE - _ZN39_INTERNAL_92fe41e4_4_k_cu_d01d0f19_42304cute7productE)
_ZN39_INTERNAL_92fe41e4_4_k_cu_d01d0f19_42304cute7productE:
	.zero		1
	.type		_ZN39_INTERNAL_92fe41e4_4_k_cu_d01d0f19_42304cuda3std3__45__cpo3endE,@object
	.size		_ZN39_INTERNAL_92fe41e4_4_k_cu_d01d0f19_42304cuda3std3__45__cpo3endE,(_ZN39_INTERNAL_92fe41e4_4_k_cu_d01d0f19_42304cuda3std3__419piecewise_constructE - _ZN39_INTERNAL_92fe41e4_4_k_cu_d01d0f19_42304cuda3std3__45__cpo3endE)
_ZN39_INTERNAL_92fe41e4_4_k_cu_d01d0f19_42304cuda3std3__45__cpo3endE:
	.zero		1
	.type		_ZN39_INTERNAL_92fe41e4_4_k_cu_d01d0f19_42304cuda3std3__419piecewise_constructE,@object
	.size		_ZN39_INTERNAL_92fe41e4_4_k_cu_d01d0f19_42304cuda3std3__419piecewise_constructE,(_ZN39_INTERNAL_92fe41e4_4_k_cu_d01d0f19_42304cuda3std3__45__cpo4cendE - _ZN39_INTERNAL_92fe41e4_4_k_cu_d01d0f19_42304cuda3std3__419piecewise_constructE)
_ZN39_INTERNAL_92fe41e4_4_k_cu_d01d0f19_42304cuda3std3__419piecewise_constructE:
	.zero		1
	.type		_ZN39_INTERNAL_92fe41e4_4_k_cu_d01d0f19_42304cuda3std3__45__cpo4cendE,@object
	.size		_ZN39_INTERNAL_92fe41e4_4_k_cu_d01d0f19_42304cuda3std3__45__cpo4cendE,(_ZN39_INTERNAL_92fe41e4_4_k_cu_d01d0f19_42304cuda3std6ranges3__45__cpo4swapE - _ZN39_INTERNAL_92fe41e4_4_k_cu_d01d0f19_42304cuda3std3__45__cpo4cendE)
_ZN39_INTERNAL_92fe41e4_4_k_cu_d01d0f19_42304cuda3std3__45__cpo4cendE:
	.zero		1
	.type		_ZN39_INTERNAL_92fe41e4_4_k_cu_d01d0f19_42304cuda3std6ranges3__45__cpo4swapE,@object
	.size		_ZN39_INTERNAL_92fe41e4_4_k_cu_d01d0f19_42304cuda3std6ranges3__45__cpo4swapE,(.L_10 - _ZN39_INTERNAL_92fe41e4_4_k_cu_d01d0f19_42304cuda3std6ranges3__45__cpo4swapE)
_ZN39_INTERNAL_92fe41e4_4_k_cu_d01d0f19_42304cuda3std6ranges3__45__cpo4swapE:
	.zero		1
.L_10:


//--------------------- .nv.constant0._ZN7cutlass13device_kernelINS_4conv6kernel13ConvUniversalINS1_16ConvProblemShapeILNS1_8OperatorE2ELi2EEENS1_10collective14CollectiveConvINS1_47MainloopSm100TmaUmmaWarpSpecializedImplicitGemmILS5_2ELi9ELi2ELi1ELi2EN4cute5tupleIJNSA_1CILi2EEENSC_ILi1EEESE_EEEEENSB_IJNSC_ILi256EEENSB_IJNSC_ILi64EEEEEENSB_IJNSC_ILi32EEEEEEEEENS_10tfloat32_tESN_NSA_8TiledMMAINSA_8MMA_AtomIJNSA_23SM100_MMA_TF32_2x1SM_SSISN_SN_fLi256ELi64ELNSA_4UMMA5MajorE1ELSS_1ELNSR_7ScaleInE0ELST_0EEEEEENSA_6LayoutINSB_IJSE_SE_SE_EEENSB_IJNSC_ILi0EEESY_SY_EEEEENSB_IJNSA_10UnderscoreES11_S11_EEEEENS7_6detail27Sm100ImplicitGemmTileTraitsINSA_18SM100_TMA_2SM_LOADENSA_14ComposedLayoutINSA_7SwizzleILi2ELi5ELi2EEENSA_18smem_ptr_flag_bitsILi32EEENSW_INSB_IJSK_NSC_ILi4EEEEEENSB_IJSE_SK_EEEEEEEvEENS15_INSA_25SM100_TMA_2SM_LOAD_IM2COLES1G_vEEEENS_8epilogue10collective18CollectiveEpilogueINS1L_23Sm100TmaWarpSpecializedILi4ELi2ELi16ELb1ELb0EEEJNSB_IJNSC_ILi128EEESJ_SL_EEENSB_IJNSW_IS1Q_SE_EENSW_INSC_ILi16EEESE_EEEEESN_NSB_IJlNSB_IJSE_llEEESY_EEESN_S1X_NS1L_6fusion15FusionCallbacksIS1P_NS1Y_17LinearCombinationISN_fSN_fLNS_15FloatRoundStyleE2EEES1R_S1V_JEEENSA_5SM1004TMEM4LOAD26SM100_TMEM_LOAD_32dp32b16xENSA_13SM90_TMA_LOADENS17_INS18_ILi2ELi4ELi3EEES1B_NSW_INSB_IJNSC_ILi8EEES1T_EEENSB_IJS1T_SE_EEEEEEENSA_39AutoVectorizingCopyWithAssumedAlignmentILi128EEENSA_14SM90_TMA_STOREES2E_S2G_S2G_EEEvvEEEEvNT_6ParamsE --------------------------
	.section	.nv.constant0._ZN7cutlass13device_kernelINS_4conv6kernel13ConvUniversalINS1_16ConvProblemShapeILNS1_8OperatorE2ELi2EEENS1_10collective14CollectiveConvINS1_47MainloopSm100TmaUmmaWarpSpecializedImplicitGemmILS5_2ELi9ELi2ELi1ELi2EN4cute5tupleIJNSA_1CILi2EEENSC_ILi1EEESE_EEEEENSB_IJNSC_ILi256EEENSB_IJNSC_ILi64EEEEEENSB_IJNSC_ILi32EEEEEEEEENS_10tfloat32_tESN_NSA_8TiledMMAINSA_8MMA_AtomIJNSA_23SM100_MMA_TF32_2x1SM_SSISN_SN_fLi256ELi64ELNSA_4UMMA5MajorE1ELSS_1ELNSR_7ScaleInE0ELST_0EEEEEENSA_6LayoutINSB_IJSE_SE_SE_EEENSB_IJNSC_ILi0EEESY_SY_EEEEENSB_IJNSA_10UnderscoreES11_S11_EEEEENS7_6detail27Sm100ImplicitGemmTileTraitsINSA_18SM100_TMA_2SM_LOADENSA_14ComposedLayoutINSA_7SwizzleILi2ELi5ELi2EEENSA_18smem_ptr_flag_bitsILi32EEENSW_INSB_IJSK_NSC_ILi4EEEEEENSB_IJSE_SK_EEEEEEEvEENS15_INSA_25SM100_TMA_2SM_LOAD_IM2COLES1G_vEEEENS_8epilogue10collective18CollectiveEpilogueINS1L_23Sm100TmaWarpSpecializedILi4ELi2ELi16ELb1ELb0EEEJNSB_IJNSC_ILi128EEESJ_SL_EEENSB_IJNSW_IS1Q_SE_EENSW_INSC_ILi16EEESE_EEEEESN_NSB_IJlNSB_IJSE_llEEESY_EEESN_S1X_NS1L_6fusion15FusionCallbacksIS1P_NS1Y_17LinearCombinationISN_fSN_fLNS_15FloatRoundStyleE2EEES1R_S1V_JEEENSA_5SM1004TMEM4LOAD26SM100_TMEM_LOAD_32dp32b16xENSA_13SM90_TMA_LOADENS17_INS18_ILi2ELi4ELi3EEES1B_NSW_INSB_IJNSC_ILi8EEES1T_EEENSB_IJS1T_SE_EEEEEEENSA_39AutoVectorizingCopyWithAssumedAlignmentILi128EEENSA_14SM90_TMA_STOREES2E_S2G_S2G_EEEvvEEEEvNT_6ParamsE,"a",@progbits
	.sectionflags	@""
	.align	4
.nv.constant0._ZN7cutlass13device_kernelINS_4conv6kernel13ConvUniversalINS1_16ConvProblemShapeILNS1_8OperatorE2ELi2EEENS1_10collective14CollectiveConvINS1_47MainloopSm100TmaUmmaWarpSpecializedImplicitGemmILS5_2ELi9ELi2ELi1ELi2EN4cute5tupleIJNSA_1CILi2EEENSC_ILi1EEESE_EEEEENSB_IJNSC_ILi256EEENSB_IJNSC_ILi64EEEEEENSB_IJNSC_ILi32EEEEEEEEENS_10tfloat32_tESN_NSA_8TiledMMAINSA_8MMA_AtomIJNSA_23SM100_MMA_TF32_2x1SM_SSISN_SN_fLi256ELi64ELNSA_4UMMA5MajorE1ELSS_1ELNSR_7ScaleInE0ELST_0EEEEEENSA_6LayoutINSB_IJSE_SE_SE_EEENSB_IJNSC_ILi0EEESY_SY_EEEEENSB_IJNSA_10UnderscoreES11_S11_EEEEENS7_6detail27Sm100ImplicitGemmTileTraitsINSA_18SM100_TMA_2SM_LOADENSA_14ComposedLayoutINSA_7SwizzleILi2ELi5ELi2EEENSA_18smem_ptr_flag_bitsILi32EEENSW_INSB_IJSK_NSC_ILi4EEEEEENSB_IJSE_SK_EEEEEEEvEENS15_INSA_25SM100_TMA_2SM_LOAD_IM2COLES1G_vEEEENS_8epilogue10collective18CollectiveEpilogueINS1L_23Sm100TmaWarpSpecializedILi4ELi2ELi16ELb1ELb0EEEJNSB_IJNSC_ILi128EEESJ_SL_EEENSB_IJNSW_IS1Q_SE_EENSW_INSC_ILi16EEESE_EEEEESN_NSB_IJlNSB_IJSE_llEEESY_EEESN_S1X_NS1L_6fusion15FusionCallbacksIS1P_NS1Y_17LinearCombinationISN_fSN_fLNS_15FloatRoundStyleE2EEES1R_S1V_JEEENSA_5SM1004TMEM4LOAD26SM100_TMEM_LOAD_32dp32b16xENSA_13SM90_TMA_LOADENS17_INS18_ILi2ELi4ELi3EEES1B_NSW_INSB_IJNSC_ILi8EEES1T_EEENSB_IJS1T_SE_EEEEEEENSA_39AutoVectorizingCopyWithAssumedAlignmentILi128EEENSA_14SM90_TMA_STOREES2E_S2G_S2G_EEEvvEEEEvNT_6ParamsE:
	.zero		2944


//--------------------- SYMBOLS --------------------------

	.type		.nv.reservedSmem.offset0,@object
	.size		.nv.reservedSmem.offset0,0x4
	.type		.nv.reservedSmem.cap,@object
	.size		.nv.reservedSmem.cap,0x4
	.type		__assertfail,@function
